//
// Generated by NVIDIA NVVM Compiler
//
// Compiler Build ID: CL-36424714
// Cuda compilation tools, release 13.0, V13.0.88
// Based on NVVM 20.0.0
//

.version 9.0
.target sm_100
.address_size 64

	// .globl	_Z7my_swapPdS_iii
.global .align 1 .b8 _ZN34_INTERNAL_cc62c4ab_4_k_cu__Z4zzz2i4cuda3std3__45__cpo5beginE[1];
.global .align 1 .b8 _ZN34_INTERNAL_cc62c4ab_4_k_cu__Z4zzz2i4cuda3std3__45__cpo3endE[1];
.global .align 1 .b8 _ZN34_INTERNAL_cc62c4ab_4_k_cu__Z4zzz2i4cuda3std3__45__cpo6cbeginE[1];
.global .align 1 .b8 _ZN34_INTERNAL_cc62c4ab_4_k_cu__Z4zzz2i4cuda3std3__45__cpo4cendE[1];
.global .align 1 .b8 _ZN34_INTERNAL_cc62c4ab_4_k_cu__Z4zzz2i4cuda3std3__45__cpo6rbeginE[1];
.global .align 1 .b8 _ZN34_INTERNAL_cc62c4ab_4_k_cu__Z4zzz2i4cuda3std3__45__cpo4rendE[1];
.global .align 1 .b8 _ZN34_INTERNAL_cc62c4ab_4_k_cu__Z4zzz2i4cuda3std3__45__cpo7crbeginE[1];
.global .align 1 .b8 _ZN34_INTERNAL_cc62c4ab_4_k_cu__Z4zzz2i4cuda3std3__45__cpo5crendE[1];
.global .align 1 .b8 _ZN34_INTERNAL_cc62c4ab_4_k_cu__Z4zzz2i4cuda3std3__436_GLOBAL__N__cc62c4ab_4_k_cu__Z4zzz2i6ignoreE[1];
.global .align 1 .b8 _ZN34_INTERNAL_cc62c4ab_4_k_cu__Z4zzz2i4cuda3std3__419piecewise_constructE[1];
.global .align 1 .b8 _ZN34_INTERNAL_cc62c4ab_4_k_cu__Z4zzz2i4cuda3std3__48in_placeE[1];
.global .align 1 .b8 _ZN34_INTERNAL_cc62c4ab_4_k_cu__Z4zzz2i4cuda3std3__420unreachable_sentinelE[1];
.global .align 1 .b8 _ZN34_INTERNAL_cc62c4ab_4_k_cu__Z4zzz2i4cuda3std3__47nulloptE[1];
.global .align 1 .b8 _ZN34_INTERNAL_cc62c4ab_4_k_cu__Z4zzz2i4cuda3std3__48unexpectE[1];
.global .align 1 .b8 _ZN34_INTERNAL_cc62c4ab_4_k_cu__Z4zzz2i4cuda3std6ranges3__45__cpo4swapE[1];
.global .align 1 .b8 _ZN34_INTERNAL_cc62c4ab_4_k_cu__Z4zzz2i4cuda3std6ranges3__45__cpo9iter_moveE[1];
.global .align 1 .b8 _ZN34_INTERNAL_cc62c4ab_4_k_cu__Z4zzz2i4cuda3std6ranges3__45__cpo5beginE[1];
.global .align 1 .b8 _ZN34_INTERNAL_cc62c4ab_4_k_cu__Z4zzz2i4cuda3std6ranges3__45__cpo3endE[1];
.global .align 1 .b8 _ZN34_INTERNAL_cc62c4ab_4_k_cu__Z4zzz2i4cuda3std6ranges3__45__cpo6cbeginE[1];
.global .align 1 .b8 _ZN34_INTERNAL_cc62c4ab_4_k_cu__Z4zzz2i4cuda3std6ranges3__45__cpo4cendE[1];
.global .align 1 .b8 _ZN34_INTERNAL_cc62c4ab_4_k_cu__Z4zzz2i4cuda3std6ranges3__45__cpo7advanceE[1];
.global .align 1 .b8 _ZN34_INTERNAL_cc62c4ab_4_k_cu__Z4zzz2i4cuda3std6ranges3__45__cpo9iter_swapE[1];
.global .align 1 .b8 _ZN34_INTERNAL_cc62c4ab_4_k_cu__Z4zzz2i4cuda3std6ranges3__45__cpo4nextE[1];
.global .align 1 .b8 _ZN34_INTERNAL_cc62c4ab_4_k_cu__Z4zzz2i4cuda3std6ranges3__45__cpo4prevE[1];
.global .align 1 .b8 _ZN34_INTERNAL_cc62c4ab_4_k_cu__Z4zzz2i4cuda3std6ranges3__45__cpo4dataE[1];
.global .align 1 .b8 _ZN34_INTERNAL_cc62c4ab_4_k_cu__Z4zzz2i4cuda3std6ranges3__45__cpo5cdataE[1];
.global .align 1 .b8 _ZN34_INTERNAL_cc62c4ab_4_k_cu__Z4zzz2i4cuda3std6ranges3__45__cpo4sizeE[1];
.global .align 1 .b8 _ZN34_INTERNAL_cc62c4ab_4_k_cu__Z4zzz2i4cuda3std6ranges3__45__cpo5ssizeE[1];
.global .align 1 .b8 _ZN34_INTERNAL_cc62c4ab_4_k_cu__Z4zzz2i4cuda3std6ranges3__45__cpo8distanceE[1];
.global .align 1 .b8 _ZN34_INTERNAL_cc62c4ab_4_k_cu__Z4zzz2i6thrust24THRUST_300001_SM_1000_NS8cuda_cub3parE[1];
.global .align 1 .b8 _ZN34_INTERNAL_cc62c4ab_4_k_cu__Z4zzz2i6thrust24THRUST_300001_SM_1000_NS8cuda_cub10par_nosyncE[1];
.global .align 1 .b8 _ZN34_INTERNAL_cc62c4ab_4_k_cu__Z4zzz2i6thrust24THRUST_300001_SM_1000_NS6system6detail10sequential3seqE[1];
.global .align 1 .b8 _ZN34_INTERNAL_cc62c4ab_4_k_cu__Z4zzz2i6thrust24THRUST_300001_SM_1000_NS6system3cpp3parE[1];
.global .align 1 .b8 _ZN34_INTERNAL_cc62c4ab_4_k_cu__Z4zzz2i6thrust24THRUST_300001_SM_1000_NS12placeholders2_1E[1];
.global .align 1 .b8 _ZN34_INTERNAL_cc62c4ab_4_k_cu__Z4zzz2i6thrust24THRUST_300001_SM_1000_NS12placeholders2_2E[1];
.global .align 1 .b8 _ZN34_INTERNAL_cc62c4ab_4_k_cu__Z4zzz2i6thrust24THRUST_300001_SM_1000_NS12placeholders2_3E[1];
.global .align 1 .b8 _ZN34_INTERNAL_cc62c4ab_4_k_cu__Z4zzz2i6thrust24THRUST_300001_SM_1000_NS12placeholders2_4E[1];
.global .align 1 .b8 _ZN34_INTERNAL_cc62c4ab_4_k_cu__Z4zzz2i6thrust24THRUST_300001_SM_1000_NS12placeholders2_5E[1];
.global .align 1 .b8 _ZN34_INTERNAL_cc62c4ab_4_k_cu__Z4zzz2i6thrust24THRUST_300001_SM_1000_NS12placeholders2_6E[1];
.global .align 1 .b8 _ZN34_INTERNAL_cc62c4ab_4_k_cu__Z4zzz2i6thrust24THRUST_300001_SM_1000_NS12placeholders2_7E[1];
.global .align 1 .b8 _ZN34_INTERNAL_cc62c4ab_4_k_cu__Z4zzz2i6thrust24THRUST_300001_SM_1000_NS12placeholders2_8E[1];
.global .align 1 .b8 _ZN34_INTERNAL_cc62c4ab_4_k_cu__Z4zzz2i6thrust24THRUST_300001_SM_1000_NS12placeholders2_9E[1];
.global .align 1 .b8 _ZN34_INTERNAL_cc62c4ab_4_k_cu__Z4zzz2i6thrust24THRUST_300001_SM_1000_NS12placeholders3_10E[1];
.global .align 1 .b8 _ZN34_INTERNAL_cc62c4ab_4_k_cu__Z4zzz2i6thrust24THRUST_300001_SM_1000_NS3seqE[1];
.global .align 1 .b8 _ZN34_INTERNAL_cc62c4ab_4_k_cu__Z4zzz2i6thrust24THRUST_300001_SM_1000_NS6deviceE[1];
.extern .shared .align 16 .b8 _ZN6thrust24THRUST_300001_SM_1000_NS8cuda_cub4core6detail5shmemE[];

.visible .entry _Z7my_swapPdS_iii(
	.param .u64 .ptr .align 1 _Z7my_swapPdS_iii_param_0,
	.param .u64 .ptr .align 1 _Z7my_swapPdS_iii_param_1,
	.param .u32 _Z7my_swapPdS_iii_param_2,
	.param .u32 _Z7my_swapPdS_iii_param_3,
	.param .u32 _Z7my_swapPdS_iii_param_4
)
{
	.reg .pred 	%p<7>;
	.reg .b32 	%r<57>;
	.reg .b64 	%rd<35>;
	.reg .b64 	%fd<21>;

	ld.param.u64 	%rd3, [_Z7my_swapPdS_iii_param_0];
	ld.param.u64 	%rd4, [_Z7my_swapPdS_iii_param_1];
	ld.param.u32 	%r19, [_Z7my_swapPdS_iii_param_2];
	ld.param.u32 	%r20, [_Z7my_swapPdS_iii_param_3];
	ld.param.u32 	%r21, [_Z7my_swapPdS_iii_param_4];
	cvta.to.global.u64 	%rd1, %rd4;
	cvta.to.global.u64 	%rd2, %rd3;
	mov.u32 	%r22, %tid.x;
	mov.u32 	%r23, %ctaid.x;
	mov.u32 	%r24, %ntid.x;
	mad.lo.s32 	%r55, %r23, %r24, %r22;
	mov.u32 	%r25, %nctaid.x;
	mul.lo.s32 	%r2, %r25, %r24;
	setp.ge.s32 	%p1, %r55, %r19;
	@%p1 bra 	$L__BB0_6;
	add.s32 	%r26, %r55, %r2;
	max.s32 	%r27, %r19, %r26;
	setp.lt.s32 	%p2, %r26, %r19;
	selp.u32 	%r28, 1, 0, %p2;
	add.s32 	%r29, %r26, %r28;
	sub.s32 	%r30, %r27, %r29;
	div.u32 	%r31, %r30, %r2;
	add.s32 	%r3, %r31, %r28;
	and.b32  	%r32, %r3, 3;
	setp.eq.s32 	%p3, %r32, 3;
	@%p3 bra 	$L__BB0_4;
	mul.lo.s32 	%r33, %r19, %r55;
	add.s32 	%r53, %r21, %r33;
	mul.lo.s32 	%r5, %r2, %r19;
	add.s32 	%r52, %r20, %r33;
	add.s32 	%r34, %r3, 1;
	and.b32  	%r35, %r34, 3;
	neg.s32 	%r51, %r35;
$L__BB0_3:
	.pragma "nounroll";
	mul.wide.s32 	%rd5, %r52, 8;
	add.s64 	%rd6, %rd2, %rd5;
	ld.global.f64 	%fd1, [%rd6];
	mul.wide.s32 	%rd7, %r53, 8;
	add.s64 	%rd8, %rd2, %rd7;
	ld.global.f64 	%fd2, [%rd8];
	st.global.f64 	[%rd6], %fd2;
	st.global.f64 	[%rd8], %fd1;
	add.s64 	%rd9, %rd1, %rd5;
	ld.global.f64 	%fd3, [%rd9];
	add.s64 	%rd10, %rd1, %rd7;
	ld.global.f64 	%fd4, [%rd10];
	st.global.f64 	[%rd9], %fd4;
	st.global.f64 	[%rd10], %fd3;
	add.s32 	%r55, %r55, %r2;
	add.s32 	%r53, %r53, %r5;
	add.s32 	%r52, %r52, %r5;
	add.s32 	%r51, %r51, 1;
	setp.ne.s32 	%p4, %r51, 0;
	@%p4 bra 	$L__BB0_3;
$L__BB0_4:
	setp.lt.u32 	%p5, %r3, 3;
	@%p5 bra 	$L__BB0_6;
$L__BB0_5:
	mul.lo.s32 	%r36, %r55, %r19;
	add.s32 	%r37, %r36, %r20;
	mul.wide.s32 	%rd11, %r37, 8;
	add.s64 	%rd12, %rd2, %rd11;
	ld.global.f64 	%fd5, [%rd12];
	add.s32 	%r38, %r36, %r21;
	mul.wide.s32 	%rd13, %r38, 8;
	add.s64 	%rd14, %rd2, %rd13;
	ld.global.f64 	%fd6, [%rd14];
	st.global.f64 	[%rd12], %fd6;
	st.global.f64 	[%rd14], %fd5;
	add.s64 	%rd15, %rd1, %rd11;
	ld.global.f64 	%fd7, [%rd15];
	add.s64 	%rd16, %rd1, %rd13;
	ld.global.f64 	%fd8, [%rd16];
	st.global.f64 	[%rd15], %fd8;
	st.global.f64 	[%rd16], %fd7;
	add.s32 	%r39, %r55, %r2;
	mul.lo.s32 	%r40, %r39, %r19;
	add.s32 	%r41, %r40, %r20;
	mul.wide.s32 	%rd17, %r41, 8;
	add.s64 	%rd18, %rd2, %rd17;
	ld.global.f64 	%fd9, [%rd18];
	add.s32 	%r42, %r40, %r21;
	mul.wide.s32 	%rd19, %r42, 8;
	add.s64 	%rd20, %rd2, %rd19;
	ld.global.f64 	%fd10, [%rd20];
	st.global.f64 	[%rd18], %fd10;
	st.global.f64 	[%rd20], %fd9;
	add.s64 	%rd21, %rd1, %rd17;
	ld.global.f64 	%fd11, [%rd21];
	add.s64 	%rd22, %rd1, %rd19;
	ld.global.f64 	%fd12, [%rd22];
	st.global.f64 	[%rd21], %fd12;
	st.global.f64 	[%rd22], %fd11;
	add.s32 	%r43, %r39, %r2;
	mul.lo.s32 	%r44, %r43, %r19;
	add.s32 	%r45, %r44, %r20;
	mul.wide.s32 	%rd23, %r45, 8;
	add.s64 	%rd24, %rd2, %rd23;
	ld.global.f64 	%fd13, [%rd24];
	add.s32 	%r46, %r44, %r21;
	mul.wide.s32 	%rd25, %r46, 8;
	add.s64 	%rd26, %rd2, %rd25;
	ld.global.f64 	%fd14, [%rd26];
	st.global.f64 	[%rd24], %fd14;
	st.global.f64 	[%rd26], %fd13;
	add.s64 	%rd27, %rd1, %rd23;
	ld.global.f64 	%fd15, [%rd27];
	add.s64 	%rd28, %rd1, %rd25;
	ld.global.f64 	%fd16, [%rd28];
	st.global.f64 	[%rd27], %fd16;
	st.global.f64 	[%rd28], %fd15;
	add.s32 	%r47, %r43, %r2;
	mul.lo.s32 	%r48, %r47, %r19;
	add.s32 	%r49, %r48, %r20;
	mul.wide.s32 	%rd29, %r49, 8;
	add.s64 	%rd30, %rd2, %rd29;
	ld.global.f64 	%fd17, [%rd30];
	add.s32 	%r50, %r48, %r21;
	mul.wide.s32 	%rd31, %r50, 8;
	add.s64 	%rd32, %rd2, %rd31;
	ld.global.f64 	%fd18, [%rd32];
	st.global.f64 	[%rd30], %fd18;
	st.global.f64 	[%rd32], %fd17;
	add.s64 	%rd33, %rd1, %rd29;
	ld.global.f64 	%fd19, [%rd33];
	add.s64 	%rd34, %rd1, %rd31;
	ld.global.f64 	%fd20, [%rd34];
	st.global.f64 	[%rd33], %fd20;
	st.global.f64 	[%rd34], %fd19;
	add.s32 	%r55, %r47, %r2;
	setp.lt.s32 	%p6, %r55, %r19;
	@%p6 bra 	$L__BB0_5;
$L__BB0_6:
	ret;

}
	// .globl	_Z13normalizationPdS_ii
.visible .entry _Z13normalizationPdS_ii(
	.param .u64 .ptr .align 1 _Z13normalizationPdS_ii_param_0,
	.param .u64 .ptr .align 1 _Z13normalizationPdS_ii_param_1,
	.param .u32 _Z13normalizationPdS_ii_param_2,
	.param .u32 _Z13normalizationPdS_ii_param_3
)
{
	.reg .pred 	%p<4>;
	.reg .b32 	%r<15>;
	.reg .b64 	%rd<11>;
	.reg .b64 	%fd<6>;

	ld.param.u64 	%rd4, [_Z13normalizationPdS_ii_param_0];
	ld.param.u64 	%rd3, [_Z13normalizationPdS_ii_param_1];
	ld.param.u32 	%r6, [_Z13normalizationPdS_ii_param_2];
	ld.param.u32 	%r7, [_Z13normalizationPdS_ii_param_3];
	cvta.to.global.u64 	%rd1, %rd4;
	mov.u32 	%r8, %tid.x;
	mov.u32 	%r9, %ctaid.x;
	mov.u32 	%r1, %ntid.x;
	mad.lo.s32 	%r14, %r9, %r1, %r8;
	mad.lo.s32 	%r10, %r7, %r6, %r7;
	mul.wide.s32 	%rd5, %r10, 8;
	add.s64 	%rd6, %rd1, %rd5;
	ld.global.f64 	%fd1, [%rd6];
	setp.ge.s32 	%p1, %r14, %r6;
	@%p1 bra 	$L__BB1_5;
	mov.u32 	%r11, %nctaid.x;
	mul.lo.s32 	%r3, %r11, %r1;
	cvta.to.global.u64 	%rd2, %rd3;
$L__BB1_2:
	setp.eq.s32 	%p2, %r14, %r7;
	@%p2 bra 	$L__BB1_4;
	mad.lo.s32 	%r12, %r14, %r6, %r7;
	mul.wide.s32 	%rd7, %r12, 8;
	add.s64 	%rd8, %rd1, %rd7;
	ld.global.f64 	%fd2, [%rd8];
	div.rn.f64 	%fd3, %fd2, %fd1;
	st.global.f64 	[%rd8], %fd3;
$L__BB1_4:
	mad.lo.s32 	%r13, %r14, %r6, %r7;
	mul.wide.s32 	%rd9, %r13, 8;
	add.s64 	%rd10, %rd2, %rd9;
	ld.global.f64 	%fd4, [%rd10];
	div.rn.f64 	%fd5, %fd4, %fd1;
	st.global.f64 	[%rd10], %fd5;
	add.s32 	%r14, %r14, %r3;
	setp.lt.s32 	%p3, %r14, %r6;
	@%p3 bra 	$L__BB1_2;
$L__BB1_5:
	ret;

}
	// .globl	_Z6kernelPdS_ii
.visible .entry _Z6kernelPdS_ii(
	.param .u64 .ptr .align 1 _Z6kernelPdS_ii_param_0,
	.param .u64 .ptr .align 1 _Z6kernelPdS_ii_param_1,
	.param .u32 _Z6kernelPdS_ii_param_2,
	.param .u32 _Z6kernelPdS_ii_param_3
)
{
	.reg .pred 	%p<25>;
	.reg .b32 	%r<65>;
	.reg .b64 	%rd<61>;
	.reg .b64 	%fd<71>;

	ld.param.u64 	%rd9, [_Z6kernelPdS_ii_param_0];
	ld.param.u64 	%rd10, [_Z6kernelPdS_ii_param_1];
	ld.param.u32 	%r35, [_Z6kernelPdS_ii_param_2];
	ld.param.u32 	%r36, [_Z6kernelPdS_ii_param_3];
	cvta.to.global.u64 	%rd1, %rd10;
	cvta.to.global.u64 	%rd2, %rd9;
	mov.u32 	%r37, %tid.x;
	mov.u32 	%r1, %ntid.x;
	mov.u32 	%r38, %ctaid.x;
	mad.lo.s32 	%r62, %r1, %r38, %r37;
	mov.u32 	%r39, %tid.y;
	mov.u32 	%r40, %ntid.y;
	mov.u32 	%r41, %ctaid.y;
	mad.lo.s32 	%r3, %r40, %r41, %r39;
	mov.u32 	%r42, %nctaid.y;
	mul.lo.s32 	%r4, %r40, %r42;
	setp.ge.s32 	%p1, %r62, %r35;
	@%p1 bra 	$L__BB2_29;
	mul.lo.s32 	%r5, %r36, %r35;
	add.s32 	%r6, %r3, %r4;
	max.s32 	%r43, %r35, %r6;
	setp.lt.s32 	%p2, %r6, %r35;
	selp.u32 	%r44, 1, 0, %p2;
	add.s32 	%r45, %r6, %r44;
	sub.s32 	%r46, %r43, %r45;
	div.u32 	%r47, %r46, %r4;
	add.s32 	%r7, %r47, %r44;
	mul.lo.s32 	%r8, %r3, %r35;
	add.s32 	%r48, %r8, %r36;
	mul.wide.s32 	%rd11, %r48, 8;
	add.s64 	%rd3, %rd1, %rd11;
	mul.lo.s32 	%r9, %r6, %r35;
	add.s32 	%r49, %r9, %r36;
	mul.wide.s32 	%rd12, %r49, 8;
	add.s64 	%rd4, %rd1, %rd12;
	add.s64 	%rd5, %rd2, %rd12;
	add.s32 	%r10, %r6, %r4;
	mul.lo.s32 	%r11, %r10, %r35;
	add.s32 	%r50, %r11, %r36;
	mul.wide.s32 	%rd13, %r50, 8;
	add.s64 	%rd6, %rd1, %rd13;
	add.s64 	%rd7, %rd2, %rd13;
	mov.u32 	%r51, %nctaid.x;
	mul.lo.s32 	%r12, %r1, %r51;
$L__BB2_2:
	setp.ge.s32 	%p3, %r3, %r35;
	@%p3 bra 	$L__BB2_28;
	and.b32  	%r52, %r7, 3;
	setp.eq.s32 	%p4, %r52, 3;
	add.s32 	%r53, %r62, %r5;
	mul.wide.s32 	%rd14, %r53, 8;
	add.s64 	%rd8, %rd2, %rd14;
	mov.u32 	%r63, %r3;
	@%p4 bra 	$L__BB2_14;
	setp.eq.s32 	%p5, %r62, %r36;
	@%p5 bra 	$L__BB2_7;
	setp.eq.s32 	%p6, %r3, %r36;
	ld.global.f64 	%fd1, [%rd8];
	ld.global.f64 	%fd2, [%rd3];
	mul.f64 	%fd3, %fd1, %fd2;
	add.s32 	%r14, %r8, %r62;
	mul.wide.s32 	%rd15, %r14, 8;
	add.s64 	%rd16, %rd1, %rd15;
	ld.global.f64 	%fd4, [%rd16];
	sub.f64 	%fd5, %fd4, %fd3;
	st.global.f64 	[%rd16], %fd5;
	@%p6 bra 	$L__BB2_7;
	ld.global.f64 	%fd6, [%rd8];
	add.s32 	%r54, %r8, %r36;
	mul.wide.s32 	%rd17, %r54, 8;
	add.s64 	%rd18, %rd2, %rd17;
	ld.global.f64 	%fd7, [%rd18];
	mul.f64 	%fd8, %fd6, %fd7;
	mul.wide.s32 	%rd19, %r14, 8;
	add.s64 	%rd20, %rd2, %rd19;
	ld.global.f64 	%fd9, [%rd20];
	sub.f64 	%fd10, %fd9, %fd8;
	st.global.f64 	[%rd20], %fd10;
$L__BB2_7:
	and.b32  	%r55, %r7, 3;
	setp.eq.s32 	%p7, %r55, 0;
	mov.u32 	%r63, %r6;
	@%p7 bra 	$L__BB2_14;
	@%p5 bra 	$L__BB2_11;
	setp.eq.s32 	%p9, %r6, %r36;
	ld.global.f64 	%fd11, [%rd8];
	ld.global.f64 	%fd12, [%rd4];
	mul.f64 	%fd13, %fd11, %fd12;
	add.s32 	%r15, %r9, %r62;
	mul.wide.s32 	%rd21, %r15, 8;
	add.s64 	%rd22, %rd1, %rd21;
	ld.global.f64 	%fd14, [%rd22];
	sub.f64 	%fd15, %fd14, %fd13;
	st.global.f64 	[%rd22], %fd15;
	@%p9 bra 	$L__BB2_11;
	ld.global.f64 	%fd16, [%rd8];
	ld.global.f64 	%fd17, [%rd5];
	mul.f64 	%fd18, %fd16, %fd17;
	mul.wide.s32 	%rd23, %r15, 8;
	add.s64 	%rd24, %rd2, %rd23;
	ld.global.f64 	%fd19, [%rd24];
	sub.f64 	%fd20, %fd19, %fd18;
	st.global.f64 	[%rd24], %fd20;
$L__BB2_11:
	and.b32  	%r56, %r7, 3;
	setp.eq.s32 	%p11, %r56, 1;
	or.pred  	%p12, %p11, %p5;
	add.s32 	%r57, %r10, %r4;
	selp.b32 	%r63, %r10, %r57, %p11;
	@%p12 bra 	$L__BB2_14;
	add.s32 	%r63, %r10, %r4;
	setp.eq.s32 	%p13, %r10, %r36;
	ld.global.f64 	%fd21, [%rd8];
	ld.global.f64 	%fd22, [%rd6];
	mul.f64 	%fd23, %fd21, %fd22;
	add.s32 	%r18, %r11, %r62;
	mul.wide.s32 	%rd25, %r18, 8;
	add.s64 	%rd26, %rd1, %rd25;
	ld.global.f64 	%fd24, [%rd26];
	sub.f64 	%fd25, %fd24, %fd23;
	st.global.f64 	[%rd26], %fd25;
	@%p13 bra 	$L__BB2_14;
	ld.global.f64 	%fd26, [%rd8];
	ld.global.f64 	%fd27, [%rd7];
	mul.f64 	%fd28, %fd26, %fd27;
	mul.wide.s32 	%rd27, %r18, 8;
	add.s64 	%rd28, %rd2, %rd27;
	ld.global.f64 	%fd29, [%rd28];
	sub.f64 	%fd30, %fd29, %fd28;
	st.global.f64 	[%rd28], %fd30;
$L__BB2_14:
	setp.lt.u32 	%p14, %r7, 3;
	@%p14 bra 	$L__BB2_28;
$L__BB2_15:
	setp.eq.s32 	%p15, %r62, %r36;
	@%p15 bra 	$L__BB2_18;
	ld.global.f64 	%fd31, [%rd8];
	mul.lo.s32 	%r58, %r63, %r35;
	add.s32 	%r22, %r58, %r36;
	mul.wide.s32 	%rd29, %r22, 8;
	add.s64 	%rd30, %rd1, %rd29;
	ld.global.f64 	%fd32, [%rd30];
	mul.f64 	%fd33, %fd31, %fd32;
	add.s32 	%r23, %r58, %r62;
	mul.wide.s32 	%rd31, %r23, 8;
	add.s64 	%rd32, %rd1, %rd31;
	ld.global.f64 	%fd34, [%rd32];
	sub.f64 	%fd35, %fd34, %fd33;
	st.global.f64 	[%rd32], %fd35;
	setp.eq.s32 	%p16, %r63, %r36;
	@%p16 bra 	$L__BB2_18;
	ld.global.f64 	%fd36, [%rd8];
	mul.wide.s32 	%rd33, %r22, 8;
	add.s64 	%rd34, %rd2, %rd33;
	ld.global.f64 	%fd37, [%rd34];
	mul.f64 	%fd38, %fd36, %fd37;
	mul.wide.s32 	%rd35, %r23, 8;
	add.s64 	%rd36, %rd2, %rd35;
	ld.global.f64 	%fd39, [%rd36];
	sub.f64 	%fd40, %fd39, %fd38;
	st.global.f64 	[%rd36], %fd40;
$L__BB2_18:
	add.s32 	%r24, %r63, %r4;
	@%p15 bra 	$L__BB2_21;
	ld.global.f64 	%fd41, [%rd8];
	mul.lo.s32 	%r59, %r24, %r35;
	add.s32 	%r25, %r59, %r36;
	mul.wide.s32 	%rd37, %r25, 8;
	add.s64 	%rd38, %rd1, %rd37;
	ld.global.f64 	%fd42, [%rd38];
	mul.f64 	%fd43, %fd41, %fd42;
	add.s32 	%r26, %r59, %r62;
	mul.wide.s32 	%rd39, %r26, 8;
	add.s64 	%rd40, %rd1, %rd39;
	ld.global.f64 	%fd44, [%rd40];
	sub.f64 	%fd45, %fd44, %fd43;
	st.global.f64 	[%rd40], %fd45;
	setp.eq.s32 	%p18, %r24, %r36;
	@%p18 bra 	$L__BB2_21;
	ld.global.f64 	%fd46, [%rd8];
	mul.wide.s32 	%rd41, %r25, 8;
	add.s64 	%rd42, %rd2, %rd41;
	ld.global.f64 	%fd47, [%rd42];
	mul.f64 	%fd48, %fd46, %fd47;
	mul.wide.s32 	%rd43, %r26, 8;
	add.s64 	%rd44, %rd2, %rd43;
	ld.global.f64 	%fd49, [%rd44];
	sub.f64 	%fd50, %fd49, %fd48;
	st.global.f64 	[%rd44], %fd50;
$L__BB2_21:
	add.s32 	%r27, %r24, %r4;
	@%p15 bra 	$L__BB2_24;
	ld.global.f64 	%fd51, [%rd8];
	mul.lo.s32 	%r60, %r27, %r35;
	add.s32 	%r28, %r60, %r36;
	mul.wide.s32 	%rd45, %r28, 8;
	add.s64 	%rd46, %rd1, %rd45;
	ld.global.f64 	%fd52, [%rd46];
	mul.f64 	%fd53, %fd51, %fd52;
	add.s32 	%r29, %r60, %r62;
	mul.wide.s32 	%rd47, %r29, 8;
	add.s64 	%rd48, %rd1, %rd47;
	ld.global.f64 	%fd54, [%rd48];
	sub.f64 	%fd55, %fd54, %fd53;
	st.global.f64 	[%rd48], %fd55;
	setp.eq.s32 	%p20, %r27, %r36;
	@%p20 bra 	$L__BB2_24;
	ld.global.f64 	%fd56, [%rd8];
	mul.wide.s32 	%rd49, %r28, 8;
	add.s64 	%rd50, %rd2, %rd49;
	ld.global.f64 	%fd57, [%rd50];
	mul.f64 	%fd58, %fd56, %fd57;
	mul.wide.s32 	%rd51, %r29, 8;
	add.s64 	%rd52, %rd2, %rd51;
	ld.global.f64 	%fd59, [%rd52];
	sub.f64 	%fd60, %fd59, %fd58;
	st.global.f64 	[%rd52], %fd60;
$L__BB2_24:
	add.s32 	%r30, %r27, %r4;
	@%p15 bra 	$L__BB2_27;
	ld.global.f64 	%fd61, [%rd8];
	mul.lo.s32 	%r61, %r30, %r35;
	add.s32 	%r31, %r61, %r36;
	mul.wide.s32 	%rd53, %r31, 8;
	add.s64 	%rd54, %rd1, %rd53;
	ld.global.f64 	%fd62, [%rd54];
	mul.f64 	%fd63, %fd61, %fd62;
	add.s32 	%r32, %r61, %r62;
	mul.wide.s32 	%rd55, %r32, 8;
	add.s64 	%rd56, %rd1, %rd55;
	ld.global.f64 	%fd64, [%rd56];
	sub.f64 	%fd65, %fd64, %fd63;
	st.global.f64 	[%rd56], %fd65;
	setp.eq.s32 	%p22, %r30, %r36;
	@%p22 bra 	$L__BB2_27;
	ld.global.f64 	%fd66, [%rd8];
	mul.wide.s32 	%rd57, %r31, 8;
	add.s64 	%rd58, %rd2, %rd57;
	ld.global.f64 	%fd67, [%rd58];
	mul.f64 	%fd68, %fd66, %fd67;
	mul.wide.s32 	%rd59, %r32, 8;
	add.s64 	%rd60, %rd2, %rd59;
	ld.global.f64 	%fd69, [%rd60];
	sub.f64 	%fd70, %fd69, %fd68;
	st.global.f64 	[%rd60], %fd70;
$L__BB2_27:
	add.s32 	%r63, %r30, %r4;
	setp.lt.s32 	%p23, %r63, %r35;
	@%p23 bra 	$L__BB2_15;
$L__BB2_28:
	add.s32 	%r62, %r62, %r12;
	setp.lt.s32 	%p24, %r62, %r35;
	@%p24 bra 	$L__BB2_2;
$L__BB2_29:
	ret;

}
	// .globl	_ZN6thrust24THRUST_300001_SM_1000_NS8cuda_cub4core6detail13_kernel_agentINS1_8__reduce11ReduceAgentINS0_12zip_iteratorIN4cuda3std3__45tupleIJNS0_10device_ptrIdEENS0_17counting_iteratorIlNS0_11use_defaultESF_SF_EEEEEEEPNSB_IJdlEEESJ_iNS1_9__extrema9arg_max_fIdl7abs_maxEEEEJSI_SK_iSO_EEEvDpT0_
.visible .entry _ZN6thrust24THRUST_300001_SM_1000_NS8cuda_cub4core6detail13_kernel_agentINS1_8__reduce11ReduceAgentINS0_12zip_iteratorIN4cuda3std3__45tupleIJNS0_10device_ptrIdEENS0_17counting_iteratorIlNS0_11use_defaultESF_SF_EEEEEEEPNSB_IJdlEEESJ_iNS1_9__extrema9arg_max_fIdl7abs_maxEEEEJSI_SK_iSO_EEEvDpT0_(
	.param .align 8 .b8 _ZN6thrust24THRUST_300001_SM_1000_NS8cuda_cub4core6detail13_kernel_agentINS1_8__reduce11ReduceAgentINS0_12zip_iteratorIN4cuda3std3__45tupleIJNS0_10device_ptrIdEENS0_17counting_iteratorIlNS0_11use_defaultESF_SF_EEEEEEEPNSB_IJdlEEESJ_iNS1_9__extrema9arg_max_fIdl7abs_maxEEEEJSI_SK_iSO_EEEvDpT0__param_0[16],
	.param .u64 .ptr .align 1 _ZN6thrust24THRUST_300001_SM_1000_NS8cuda_cub4core6detail13_kernel_agentINS1_8__reduce11ReduceAgentINS0_12zip_iteratorIN4cuda3std3__45tupleIJNS0_10device_ptrIdEENS0_17counting_iteratorIlNS0_11use_defaultESF_SF_EEEEEEEPNSB_IJdlEEESJ_iNS1_9__extrema9arg_max_fIdl7abs_maxEEEEJSI_SK_iSO_EEEvDpT0__param_1,
	.param .u32 _ZN6thrust24THRUST_300001_SM_1000_NS8cuda_cub4core6detail13_kernel_agentINS1_8__reduce11ReduceAgentINS0_12zip_iteratorIN4cuda3std3__45tupleIJNS0_10device_ptrIdEENS0_17counting_iteratorIlNS0_11use_defaultESF_SF_EEEEEEEPNSB_IJdlEEESJ_iNS1_9__extrema9arg_max_fIdl7abs_maxEEEEJSI_SK_iSO_EEEvDpT0__param_2,
	.param .align 1 .b8 _ZN6thrust24THRUST_300001_SM_1000_NS8cuda_cub4core6detail13_kernel_agentINS1_8__reduce11ReduceAgentINS0_12zip_iteratorIN4cuda3std3__45tupleIJNS0_10device_ptrIdEENS0_17counting_iteratorIlNS0_11use_defaultESF_SF_EEEEEEEPNSB_IJdlEEESJ_iNS1_9__extrema9arg_max_fIdl7abs_maxEEEEJSI_SK_iSO_EEEvDpT0__param_3[1]
)
.maxntid 256
{
	.reg .pred 	%p<213>;
	.reg .b32 	%r<400>;
	.reg .b64 	%rd<368>;
	.reg .b64 	%fd<352>;

	ld.param.u64 	%rd198, [_ZN6thrust24THRUST_300001_SM_1000_NS8cuda_cub4core6detail13_kernel_agentINS1_8__reduce11ReduceAgentINS0_12zip_iteratorIN4cuda3std3__45tupleIJNS0_10device_ptrIdEENS0_17counting_iteratorIlNS0_11use_defaultESF_SF_EEEEEEEPNSB_IJdlEEESJ_iNS1_9__extrema9arg_max_fIdl7abs_maxEEEEJSI_SK_iSO_EEEvDpT0__param_0+8];
	ld.param.u64 	%rd197, [_ZN6thrust24THRUST_300001_SM_1000_NS8cuda_cub4core6detail13_kernel_agentINS1_8__reduce11ReduceAgentINS0_12zip_iteratorIN4cuda3std3__45tupleIJNS0_10device_ptrIdEENS0_17counting_iteratorIlNS0_11use_defaultESF_SF_EEEEEEEPNSB_IJdlEEESJ_iNS1_9__extrema9arg_max_fIdl7abs_maxEEEEJSI_SK_iSO_EEEvDpT0__param_0];
	ld.param.u32 	%r36, [_ZN6thrust24THRUST_300001_SM_1000_NS8cuda_cub4core6detail13_kernel_agentINS1_8__reduce11ReduceAgentINS0_12zip_iteratorIN4cuda3std3__45tupleIJNS0_10device_ptrIdEENS0_17counting_iteratorIlNS0_11use_defaultESF_SF_EEEEEEEPNSB_IJdlEEESJ_iNS1_9__extrema9arg_max_fIdl7abs_maxEEEEJSI_SK_iSO_EEEvDpT0__param_2];
	setp.eq.s32 	%p1, %r36, 0;
	@%p1 bra 	$L__BB3_206;
	cvta.to.global.u64 	%rd1, %rd197;
	setp.gt.s32 	%p2, %r36, 1279;
	@%p2 bra 	$L__BB3_122;
	mov.u32 	%r1, %tid.x;
	setp.ge.s32 	%p96, %r1, %r36;
	mov.f64 	%fd298, 0d0000000000000000;
	mov.b64 	%rd309, 0;
	mov.u32 	%r391, %r1;
	@%p96 bra 	$L__BB3_4;
	cvt.u64.u32 	%rd265, %r1;
	mul.wide.u32 	%rd266, %r1, 8;
	add.s64 	%rd267, %rd1, %rd266;
	add.s64 	%rd309, %rd198, %rd265;
	ld.global.f64 	%fd298, [%rd267];
	add.s32 	%r391, %r1, 256;
$L__BB3_4:
	setp.ge.s32 	%p97, %r391, %r36;
	@%p97 bra 	$L__BB3_26;
	not.b32 	%r160, %r391;
	add.s32 	%r4, %r36, %r160;
	and.b32  	%r161, %r4, 768;
	setp.eq.s32 	%p98, %r161, 768;
	@%p98 bra 	$L__BB3_11;
	cvt.u64.u32 	%rd269, %r391;
	add.s64 	%rd300, %rd198, %rd269;
	mul.wide.u32 	%rd270, %r391, 8;
	add.s64 	%rd299, %rd1, %rd270;
	shr.u32 	%r162, %r4, 8;
	add.s32 	%r163, %r162, 1;
	and.b32  	%r164, %r163, 3;
	neg.s32 	%r389, %r164;
$L__BB3_7:
	.pragma "nounroll";
	mov.u64 	%rd9, %rd309;
	mov.f64 	%fd3, %fd298;
	ld.global.f64 	%fd4, [%rd299];
	abs.f64 	%fd5, %fd3;
	abs.f64 	%fd6, %fd4;
	setp.lt.f64 	%p99, %fd5, %fd6;
	mov.u64 	%rd309, %rd300;
	mov.f64 	%fd298, %fd4;
	@%p99 bra 	$L__BB3_10;
	setp.lt.f64 	%p100, %fd6, %fd5;
	mov.u64 	%rd309, %rd9;
	mov.f64 	%fd298, %fd3;
	@%p100 bra 	$L__BB3_10;
	setp.lt.s64 	%p101, %rd9, %rd300;
	min.s64 	%rd309, %rd9, %rd300;
	selp.f64 	%fd298, %fd3, %fd4, %p101;
$L__BB3_10:
	add.s32 	%r391, %r391, 256;
	add.s64 	%rd300, %rd300, 256;
	add.s64 	%rd299, %rd299, 2048;
	add.s32 	%r389, %r389, 1;
	setp.ne.s32 	%p102, %r389, 0;
	@%p102 bra 	$L__BB3_7;
$L__BB3_11:
	setp.lt.u32 	%p103, %r4, 768;
	@%p103 bra 	$L__BB3_26;
	add.s32 	%r392, %r391, 512;
$L__BB3_13:
	mov.u32 	%r12, %r392;
	add.s32 	%r165, %r12, -512;
	cvt.s64.s32 	%rd271, %r165;
	mul.wide.s32 	%rd272, %r165, 8;
	add.s64 	%rd17, %rd1, %rd272;
	add.s64 	%rd18, %rd198, %rd271;
	ld.global.f64 	%fd12, [%rd17];
	abs.f64 	%fd13, %fd298;
	abs.f64 	%fd14, %fd12;
	setp.lt.f64 	%p104, %fd13, %fd14;
	mov.u64 	%rd306, %rd18;
	mov.f64 	%fd295, %fd12;
	@%p104 bra 	$L__BB3_16;
	setp.lt.f64 	%p105, %fd14, %fd13;
	mov.u64 	%rd306, %rd309;
	mov.f64 	%fd295, %fd298;
	@%p105 bra 	$L__BB3_16;
	setp.lt.s64 	%p106, %rd309, %rd18;
	min.s64 	%rd306, %rd309, %rd18;
	selp.f64 	%fd295, %fd298, %fd12, %p106;
$L__BB3_16:
	add.s32 	%r166, %r12, -256;
	cvt.s64.s32 	%rd273, %r166;
	add.s64 	%rd21, %rd198, %rd273;
	ld.global.f64 	%fd17, [%rd17+2048];
	abs.f64 	%fd18, %fd295;
	abs.f64 	%fd19, %fd17;
	setp.lt.f64 	%p107, %fd18, %fd19;
	mov.u64 	%rd307, %rd21;
	mov.f64 	%fd296, %fd17;
	@%p107 bra 	$L__BB3_19;
	setp.lt.f64 	%p108, %fd19, %fd18;
	mov.u64 	%rd307, %rd306;
	mov.f64 	%fd296, %fd295;
	@%p108 bra 	$L__BB3_19;
	setp.lt.s64 	%p109, %rd306, %rd21;
	min.s64 	%rd307, %rd306, %rd21;
	selp.f64 	%fd296, %fd295, %fd17, %p109;
$L__BB3_19:
	cvt.s64.s32 	%rd274, %r12;
	add.s64 	%rd24, %rd198, %rd274;
	ld.global.f64 	%fd22, [%rd17+4096];
	abs.f64 	%fd23, %fd296;
	abs.f64 	%fd24, %fd22;
	setp.lt.f64 	%p110, %fd23, %fd24;
	mov.u64 	%rd308, %rd24;
	mov.f64 	%fd297, %fd22;
	@%p110 bra 	$L__BB3_22;
	setp.lt.f64 	%p111, %fd24, %fd23;
	mov.u64 	%rd308, %rd307;
	mov.f64 	%fd297, %fd296;
	@%p111 bra 	$L__BB3_22;
	setp.lt.s64 	%p112, %rd307, %rd24;
	min.s64 	%rd308, %rd307, %rd24;
	selp.f64 	%fd297, %fd296, %fd22, %p112;
$L__BB3_22:
	add.s32 	%r167, %r12, 256;
	cvt.s64.s32 	%rd275, %r167;
	add.s64 	%rd27, %rd198, %rd275;
	ld.global.f64 	%fd27, [%rd17+6144];
	abs.f64 	%fd28, %fd297;
	abs.f64 	%fd29, %fd27;
	setp.lt.f64 	%p113, %fd28, %fd29;
	mov.u64 	%rd309, %rd27;
	mov.f64 	%fd298, %fd27;
	@%p113 bra 	$L__BB3_25;
	setp.lt.f64 	%p114, %fd29, %fd28;
	mov.u64 	%rd309, %rd308;
	mov.f64 	%fd298, %fd297;
	@%p114 bra 	$L__BB3_25;
	setp.lt.s64 	%p115, %rd308, %rd27;
	min.s64 	%rd309, %rd308, %rd27;
	selp.f64 	%fd298, %fd297, %fd27, %p115;
$L__BB3_25:
	add.s32 	%r392, %r12, 1024;
	add.s32 	%r168, %r12, 512;
	setp.lt.s32 	%p116, %r168, %r36;
	@%p116 bra 	$L__BB3_13;
$L__BB3_26:
	setp.lt.s32 	%p117, %r36, 256;
	@%p117 bra 	$L__BB3_71;
	// begin inline asm
	mov.u32 %r282, %laneid;
	// end inline asm
	mov.b64 	%rd286, %fd298;
	mov.b64 	{%r284, %r289}, %rd286;
	mov.b32 	%r300, 1;
	mov.b32 	%r301, 31;
	mov.b32 	%r302, -1;
	// begin inline asm
	shfl.sync.down.b32 %r283, %r284, %r300, %r301, %r302;
	// end inline asm
	// begin inline asm
	shfl.sync.down.b32 %r288, %r289, %r300, %r301, %r302;
	// end inline asm
	mov.b64 	%rd287, {%r283, %r288};
	mov.b64 	%fd33, %rd287;
	mov.b64 	{%r294, %r299}, %rd309;
	// begin inline asm
	shfl.sync.down.b32 %r293, %r294, %r300, %r301, %r302;
	// end inline asm
	// begin inline asm
	shfl.sync.down.b32 %r298, %r299, %r300, %r301, %r302;
	// end inline asm
	mov.b64 	%rd31, {%r293, %r298};
	setp.gt.s32 	%p169, %r282, 30;
	mov.u64 	%rd311, %rd309;
	mov.f64 	%fd300, %fd298;
	@%p169 bra 	$L__BB3_31;
	abs.f64 	%fd34, %fd298;
	abs.f64 	%fd35, %fd33;
	setp.lt.f64 	%p170, %fd34, %fd35;
	mov.u64 	%rd311, %rd31;
	mov.f64 	%fd300, %fd33;
	@%p170 bra 	$L__BB3_31;
	setp.lt.f64 	%p171, %fd35, %fd34;
	mov.u64 	%rd311, %rd309;
	mov.f64 	%fd300, %fd298;
	@%p171 bra 	$L__BB3_31;
	setp.lt.s64 	%p172, %rd309, %rd31;
	min.s64 	%rd311, %rd309, %rd31;
	selp.f64 	%fd300, %fd298, %fd33, %p172;
$L__BB3_31:
	mov.b64 	%rd288, %fd300;
	mov.b64 	{%r304, %r309}, %rd288;
	mov.b32 	%r320, 2;
	mov.b32 	%r321, 31;
	mov.b32 	%r322, -1;
	// begin inline asm
	shfl.sync.down.b32 %r303, %r304, %r320, %r321, %r322;
	// end inline asm
	// begin inline asm
	shfl.sync.down.b32 %r308, %r309, %r320, %r321, %r322;
	// end inline asm
	mov.b64 	%rd289, {%r303, %r308};
	mov.b64 	%fd38, %rd289;
	mov.b64 	{%r314, %r319}, %rd311;
	// begin inline asm
	shfl.sync.down.b32 %r313, %r314, %r320, %r321, %r322;
	// end inline asm
	// begin inline asm
	shfl.sync.down.b32 %r318, %r319, %r320, %r321, %r322;
	// end inline asm
	mov.b64 	%rd34, {%r313, %r318};
	setp.gt.s32 	%p173, %r282, 29;
	mov.u64 	%rd312, %rd311;
	mov.f64 	%fd301, %fd300;
	@%p173 bra 	$L__BB3_35;
	abs.f64 	%fd39, %fd300;
	abs.f64 	%fd40, %fd38;
	setp.lt.f64 	%p174, %fd39, %fd40;
	mov.u64 	%rd312, %rd34;
	mov.f64 	%fd301, %fd38;
	@%p174 bra 	$L__BB3_35;
	setp.lt.f64 	%p175, %fd40, %fd39;
	mov.u64 	%rd312, %rd311;
	mov.f64 	%fd301, %fd300;
	@%p175 bra 	$L__BB3_35;
	setp.lt.s64 	%p176, %rd311, %rd34;
	min.s64 	%rd312, %rd311, %rd34;
	selp.f64 	%fd301, %fd300, %fd38, %p176;
$L__BB3_35:
	mov.b64 	%rd290, %fd301;
	mov.b64 	{%r324, %r329}, %rd290;
	mov.b32 	%r340, 4;
	mov.b32 	%r341, 31;
	mov.b32 	%r342, -1;
	// begin inline asm
	shfl.sync.down.b32 %r323, %r324, %r340, %r341, %r342;
	// end inline asm
	// begin inline asm
	shfl.sync.down.b32 %r328, %r329, %r340, %r341, %r342;
	// end inline asm
	mov.b64 	%rd291, {%r323, %r328};
	mov.b64 	%fd43, %rd291;
	mov.b64 	{%r334, %r339}, %rd312;
	// begin inline asm
	shfl.sync.down.b32 %r333, %r334, %r340, %r341, %r342;
	// end inline asm
	// begin inline asm
	shfl.sync.down.b32 %r338, %r339, %r340, %r341, %r342;
	// end inline asm
	mov.b64 	%rd37, {%r333, %r338};
	setp.gt.s32 	%p177, %r282, 27;
	mov.u64 	%rd313, %rd312;
	mov.f64 	%fd302, %fd301;
	@%p177 bra 	$L__BB3_39;
	abs.f64 	%fd44, %fd301;
	abs.f64 	%fd45, %fd43;
	setp.lt.f64 	%p178, %fd44, %fd45;
	mov.u64 	%rd313, %rd37;
	mov.f64 	%fd302, %fd43;
	@%p178 bra 	$L__BB3_39;
	setp.lt.f64 	%p179, %fd45, %fd44;
	mov.u64 	%rd313, %rd312;
	mov.f64 	%fd302, %fd301;
	@%p179 bra 	$L__BB3_39;
	setp.lt.s64 	%p180, %rd312, %rd37;
	min.s64 	%rd313, %rd312, %rd37;
	selp.f64 	%fd302, %fd301, %fd43, %p180;
$L__BB3_39:
	mov.b64 	%rd292, %fd302;
	mov.b64 	{%r344, %r349}, %rd292;
	mov.b32 	%r360, 8;
	mov.b32 	%r361, 31;
	mov.b32 	%r362, -1;
	// begin inline asm
	shfl.sync.down.b32 %r343, %r344, %r360, %r361, %r362;
	// end inline asm
	// begin inline asm
	shfl.sync.down.b32 %r348, %r349, %r360, %r361, %r362;
	// end inline asm
	mov.b64 	%rd293, {%r343, %r348};
	mov.b64 	%fd48, %rd293;
	mov.b64 	{%r354, %r359}, %rd313;
	// begin inline asm
	shfl.sync.down.b32 %r353, %r354, %r360, %r361, %r362;
	// end inline asm
	// begin inline asm
	shfl.sync.down.b32 %r358, %r359, %r360, %r361, %r362;
	// end inline asm
	mov.b64 	%rd40, {%r353, %r358};
	setp.gt.s32 	%p181, %r282, 23;
	mov.u64 	%rd314, %rd313;
	mov.f64 	%fd303, %fd302;
	@%p181 bra 	$L__BB3_43;
	abs.f64 	%fd49, %fd302;
	abs.f64 	%fd50, %fd48;
	setp.lt.f64 	%p182, %fd49, %fd50;
	mov.u64 	%rd314, %rd40;
	mov.f64 	%fd303, %fd48;
	@%p182 bra 	$L__BB3_43;
	setp.lt.f64 	%p183, %fd50, %fd49;
	mov.u64 	%rd314, %rd313;
	mov.f64 	%fd303, %fd302;
	@%p183 bra 	$L__BB3_43;
	setp.lt.s64 	%p184, %rd313, %rd40;
	min.s64 	%rd314, %rd313, %rd40;
	selp.f64 	%fd303, %fd302, %fd48, %p184;
$L__BB3_43:
	mov.b64 	%rd294, %fd303;
	mov.b64 	{%r364, %r369}, %rd294;
	mov.b32 	%r380, 16;
	mov.b32 	%r381, 31;
	mov.b32 	%r382, -1;
	// begin inline asm
	shfl.sync.down.b32 %r363, %r364, %r380, %r381, %r382;
	// end inline asm
	// begin inline asm
	shfl.sync.down.b32 %r368, %r369, %r380, %r381, %r382;
	// end inline asm
	mov.b64 	%rd295, {%r363, %r368};
	mov.b64 	%fd53, %rd295;
	mov.b64 	{%r374, %r379}, %rd314;
	// begin inline asm
	shfl.sync.down.b32 %r373, %r374, %r380, %r381, %r382;
	// end inline asm
	// begin inline asm
	shfl.sync.down.b32 %r378, %r379, %r380, %r381, %r382;
	// end inline asm
	mov.b64 	%rd43, {%r373, %r378};
	setp.gt.s32 	%p185, %r282, 15;
	mov.u64 	%rd367, %rd314;
	mov.f64 	%fd351, %fd303;
	@%p185 bra 	$L__BB3_47;
	abs.f64 	%fd54, %fd303;
	abs.f64 	%fd55, %fd53;
	setp.lt.f64 	%p186, %fd54, %fd55;
	mov.u64 	%rd367, %rd43;
	mov.f64 	%fd351, %fd53;
	@%p186 bra 	$L__BB3_47;
	setp.lt.f64 	%p187, %fd55, %fd54;
	mov.u64 	%rd367, %rd314;
	mov.f64 	%fd351, %fd303;
	@%p187 bra 	$L__BB3_47;
	setp.lt.s64 	%p188, %rd314, %rd43;
	min.s64 	%rd367, %rd314, %rd43;
	selp.f64 	%fd351, %fd303, %fd53, %p188;
$L__BB3_47:
	setp.ne.s32 	%p189, %r282, 0;
	@%p189 bra 	$L__BB3_49;
	shr.u32 	%r383, %r1, 1;
	and.b32  	%r384, %r383, 496;
	mov.u32 	%r385, _ZN6thrust24THRUST_300001_SM_1000_NS8cuda_cub4core6detail5shmemE;
	add.s32 	%r386, %r385, %r384;
	st.shared.f64 	[%r386+8], %fd351;
	st.shared.u64 	[%r386+16], %rd367;
$L__BB3_49:
	bar.sync 	0;
	setp.ne.s32 	%p190, %r1, 0;
	@%p190 bra 	$L__BB3_204;
	ld.shared.f64 	%fd58, [_ZN6thrust24THRUST_300001_SM_1000_NS8cuda_cub4core6detail5shmemE+24];
	ld.shared.u64 	%rd46, [_ZN6thrust24THRUST_300001_SM_1000_NS8cuda_cub4core6detail5shmemE+32];
	abs.f64 	%fd59, %fd351;
	abs.f64 	%fd60, %fd58;
	setp.lt.f64 	%p191, %fd59, %fd60;
	mov.u64 	%rd316, %rd46;
	mov.f64 	%fd305, %fd58;
	@%p191 bra 	$L__BB3_53;
	setp.lt.f64 	%p192, %fd60, %fd59;
	mov.u64 	%rd316, %rd367;
	mov.f64 	%fd305, %fd351;
	@%p192 bra 	$L__BB3_53;
	setp.lt.s64 	%p193, %rd367, %rd46;
	min.s64 	%rd316, %rd367, %rd46;
	selp.f64 	%fd305, %fd351, %fd58, %p193;
$L__BB3_53:
	ld.shared.f64 	%fd63, [_ZN6thrust24THRUST_300001_SM_1000_NS8cuda_cub4core6detail5shmemE+40];
	ld.shared.u64 	%rd49, [_ZN6thrust24THRUST_300001_SM_1000_NS8cuda_cub4core6detail5shmemE+48];
	abs.f64 	%fd64, %fd305;
	abs.f64 	%fd65, %fd63;
	setp.lt.f64 	%p194, %fd64, %fd65;
	mov.u64 	%rd317, %rd49;
	mov.f64 	%fd306, %fd63;
	@%p194 bra 	$L__BB3_56;
	setp.lt.f64 	%p195, %fd65, %fd64;
	mov.u64 	%rd317, %rd316;
	mov.f64 	%fd306, %fd305;
	@%p195 bra 	$L__BB3_56;
	setp.lt.s64 	%p196, %rd316, %rd49;
	min.s64 	%rd317, %rd316, %rd49;
	selp.f64 	%fd306, %fd305, %fd63, %p196;
$L__BB3_56:
	ld.shared.f64 	%fd68, [_ZN6thrust24THRUST_300001_SM_1000_NS8cuda_cub4core6detail5shmemE+56];
	ld.shared.u64 	%rd52, [_ZN6thrust24THRUST_300001_SM_1000_NS8cuda_cub4core6detail5shmemE+64];
	abs.f64 	%fd69, %fd306;
	abs.f64 	%fd70, %fd68;
	setp.lt.f64 	%p197, %fd69, %fd70;
	mov.u64 	%rd318, %rd52;
	mov.f64 	%fd307, %fd68;
	@%p197 bra 	$L__BB3_59;
	setp.lt.f64 	%p198, %fd70, %fd69;
	mov.u64 	%rd318, %rd317;
	mov.f64 	%fd307, %fd306;
	@%p198 bra 	$L__BB3_59;
	setp.lt.s64 	%p199, %rd317, %rd52;
	min.s64 	%rd318, %rd317, %rd52;
	selp.f64 	%fd307, %fd306, %fd68, %p199;
$L__BB3_59:
	ld.shared.f64 	%fd73, [_ZN6thrust24THRUST_300001_SM_1000_NS8cuda_cub4core6detail5shmemE+72];
	ld.shared.u64 	%rd55, [_ZN6thrust24THRUST_300001_SM_1000_NS8cuda_cub4core6detail5shmemE+80];
	abs.f64 	%fd74, %fd307;
	abs.f64 	%fd75, %fd73;
	setp.lt.f64 	%p200, %fd74, %fd75;
	mov.u64 	%rd319, %rd55;
	mov.f64 	%fd308, %fd73;
	@%p200 bra 	$L__BB3_62;
	setp.lt.f64 	%p201, %fd75, %fd74;
	mov.u64 	%rd319, %rd318;
	mov.f64 	%fd308, %fd307;
	@%p201 bra 	$L__BB3_62;
	setp.lt.s64 	%p202, %rd318, %rd55;
	min.s64 	%rd319, %rd318, %rd55;
	selp.f64 	%fd308, %fd307, %fd73, %p202;
$L__BB3_62:
	ld.shared.f64 	%fd78, [_ZN6thrust24THRUST_300001_SM_1000_NS8cuda_cub4core6detail5shmemE+88];
	ld.shared.u64 	%rd58, [_ZN6thrust24THRUST_300001_SM_1000_NS8cuda_cub4core6detail5shmemE+96];
	abs.f64 	%fd79, %fd308;
	abs.f64 	%fd80, %fd78;
	setp.lt.f64 	%p203, %fd79, %fd80;
	mov.u64 	%rd320, %rd58;
	mov.f64 	%fd309, %fd78;
	@%p203 bra 	$L__BB3_65;
	setp.lt.f64 	%p204, %fd80, %fd79;
	mov.u64 	%rd320, %rd319;
	mov.f64 	%fd309, %fd308;
	@%p204 bra 	$L__BB3_65;
	setp.lt.s64 	%p205, %rd319, %rd58;
	min.s64 	%rd320, %rd319, %rd58;
	selp.f64 	%fd309, %fd308, %fd78, %p205;
$L__BB3_65:
	ld.shared.f64 	%fd83, [_ZN6thrust24THRUST_300001_SM_1000_NS8cuda_cub4core6detail5shmemE+104];
	ld.shared.u64 	%rd61, [_ZN6thrust24THRUST_300001_SM_1000_NS8cuda_cub4core6detail5shmemE+112];
	abs.f64 	%fd84, %fd309;
	abs.f64 	%fd85, %fd83;
	setp.lt.f64 	%p206, %fd84, %fd85;
	mov.u64 	%rd321, %rd61;
	mov.f64 	%fd310, %fd83;
	@%p206 bra 	$L__BB3_68;
	setp.lt.f64 	%p207, %fd85, %fd84;
	mov.u64 	%rd321, %rd320;
	mov.f64 	%fd310, %fd309;
	@%p207 bra 	$L__BB3_68;
	setp.lt.s64 	%p208, %rd320, %rd61;
	min.s64 	%rd321, %rd320, %rd61;
	selp.f64 	%fd310, %fd309, %fd83, %p208;
$L__BB3_68:
	ld.shared.f64 	%fd88, [_ZN6thrust24THRUST_300001_SM_1000_NS8cuda_cub4core6detail5shmemE+120];
	ld.shared.u64 	%rd64, [_ZN6thrust24THRUST_300001_SM_1000_NS8cuda_cub4core6detail5shmemE+128];
	abs.f64 	%fd89, %fd310;
	abs.f64 	%fd90, %fd88;
	setp.lt.f64 	%p209, %fd89, %fd90;
	mov.u64 	%rd367, %rd64;
	mov.f64 	%fd351, %fd88;
	@%p209 bra 	$L__BB3_204;
	setp.lt.f64 	%p210, %fd90, %fd89;
	mov.u64 	%rd367, %rd321;
	mov.f64 	%fd351, %fd310;
	@%p210 bra 	$L__BB3_204;
	setp.lt.s64 	%p211, %rd321, %rd64;
	min.s64 	%rd367, %rd321, %rd64;
	selp.f64 	%fd351, %fd310, %fd88, %p211;
	bra.uni 	$L__BB3_204;
$L__BB3_71:
	// begin inline asm
	mov.u32 %r169, %laneid;
	// end inline asm
	and.b32  	%r190, %r1, 992;
	add.s32 	%r191, %r190, 32;
	setp.gt.s32 	%p118, %r191, %r36;
	not.b32 	%r192, %r190;
	add.s32 	%r193, %r36, %r192;
	selp.b32 	%r188, %r193, 31, %p118;
	mov.b64 	%rd276, %fd298;
	mov.b64 	{%r171, %r176}, %rd276;
	mov.b32 	%r187, 1;
	mov.b32 	%r189, -1;
	// begin inline asm
	shfl.sync.down.b32 %r170, %r171, %r187, %r188, %r189;
	// end inline asm
	// begin inline asm
	shfl.sync.down.b32 %r175, %r176, %r187, %r188, %r189;
	// end inline asm
	mov.b64 	%rd277, {%r170, %r175};
	mov.b64 	%fd92, %rd277;
	mov.b64 	{%r181, %r186}, %rd309;
	// begin inline asm
	shfl.sync.down.b32 %r180, %r181, %r187, %r188, %r189;
	// end inline asm
	// begin inline asm
	shfl.sync.down.b32 %r185, %r186, %r187, %r188, %r189;
	// end inline asm
	mov.b64 	%rd66, {%r180, %r185};
	setp.ge.s32 	%p119, %r169, %r188;
	mov.u64 	%rd322, %rd309;
	mov.f64 	%fd311, %fd298;
	@%p119 bra 	$L__BB3_75;
	abs.f64 	%fd93, %fd298;
	abs.f64 	%fd94, %fd92;
	setp.lt.f64 	%p120, %fd93, %fd94;
	mov.u64 	%rd322, %rd66;
	mov.f64 	%fd311, %fd92;
	@%p120 bra 	$L__BB3_75;
	setp.lt.f64 	%p121, %fd94, %fd93;
	mov.u64 	%rd322, %rd309;
	mov.f64 	%fd311, %fd298;
	@%p121 bra 	$L__BB3_75;
	setp.lt.s64 	%p122, %rd309, %rd66;
	min.s64 	%rd322, %rd309, %rd66;
	selp.f64 	%fd311, %fd298, %fd92, %p122;
$L__BB3_75:
	mov.b64 	%rd278, %fd311;
	mov.b64 	{%r195, %r200}, %rd278;
	mov.b32 	%r211, 2;
	mov.b32 	%r213, -1;
	// begin inline asm
	shfl.sync.down.b32 %r194, %r195, %r211, %r188, %r213;
	// end inline asm
	// begin inline asm
	shfl.sync.down.b32 %r199, %r200, %r211, %r188, %r213;
	// end inline asm
	mov.b64 	%rd279, {%r194, %r199};
	mov.b64 	%fd97, %rd279;
	mov.b64 	{%r205, %r210}, %rd322;
	// begin inline asm
	shfl.sync.down.b32 %r204, %r205, %r211, %r188, %r213;
	// end inline asm
	// begin inline asm
	shfl.sync.down.b32 %r209, %r210, %r211, %r188, %r213;
	// end inline asm
	mov.b64 	%rd69, {%r204, %r209};
	add.s32 	%r214, %r169, 2;
	setp.gt.s32 	%p123, %r214, %r188;
	mov.u64 	%rd323, %rd322;
	mov.f64 	%fd312, %fd311;
	@%p123 bra 	$L__BB3_79;
	abs.f64 	%fd98, %fd311;
	abs.f64 	%fd99, %fd97;
	setp.lt.f64 	%p124, %fd98, %fd99;
	mov.u64 	%rd323, %rd69;
	mov.f64 	%fd312, %fd97;
	@%p124 bra 	$L__BB3_79;
	setp.lt.f64 	%p125, %fd99, %fd98;
	mov.u64 	%rd323, %rd322;
	mov.f64 	%fd312, %fd311;
	@%p125 bra 	$L__BB3_79;
	setp.lt.s64 	%p126, %rd322, %rd69;
	min.s64 	%rd323, %rd322, %rd69;
	selp.f64 	%fd312, %fd311, %fd97, %p126;
$L__BB3_79:
	mov.b64 	%rd280, %fd312;
	mov.b64 	{%r216, %r221}, %rd280;
	mov.b32 	%r232, 4;
	mov.b32 	%r234, -1;
	// begin inline asm
	shfl.sync.down.b32 %r215, %r216, %r232, %r188, %r234;
	// end inline asm
	// begin inline asm
	shfl.sync.down.b32 %r220, %r221, %r232, %r188, %r234;
	// end inline asm
	mov.b64 	%rd281, {%r215, %r220};
	mov.b64 	%fd102, %rd281;
	mov.b64 	{%r226, %r231}, %rd323;
	// begin inline asm
	shfl.sync.down.b32 %r225, %r226, %r232, %r188, %r234;
	// end inline asm
	// begin inline asm
	shfl.sync.down.b32 %r230, %r231, %r232, %r188, %r234;
	// end inline asm
	mov.b64 	%rd72, {%r225, %r230};
	add.s32 	%r235, %r169, 4;
	setp.gt.s32 	%p127, %r235, %r188;
	mov.u64 	%rd324, %rd323;
	mov.f64 	%fd313, %fd312;
	@%p127 bra 	$L__BB3_83;
	abs.f64 	%fd103, %fd312;
	abs.f64 	%fd104, %fd102;
	setp.lt.f64 	%p128, %fd103, %fd104;
	mov.u64 	%rd324, %rd72;
	mov.f64 	%fd313, %fd102;
	@%p128 bra 	$L__BB3_83;
	setp.lt.f64 	%p129, %fd104, %fd103;
	mov.u64 	%rd324, %rd323;
	mov.f64 	%fd313, %fd312;
	@%p129 bra 	$L__BB3_83;
	setp.lt.s64 	%p130, %rd323, %rd72;
	min.s64 	%rd324, %rd323, %rd72;
	selp.f64 	%fd313, %fd312, %fd102, %p130;
$L__BB3_83:
	mov.b64 	%rd282, %fd313;
	mov.b64 	{%r237, %r242}, %rd282;
	mov.b32 	%r253, 8;
	mov.b32 	%r255, -1;
	// begin inline asm
	shfl.sync.down.b32 %r236, %r237, %r253, %r188, %r255;
	// end inline asm
	// begin inline asm
	shfl.sync.down.b32 %r241, %r242, %r253, %r188, %r255;
	// end inline asm
	mov.b64 	%rd283, {%r236, %r241};
	mov.b64 	%fd107, %rd283;
	mov.b64 	{%r247, %r252}, %rd324;
	// begin inline asm
	shfl.sync.down.b32 %r246, %r247, %r253, %r188, %r255;
	// end inline asm
	// begin inline asm
	shfl.sync.down.b32 %r251, %r252, %r253, %r188, %r255;
	// end inline asm
	mov.b64 	%rd75, {%r246, %r251};
	add.s32 	%r256, %r169, 8;
	setp.gt.s32 	%p131, %r256, %r188;
	mov.u64 	%rd325, %rd324;
	mov.f64 	%fd314, %fd313;
	@%p131 bra 	$L__BB3_87;
	abs.f64 	%fd108, %fd313;
	abs.f64 	%fd109, %fd107;
	setp.lt.f64 	%p132, %fd108, %fd109;
	mov.u64 	%rd325, %rd75;
	mov.f64 	%fd314, %fd107;
	@%p132 bra 	$L__BB3_87;
	setp.lt.f64 	%p133, %fd109, %fd108;
	mov.u64 	%rd325, %rd324;
	mov.f64 	%fd314, %fd313;
	@%p133 bra 	$L__BB3_87;
	setp.lt.s64 	%p134, %rd324, %rd75;
	min.s64 	%rd325, %rd324, %rd75;
	selp.f64 	%fd314, %fd313, %fd107, %p134;
$L__BB3_87:
	mov.b64 	%rd284, %fd314;
	mov.b64 	{%r258, %r263}, %rd284;
	mov.b32 	%r274, 16;
	mov.b32 	%r276, -1;
	// begin inline asm
	shfl.sync.down.b32 %r257, %r258, %r274, %r188, %r276;
	// end inline asm
	// begin inline asm
	shfl.sync.down.b32 %r262, %r263, %r274, %r188, %r276;
	// end inline asm
	mov.b64 	%rd285, {%r257, %r262};
	mov.b64 	%fd112, %rd285;
	mov.b64 	{%r268, %r273}, %rd325;
	// begin inline asm
	shfl.sync.down.b32 %r267, %r268, %r274, %r188, %r276;
	// end inline asm
	// begin inline asm
	shfl.sync.down.b32 %r272, %r273, %r274, %r188, %r276;
	// end inline asm
	mov.b64 	%rd78, {%r267, %r272};
	add.s32 	%r277, %r169, 16;
	setp.gt.s32 	%p135, %r277, %r188;
	mov.u64 	%rd367, %rd325;
	mov.f64 	%fd351, %fd314;
	@%p135 bra 	$L__BB3_91;
	abs.f64 	%fd113, %fd314;
	abs.f64 	%fd114, %fd112;
	setp.lt.f64 	%p136, %fd113, %fd114;
	mov.u64 	%rd367, %rd78;
	mov.f64 	%fd351, %fd112;
	@%p136 bra 	$L__BB3_91;
	setp.lt.f64 	%p137, %fd114, %fd113;
	mov.u64 	%rd367, %rd325;
	mov.f64 	%fd351, %fd314;
	@%p137 bra 	$L__BB3_91;
	setp.lt.s64 	%p138, %rd325, %rd78;
	min.s64 	%rd367, %rd325, %rd78;
	selp.f64 	%fd351, %fd314, %fd112, %p138;
$L__BB3_91:
	setp.ne.s32 	%p139, %r169, 0;
	@%p139 bra 	$L__BB3_93;
	shr.u32 	%r278, %r1, 1;
	and.b32  	%r279, %r278, 496;
	mov.u32 	%r280, _ZN6thrust24THRUST_300001_SM_1000_NS8cuda_cub4core6detail5shmemE;
	add.s32 	%r281, %r280, %r279;
	st.shared.f64 	[%r281+8], %fd351;
	st.shared.u64 	[%r281+16], %rd367;
$L__BB3_93:
	bar.sync 	0;
	setp.ne.s32 	%p140, %r1, 0;
	@%p140 bra 	$L__BB3_204;
	setp.lt.s32 	%p141, %r36, 33;
	mov.f64 	%fd316, %fd351;
	mov.u64 	%rd327, %rd367;
	@%p141 bra 	$L__BB3_98;
	ld.shared.f64 	%fd117, [_ZN6thrust24THRUST_300001_SM_1000_NS8cuda_cub4core6detail5shmemE+24];
	ld.shared.u64 	%rd81, [_ZN6thrust24THRUST_300001_SM_1000_NS8cuda_cub4core6detail5shmemE+32];
	abs.f64 	%fd118, %fd351;
	abs.f64 	%fd119, %fd117;
	setp.lt.f64 	%p142, %fd118, %fd119;
	mov.f64 	%fd316, %fd117;
	mov.u64 	%rd327, %rd81;
	@%p142 bra 	$L__BB3_98;
	setp.lt.f64 	%p143, %fd119, %fd118;
	mov.f64 	%fd316, %fd351;
	mov.u64 	%rd327, %rd367;
	@%p143 bra 	$L__BB3_98;
	setp.lt.s64 	%p144, %rd367, %rd81;
	min.s64 	%rd327, %rd367, %rd81;
	selp.f64 	%fd316, %fd351, %fd117, %p144;
$L__BB3_98:
	setp.lt.s32 	%p145, %r36, 65;
	mov.f64 	%fd317, %fd316;
	mov.u64 	%rd328, %rd327;
	@%p145 bra 	$L__BB3_102;
	ld.shared.f64 	%fd122, [_ZN6thrust24THRUST_300001_SM_1000_NS8cuda_cub4core6detail5shmemE+40];
	ld.shared.u64 	%rd84, [_ZN6thrust24THRUST_300001_SM_1000_NS8cuda_cub4core6detail5shmemE+48];
	abs.f64 	%fd123, %fd316;
	abs.f64 	%fd124, %fd122;
	setp.lt.f64 	%p146, %fd123, %fd124;
	mov.f64 	%fd317, %fd122;
	mov.u64 	%rd328, %rd84;
	@%p146 bra 	$L__BB3_102;
	setp.lt.f64 	%p147, %fd124, %fd123;
	mov.f64 	%fd317, %fd316;
	mov.u64 	%rd328, %rd327;
	@%p147 bra 	$L__BB3_102;
	setp.lt.s64 	%p148, %rd327, %rd84;
	min.s64 	%rd328, %rd327, %rd84;
	selp.f64 	%fd317, %fd316, %fd122, %p148;
$L__BB3_102:
	setp.lt.s32 	%p149, %r36, 97;
	mov.f64 	%fd318, %fd317;
	mov.u64 	%rd329, %rd328;
	@%p149 bra 	$L__BB3_106;
	ld.shared.f64 	%fd127, [_ZN6thrust24THRUST_300001_SM_1000_NS8cuda_cub4core6detail5shmemE+56];
	ld.shared.u64 	%rd87, [_ZN6thrust24THRUST_300001_SM_1000_NS8cuda_cub4core6detail5shmemE+64];
	abs.f64 	%fd128, %fd317;
	abs.f64 	%fd129, %fd127;
	setp.lt.f64 	%p150, %fd128, %fd129;
	mov.f64 	%fd318, %fd127;
	mov.u64 	%rd329, %rd87;
	@%p150 bra 	$L__BB3_106;
	setp.lt.f64 	%p151, %fd129, %fd128;
	mov.f64 	%fd318, %fd317;
	mov.u64 	%rd329, %rd328;
	@%p151 bra 	$L__BB3_106;
	setp.lt.s64 	%p152, %rd328, %rd87;
	min.s64 	%rd329, %rd328, %rd87;
	selp.f64 	%fd318, %fd317, %fd127, %p152;
$L__BB3_106:
	setp.lt.s32 	%p153, %r36, 129;
	mov.f64 	%fd319, %fd318;
	mov.u64 	%rd330, %rd329;
	@%p153 bra 	$L__BB3_110;
	ld.shared.f64 	%fd132, [_ZN6thrust24THRUST_300001_SM_1000_NS8cuda_cub4core6detail5shmemE+72];
	ld.shared.u64 	%rd90, [_ZN6thrust24THRUST_300001_SM_1000_NS8cuda_cub4core6detail5shmemE+80];
	abs.f64 	%fd133, %fd318;
	abs.f64 	%fd134, %fd132;
	setp.lt.f64 	%p154, %fd133, %fd134;
	mov.f64 	%fd319, %fd132;
	mov.u64 	%rd330, %rd90;
	@%p154 bra 	$L__BB3_110;
	setp.lt.f64 	%p155, %fd134, %fd133;
	mov.f64 	%fd319, %fd318;
	mov.u64 	%rd330, %rd329;
	@%p155 bra 	$L__BB3_110;
	setp.lt.s64 	%p156, %rd329, %rd90;
	min.s64 	%rd330, %rd329, %rd90;
	selp.f64 	%fd319, %fd318, %fd132, %p156;
$L__BB3_110:
	setp.lt.s32 	%p157, %r36, 161;
	mov.f64 	%fd320, %fd319;
	mov.u64 	%rd331, %rd330;
	@%p157 bra 	$L__BB3_114;
	ld.shared.f64 	%fd137, [_ZN6thrust24THRUST_300001_SM_1000_NS8cuda_cub4core6detail5shmemE+88];
	ld.shared.u64 	%rd93, [_ZN6thrust24THRUST_300001_SM_1000_NS8cuda_cub4core6detail5shmemE+96];
	abs.f64 	%fd138, %fd319;
	abs.f64 	%fd139, %fd137;
	setp.lt.f64 	%p158, %fd138, %fd139;
	mov.f64 	%fd320, %fd137;
	mov.u64 	%rd331, %rd93;
	@%p158 bra 	$L__BB3_114;
	setp.lt.f64 	%p159, %fd139, %fd138;
	mov.f64 	%fd320, %fd319;
	mov.u64 	%rd331, %rd330;
	@%p159 bra 	$L__BB3_114;
	setp.lt.s64 	%p160, %rd330, %rd93;
	min.s64 	%rd331, %rd330, %rd93;
	selp.f64 	%fd320, %fd319, %fd137, %p160;
$L__BB3_114:
	setp.lt.s32 	%p161, %r36, 193;
	mov.f64 	%fd321, %fd320;
	mov.u64 	%rd332, %rd331;
	@%p161 bra 	$L__BB3_118;
	ld.shared.f64 	%fd142, [_ZN6thrust24THRUST_300001_SM_1000_NS8cuda_cub4core6detail5shmemE+104];
	ld.shared.u64 	%rd96, [_ZN6thrust24THRUST_300001_SM_1000_NS8cuda_cub4core6detail5shmemE+112];
	abs.f64 	%fd143, %fd320;
	abs.f64 	%fd144, %fd142;
	setp.lt.f64 	%p162, %fd143, %fd144;
	mov.f64 	%fd321, %fd142;
	mov.u64 	%rd332, %rd96;
	@%p162 bra 	$L__BB3_118;
	setp.lt.f64 	%p163, %fd144, %fd143;
	mov.f64 	%fd321, %fd320;
	mov.u64 	%rd332, %rd331;
	@%p163 bra 	$L__BB3_118;
	setp.lt.s64 	%p164, %rd331, %rd96;
	min.s64 	%rd332, %rd331, %rd96;
	selp.f64 	%fd321, %fd320, %fd142, %p164;
$L__BB3_118:
	setp.lt.s32 	%p165, %r36, 225;
	mov.u64 	%rd367, %rd332;
	mov.f64 	%fd351, %fd321;
	@%p165 bra 	$L__BB3_204;
	ld.shared.f64 	%fd147, [_ZN6thrust24THRUST_300001_SM_1000_NS8cuda_cub4core6detail5shmemE+120];
	ld.shared.u64 	%rd99, [_ZN6thrust24THRUST_300001_SM_1000_NS8cuda_cub4core6detail5shmemE+128];
	abs.f64 	%fd148, %fd321;
	abs.f64 	%fd149, %fd147;
	setp.lt.f64 	%p166, %fd148, %fd149;
	mov.u64 	%rd367, %rd99;
	mov.f64 	%fd351, %fd147;
	@%p166 bra 	$L__BB3_204;
	setp.lt.f64 	%p167, %fd149, %fd148;
	mov.u64 	%rd367, %rd332;
	mov.f64 	%fd351, %fd321;
	@%p167 bra 	$L__BB3_204;
	setp.lt.s64 	%p168, %rd332, %rd99;
	min.s64 	%rd367, %rd332, %rd99;
	selp.f64 	%fd351, %fd321, %fd147, %p168;
	bra.uni 	$L__BB3_204;
$L__BB3_122:
	mov.u32 	%r17, %tid.x;
	cvt.u64.u32 	%rd200, %r17;
	cvta.to.global.u64 	%rd201, %rd197;
	mul.wide.u32 	%rd202, %r17, 8;
	add.s64 	%rd203, %rd201, %rd202;
	ld.global.f64 	%fd274, [%rd203];
	add.s32 	%r37, %r17, 256;
	cvt.u64.u32 	%rd204, %r37;
	ld.global.f64 	%fd275, [%rd203+2048];
	add.s32 	%r38, %r17, 512;
	cvt.u64.u32 	%rd205, %r38;
	ld.global.f64 	%fd276, [%rd203+4096];
	add.s32 	%r39, %r17, 768;
	cvt.u64.u32 	%rd206, %r39;
	ld.global.f64 	%fd277, [%rd203+6144];
	or.b32  	%r40, %r17, 1024;
	cvt.u64.u32 	%rd101, %r40;
	add.s64 	%rd354, %rd198, %rd101;
	ld.global.f64 	%fd338, [%rd203+8192];
	abs.f64 	%fd278, %fd274;
	abs.f64 	%fd279, %fd275;
	setp.geu.f64 	%p3, %fd278, %fd279;
	selp.f64 	%fd280, %fd274, %fd275, %p3;
	selp.b64 	%rd207, %rd200, %rd204, %p3;
	abs.f64 	%fd281, %fd280;
	abs.f64 	%fd282, %fd276;
	setp.geu.f64 	%p4, %fd281, %fd282;
	selp.f64 	%fd283, %fd280, %fd276, %p4;
	selp.b64 	%rd208, %rd207, %rd205, %p4;
	abs.f64 	%fd284, %fd283;
	abs.f64 	%fd285, %fd277;
	setp.geu.f64 	%p5, %fd284, %fd285;
	selp.f64 	%fd152, %fd283, %fd277, %p5;
	selp.b64 	%rd104, %rd208, %rd206, %p5;
	abs.f64 	%fd153, %fd152;
	abs.f64 	%fd154, %fd338;
	setp.lt.f64 	%p6, %fd153, %fd154;
	@%p6 bra 	$L__BB3_124;
	setp.lt.f64 	%p7, %fd154, %fd153;
	setp.lt.u64 	%p8, %rd104, %rd101;
	or.pred  	%p9, %p7, %p8;
	selp.f64 	%fd338, %fd152, %fd338, %p9;
	add.s64 	%rd211, %rd198, %rd104;
	selp.b64 	%rd354, %rd211, %rd354, %p9;
$L__BB3_124:
	setp.lt.u32 	%p10, %r36, 2560;
	mov.b32 	%r394, 1280;
	@%p10 bra 	$L__BB3_137;
	mov.b32 	%r393, 1280;
	mov.f64 	%fd323, %fd338;
$L__BB3_126:
	cvt.u64.u32 	%rd212, %r393;
	add.s64 	%rd213, %rd200, %rd212;
	mul.wide.u32 	%rd214, %r393, 8;
	cvta.to.global.u64 	%rd215, %rd197;
	add.s64 	%rd217, %rd215, %rd202;
	add.s64 	%rd218, %rd217, %rd214;
	add.s64 	%rd335, %rd213, %rd198;
	ld.global.f64 	%fd324, [%rd218];
	ld.global.f64 	%fd325, [%rd218+2048];
	ld.global.f64 	%fd326, [%rd218+4096];
	ld.global.f64 	%fd327, [%rd218+6144];
	ld.global.f64 	%fd338, [%rd218+8192];
	abs.f64 	%fd163, %fd323;
	abs.f64 	%fd164, %fd324;
	setp.lt.f64 	%p11, %fd163, %fd164;
	@%p11 bra 	$L__BB3_128;
	setp.lt.f64 	%p12, %fd164, %fd163;
	setp.lt.s64 	%p13, %rd354, %rd335;
	or.pred  	%p14, %p12, %p13;
	selp.f64 	%fd324, %fd323, %fd324, %p14;
	selp.b64 	%rd335, %rd354, %rd335, %p14;
$L__BB3_128:
	cvt.u64.u32 	%rd219, %r393;
	add.s64 	%rd220, %rd200, %rd219;
	add.s64 	%rd221, %rd220, %rd198;
	add.s64 	%rd336, %rd221, 256;
	abs.f64 	%fd167, %fd324;
	abs.f64 	%fd168, %fd325;
	setp.lt.f64 	%p15, %fd167, %fd168;
	@%p15 bra 	$L__BB3_130;
	setp.lt.f64 	%p16, %fd168, %fd167;
	add.s64 	%rd226, %rd221, 256;
	setp.lt.s64 	%p17, %rd335, %rd226;
	or.pred  	%p18, %p16, %p17;
	selp.f64 	%fd325, %fd324, %fd325, %p18;
	selp.b64 	%rd336, %rd335, %rd226, %p18;
$L__BB3_130:
	add.s64 	%rd337, %rd221, 512;
	abs.f64 	%fd171, %fd325;
	abs.f64 	%fd172, %fd326;
	setp.lt.f64 	%p19, %fd171, %fd172;
	@%p19 bra 	$L__BB3_132;
	setp.lt.f64 	%p20, %fd172, %fd171;
	add.s64 	%rd234, %rd221, 512;
	setp.lt.s64 	%p21, %rd336, %rd234;
	or.pred  	%p22, %p20, %p21;
	selp.f64 	%fd326, %fd325, %fd326, %p22;
	selp.b64 	%rd337, %rd336, %rd234, %p22;
$L__BB3_132:
	add.s64 	%rd338, %rd221, 768;
	abs.f64 	%fd175, %fd326;
	abs.f64 	%fd176, %fd327;
	setp.lt.f64 	%p23, %fd175, %fd176;
	@%p23 bra 	$L__BB3_134;
	setp.lt.f64 	%p24, %fd176, %fd175;
	setp.lt.s64 	%p25, %rd337, %rd338;
	or.pred  	%p26, %p24, %p25;
	selp.f64 	%fd327, %fd326, %fd327, %p26;
	selp.b64 	%rd338, %rd337, %rd338, %p26;
$L__BB3_134:
	add.s64 	%rd354, %rd221, 1024;
	abs.f64 	%fd179, %fd327;
	abs.f64 	%fd180, %fd338;
	setp.lt.f64 	%p27, %fd179, %fd180;
	@%p27 bra 	$L__BB3_136;
	setp.lt.f64 	%p28, %fd180, %fd179;
	setp.lt.s64 	%p29, %rd338, %rd354;
	or.pred  	%p30, %p28, %p29;
	selp.f64 	%fd338, %fd327, %fd338, %p30;
	selp.b64 	%rd354, %rd338, %rd354, %p30;
$L__BB3_136:
	add.s32 	%r394, %r393, 1280;
	add.s32 	%r43, %r393, 2560;
	setp.le.s32 	%p31, %r43, %r36;
	mov.u32 	%r393, %r394;
	mov.f64 	%fd323, %fd338;
	@%p31 bra 	$L__BB3_126;
$L__BB3_137:
	setp.le.s32 	%p32, %r36, %r394;
	@%p32 bra 	$L__BB3_160;
	sub.s32 	%r21, %r36, %r394;
	setp.ge.s32 	%p33, %r17, %r21;
	@%p33 bra 	$L__BB3_160;
	cvta.to.global.u64 	%rd127, %rd197;
	not.b32 	%r44, %r17;
	add.s32 	%r45, %r36, %r44;
	sub.s32 	%r22, %r45, %r394;
	and.b32  	%r46, %r22, 768;
	setp.eq.s32 	%p34, %r46, 768;
	mov.u32 	%r397, %r17;
	@%p34 bra 	$L__BB3_145;
	add.s32 	%r47, %r17, %r394;
	cvt.u64.u32 	%rd242, %r47;
	add.s64 	%rd342, %rd198, %rd242;
	mul.wide.u32 	%rd243, %r47, 8;
	add.s64 	%rd341, %rd127, %rd243;
	shr.u32 	%r48, %r22, 8;
	add.s32 	%r49, %r48, 1;
	and.b32  	%r50, %r49, 3;
	neg.s32 	%r395, %r50;
	mov.u32 	%r397, %r17;
$L__BB3_141:
	.pragma "nounroll";
	mov.u64 	%rd132, %rd354;
	mov.f64 	%fd184, %fd338;
	ld.global.f64 	%fd185, [%rd341];
	abs.f64 	%fd186, %fd184;
	abs.f64 	%fd187, %fd185;
	setp.lt.f64 	%p35, %fd186, %fd187;
	mov.f64 	%fd338, %fd185;
	mov.u64 	%rd354, %rd342;
	@%p35 bra 	$L__BB3_144;
	setp.lt.f64 	%p36, %fd187, %fd186;
	mov.f64 	%fd338, %fd184;
	mov.u64 	%rd354, %rd132;
	@%p36 bra 	$L__BB3_144;
	setp.lt.s64 	%p37, %rd132, %rd342;
	selp.f64 	%fd338, %fd184, %fd185, %p37;
	min.s64 	%rd354, %rd132, %rd342;
$L__BB3_144:
	add.s32 	%r397, %r397, 256;
	add.s64 	%rd342, %rd342, 256;
	add.s64 	%rd341, %rd341, 2048;
	add.s32 	%r395, %r395, 1;
	setp.ne.s32 	%p38, %r395, 0;
	@%p38 bra 	$L__BB3_141;
$L__BB3_145:
	setp.lt.u32 	%p39, %r22, 768;
	@%p39 bra 	$L__BB3_160;
	add.s32 	%r398, %r397, %r394;
	cvt.u64.u32 	%rd244, %r398;
	add.s64 	%rd349, %rd198, %rd244;
	cvt.u64.u32 	%rd245, %r397;
	cvt.u64.u32 	%rd246, %r394;
	add.s64 	%rd247, %rd245, %rd246;
	shl.b64 	%rd248, %rd247, 3;
	add.s64 	%rd249, %rd248, %rd127;
	add.s64 	%rd348, %rd249, 6144;
	mul.wide.u32 	%rd250, %r398, 8;
	add.s64 	%rd347, %rd127, %rd250;
	add.s32 	%r399, %r397, 512;
$L__BB3_147:
	mov.u32 	%r32, %r399;
	ld.global.f64 	%fd193, [%rd347];
	abs.f64 	%fd194, %fd338;
	abs.f64 	%fd195, %fd193;
	setp.lt.f64 	%p40, %fd194, %fd195;
	mov.f64 	%fd335, %fd193;
	mov.u64 	%rd351, %rd349;
	@%p40 bra 	$L__BB3_150;
	setp.lt.f64 	%p41, %fd195, %fd194;
	mov.f64 	%fd335, %fd338;
	mov.u64 	%rd351, %rd354;
	@%p41 bra 	$L__BB3_150;
	setp.lt.s64 	%p42, %rd354, %rd349;
	selp.f64 	%fd335, %fd338, %fd193, %p42;
	min.s64 	%rd351, %rd354, %rd349;
$L__BB3_150:
	add.s32 	%r51, %r398, 256;
	cvt.u64.u32 	%rd251, %r51;
	add.s64 	%rd148, %rd198, %rd251;
	ld.global.f64 	%fd198, [%rd348+-4096];
	abs.f64 	%fd199, %fd335;
	abs.f64 	%fd200, %fd198;
	setp.lt.f64 	%p43, %fd199, %fd200;
	mov.f64 	%fd336, %fd198;
	mov.u64 	%rd352, %rd148;
	@%p43 bra 	$L__BB3_153;
	setp.lt.f64 	%p44, %fd200, %fd199;
	mov.f64 	%fd336, %fd335;
	mov.u64 	%rd352, %rd351;
	@%p44 bra 	$L__BB3_153;
	setp.lt.s64 	%p45, %rd351, %rd148;
	selp.f64 	%fd336, %fd335, %fd198, %p45;
	min.s64 	%rd352, %rd351, %rd148;
$L__BB3_153:
	add.s32 	%r52, %r398, 512;
	cvt.u64.u32 	%rd252, %r52;
	add.s64 	%rd151, %rd198, %rd252;
	ld.global.f64 	%fd203, [%rd348+-2048];
	abs.f64 	%fd204, %fd336;
	abs.f64 	%fd205, %fd203;
	setp.lt.f64 	%p46, %fd204, %fd205;
	mov.f64 	%fd337, %fd203;
	mov.u64 	%rd353, %rd151;
	@%p46 bra 	$L__BB3_156;
	setp.lt.f64 	%p47, %fd205, %fd204;
	mov.f64 	%fd337, %fd336;
	mov.u64 	%rd353, %rd352;
	@%p47 bra 	$L__BB3_156;
	setp.lt.s64 	%p48, %rd352, %rd151;
	selp.f64 	%fd337, %fd336, %fd203, %p48;
	min.s64 	%rd353, %rd352, %rd151;
$L__BB3_156:
	add.s32 	%r53, %r398, 768;
	cvt.u64.u32 	%rd253, %r53;
	add.s64 	%rd154, %rd198, %rd253;
	ld.global.f64 	%fd208, [%rd348];
	abs.f64 	%fd209, %fd337;
	abs.f64 	%fd210, %fd208;
	setp.lt.f64 	%p49, %fd209, %fd210;
	mov.f64 	%fd338, %fd208;
	mov.u64 	%rd354, %rd154;
	@%p49 bra 	$L__BB3_159;
	setp.lt.f64 	%p50, %fd210, %fd209;
	mov.f64 	%fd338, %fd337;
	mov.u64 	%rd354, %rd353;
	@%p50 bra 	$L__BB3_159;
	setp.lt.s64 	%p51, %rd353, %rd154;
	selp.f64 	%fd338, %fd337, %fd208, %p51;
	min.s64 	%rd354, %rd353, %rd154;
$L__BB3_159:
	add.s64 	%rd349, %rd349, 1024;
	add.s64 	%rd348, %rd348, 8192;
	add.s64 	%rd347, %rd347, 8192;
	add.s32 	%r399, %r32, 1024;
	add.s32 	%r54, %r32, 512;
	add.s32 	%r398, %r398, 1024;
	setp.lt.s32 	%p52, %r54, %r21;
	@%p52 bra 	$L__BB3_147;
$L__BB3_160:
	// begin inline asm
	mov.u32 %r55, %laneid;
	// end inline asm
	mov.b64 	%rd254, %fd338;
	mov.b64 	{%r57, %r62}, %rd254;
	mov.b32 	%r73, 1;
	mov.b32 	%r74, 31;
	mov.b32 	%r75, -1;
	// begin inline asm
	shfl.sync.down.b32 %r56, %r57, %r73, %r74, %r75;
	// end inline asm
	// begin inline asm
	shfl.sync.down.b32 %r61, %r62, %r73, %r74, %r75;
	// end inline asm
	mov.b64 	%rd255, {%r56, %r61};
	mov.b64 	%fd214, %rd255;
	mov.b64 	{%r67, %r72}, %rd354;
	// begin inline asm
	shfl.sync.down.b32 %r66, %r67, %r73, %r74, %r75;
	// end inline asm
	// begin inline asm
	shfl.sync.down.b32 %r71, %r72, %r73, %r74, %r75;
	// end inline asm
	mov.b64 	%rd161, {%r66, %r71};
	setp.gt.s32 	%p53, %r55, 30;
	mov.f64 	%fd340, %fd338;
	mov.u64 	%rd356, %rd354;
	@%p53 bra 	$L__BB3_164;
	abs.f64 	%fd215, %fd338;
	abs.f64 	%fd216, %fd214;
	setp.lt.f64 	%p54, %fd215, %fd216;
	mov.f64 	%fd340, %fd214;
	mov.u64 	%rd356, %rd161;
	@%p54 bra 	$L__BB3_164;
	setp.lt.f64 	%p55, %fd216, %fd215;
	mov.f64 	%fd340, %fd338;
	mov.u64 	%rd356, %rd354;
	@%p55 bra 	$L__BB3_164;
	setp.lt.s64 	%p56, %rd354, %rd161;
	selp.f64 	%fd340, %fd338, %fd214, %p56;
	min.s64 	%rd356, %rd354, %rd161;
$L__BB3_164:
	mov.b64 	%rd256, %fd340;
	mov.b64 	{%r77, %r82}, %rd256;
	mov.b32 	%r93, 2;
	mov.b32 	%r94, 31;
	mov.b32 	%r95, -1;
	// begin inline asm
	shfl.sync.down.b32 %r76, %r77, %r93, %r94, %r95;
	// end inline asm
	// begin inline asm
	shfl.sync.down.b32 %r81, %r82, %r93, %r94, %r95;
	// end inline asm
	mov.b64 	%rd257, {%r76, %r81};
	mov.b64 	%fd219, %rd257;
	mov.b64 	{%r87, %r92}, %rd356;
	// begin inline asm
	shfl.sync.down.b32 %r86, %r87, %r93, %r94, %r95;
	// end inline asm
	// begin inline asm
	shfl.sync.down.b32 %r91, %r92, %r93, %r94, %r95;
	// end inline asm
	mov.b64 	%rd164, {%r86, %r91};
	setp.gt.s32 	%p57, %r55, 29;
	mov.f64 	%fd341, %fd340;
	mov.u64 	%rd357, %rd356;
	@%p57 bra 	$L__BB3_168;
	abs.f64 	%fd220, %fd340;
	abs.f64 	%fd221, %fd219;
	setp.lt.f64 	%p58, %fd220, %fd221;
	mov.f64 	%fd341, %fd219;
	mov.u64 	%rd357, %rd164;
	@%p58 bra 	$L__BB3_168;
	setp.lt.f64 	%p59, %fd221, %fd220;
	mov.f64 	%fd341, %fd340;
	mov.u64 	%rd357, %rd356;
	@%p59 bra 	$L__BB3_168;
	setp.lt.s64 	%p60, %rd356, %rd164;
	selp.f64 	%fd341, %fd340, %fd219, %p60;
	min.s64 	%rd357, %rd356, %rd164;
$L__BB3_168:
	mov.b64 	%rd258, %fd341;
	mov.b64 	{%r97, %r102}, %rd258;
	mov.b32 	%r113, 4;
	mov.b32 	%r114, 31;
	mov.b32 	%r115, -1;
	// begin inline asm
	shfl.sync.down.b32 %r96, %r97, %r113, %r114, %r115;
	// end inline asm
	// begin inline asm
	shfl.sync.down.b32 %r101, %r102, %r113, %r114, %r115;
	// end inline asm
	mov.b64 	%rd259, {%r96, %r101};
	mov.b64 	%fd224, %rd259;
	mov.b64 	{%r107, %r112}, %rd357;
	// begin inline asm
	shfl.sync.down.b32 %r106, %r107, %r113, %r114, %r115;
	// end inline asm
	// begin inline asm
	shfl.sync.down.b32 %r111, %r112, %r113, %r114, %r115;
	// end inline asm
	mov.b64 	%rd167, {%r106, %r111};
	setp.gt.s32 	%p61, %r55, 27;
	mov.f64 	%fd342, %fd341;
	mov.u64 	%rd358, %rd357;
	@%p61 bra 	$L__BB3_172;
	abs.f64 	%fd225, %fd341;
	abs.f64 	%fd226, %fd224;
	setp.lt.f64 	%p62, %fd225, %fd226;
	mov.f64 	%fd342, %fd224;
	mov.u64 	%rd358, %rd167;
	@%p62 bra 	$L__BB3_172;
	setp.lt.f64 	%p63, %fd226, %fd225;
	mov.f64 	%fd342, %fd341;
	mov.u64 	%rd358, %rd357;
	@%p63 bra 	$L__BB3_172;
	setp.lt.s64 	%p64, %rd357, %rd167;
	selp.f64 	%fd342, %fd341, %fd224, %p64;
	min.s64 	%rd358, %rd357, %rd167;
$L__BB3_172:
	mov.b64 	%rd260, %fd342;
	mov.b64 	{%r117, %r122}, %rd260;
	mov.b32 	%r133, 8;
	mov.b32 	%r134, 31;
	mov.b32 	%r135, -1;
	// begin inline asm
	shfl.sync.down.b32 %r116, %r117, %r133, %r134, %r135;
	// end inline asm
	// begin inline asm
	shfl.sync.down.b32 %r121, %r122, %r133, %r134, %r135;
	// end inline asm
	mov.b64 	%rd261, {%r116, %r121};
	mov.b64 	%fd229, %rd261;
	mov.b64 	{%r127, %r132}, %rd358;
	// begin inline asm
	shfl.sync.down.b32 %r126, %r127, %r133, %r134, %r135;
	// end inline asm
	// begin inline asm
	shfl.sync.down.b32 %r131, %r132, %r133, %r134, %r135;
	// end inline asm
	mov.b64 	%rd170, {%r126, %r131};
	setp.gt.s32 	%p65, %r55, 23;
	mov.f64 	%fd343, %fd342;
	mov.u64 	%rd359, %rd358;
	@%p65 bra 	$L__BB3_176;
	abs.f64 	%fd230, %fd342;
	abs.f64 	%fd231, %fd229;
	setp.lt.f64 	%p66, %fd230, %fd231;
	mov.f64 	%fd343, %fd229;
	mov.u64 	%rd359, %rd170;
	@%p66 bra 	$L__BB3_176;
	setp.lt.f64 	%p67, %fd231, %fd230;
	mov.f64 	%fd343, %fd342;
	mov.u64 	%rd359, %rd358;
	@%p67 bra 	$L__BB3_176;
	setp.lt.s64 	%p68, %rd358, %rd170;
	selp.f64 	%fd343, %fd342, %fd229, %p68;
	min.s64 	%rd359, %rd358, %rd170;
$L__BB3_176:
	mov.b64 	%rd262, %fd343;
	mov.b64 	{%r137, %r142}, %rd262;
	mov.b32 	%r153, 16;
	mov.b32 	%r154, 31;
	mov.b32 	%r155, -1;
	// begin inline asm
	shfl.sync.down.b32 %r136, %r137, %r153, %r154, %r155;
	// end inline asm
	// begin inline asm
	shfl.sync.down.b32 %r141, %r142, %r153, %r154, %r155;
	// end inline asm
	mov.b64 	%rd263, {%r136, %r141};
	mov.b64 	%fd234, %rd263;
	mov.b64 	{%r147, %r152}, %rd359;
	// begin inline asm
	shfl.sync.down.b32 %r146, %r147, %r153, %r154, %r155;
	// end inline asm
	// begin inline asm
	shfl.sync.down.b32 %r151, %r152, %r153, %r154, %r155;
	// end inline asm
	mov.b64 	%rd173, {%r146, %r151};
	setp.gt.s32 	%p69, %r55, 15;
	mov.f64 	%fd351, %fd343;
	mov.u64 	%rd367, %rd359;
	@%p69 bra 	$L__BB3_180;
	abs.f64 	%fd235, %fd343;
	abs.f64 	%fd236, %fd234;
	setp.lt.f64 	%p70, %fd235, %fd236;
	mov.f64 	%fd351, %fd234;
	mov.u64 	%rd367, %rd173;
	@%p70 bra 	$L__BB3_180;
	setp.lt.f64 	%p71, %fd236, %fd235;
	mov.f64 	%fd351, %fd343;
	mov.u64 	%rd367, %rd359;
	@%p71 bra 	$L__BB3_180;
	setp.lt.s64 	%p72, %rd359, %rd173;
	selp.f64 	%fd351, %fd343, %fd234, %p72;
	min.s64 	%rd367, %rd359, %rd173;
$L__BB3_180:
	setp.ne.s32 	%p73, %r55, 0;
	@%p73 bra 	$L__BB3_182;
	shr.u32 	%r156, %r17, 1;
	and.b32  	%r157, %r156, 496;
	mov.u32 	%r158, _ZN6thrust24THRUST_300001_SM_1000_NS8cuda_cub4core6detail5shmemE;
	add.s32 	%r159, %r158, %r157;
	st.shared.f64 	[%r159+8], %fd351;
	st.shared.u64 	[%r159+16], %rd367;
$L__BB3_182:
	bar.sync 	0;
	setp.ne.s32 	%p74, %r17, 0;
	@%p74 bra 	$L__BB3_204;
	ld.shared.f64 	%fd239, [_ZN6thrust24THRUST_300001_SM_1000_NS8cuda_cub4core6detail5shmemE+24];
	ld.shared.u64 	%rd176, [_ZN6thrust24THRUST_300001_SM_1000_NS8cuda_cub4core6detail5shmemE+32];
	abs.f64 	%fd240, %fd351;
	abs.f64 	%fd241, %fd239;
	setp.lt.f64 	%p75, %fd240, %fd241;
	mov.f64 	%fd345, %fd239;
	mov.u64 	%rd361, %rd176;
	@%p75 bra 	$L__BB3_186;
	setp.lt.f64 	%p76, %fd241, %fd240;
	mov.f64 	%fd345, %fd351;
	mov.u64 	%rd361, %rd367;
	@%p76 bra 	$L__BB3_186;
	setp.lt.s64 	%p77, %rd367, %rd176;
	selp.f64 	%fd345, %fd351, %fd239, %p77;
	min.s64 	%rd361, %rd367, %rd176;
$L__BB3_186:
	ld.shared.f64 	%fd244, [_ZN6thrust24THRUST_300001_SM_1000_NS8cuda_cub4core6detail5shmemE+40];
	ld.shared.u64 	%rd179, [_ZN6thrust24THRUST_300001_SM_1000_NS8cuda_cub4core6detail5shmemE+48];
	abs.f64 	%fd245, %fd345;
	abs.f64 	%fd246, %fd244;
	setp.lt.f64 	%p78, %fd245, %fd246;
	mov.f64 	%fd346, %fd244;
	mov.u64 	%rd362, %rd179;
	@%p78 bra 	$L__BB3_189;
	setp.lt.f64 	%p79, %fd246, %fd245;
	mov.f64 	%fd346, %fd345;
	mov.u64 	%rd362, %rd361;
	@%p79 bra 	$L__BB3_189;
	setp.lt.s64 	%p80, %rd361, %rd179;
	selp.f64 	%fd346, %fd345, %fd244, %p80;
	min.s64 	%rd362, %rd361, %rd179;
$L__BB3_189:
	ld.shared.f64 	%fd249, [_ZN6thrust24THRUST_300001_SM_1000_NS8cuda_cub4core6detail5shmemE+56];
	ld.shared.u64 	%rd182, [_ZN6thrust24THRUST_300001_SM_1000_NS8cuda_cub4core6detail5shmemE+64];
	abs.f64 	%fd250, %fd346;
	abs.f64 	%fd251, %fd249;
	setp.lt.f64 	%p81, %fd250, %fd251;
	mov.f64 	%fd347, %fd249;
	mov.u64 	%rd363, %rd182;
	@%p81 bra 	$L__BB3_192;
	setp.lt.f64 	%p82, %fd251, %fd250;
	mov.f64 	%fd347, %fd346;
	mov.u64 	%rd363, %rd362;
	@%p82 bra 	$L__BB3_192;
	setp.lt.s64 	%p83, %rd362, %rd182;
	selp.f64 	%fd347, %fd346, %fd249, %p83;
	min.s64 	%rd363, %rd362, %rd182;
$L__BB3_192:
	ld.shared.f64 	%fd254, [_ZN6thrust24THRUST_300001_SM_1000_NS8cuda_cub4core6detail5shmemE+72];
	ld.shared.u64 	%rd185, [_ZN6thrust24THRUST_300001_SM_1000_NS8cuda_cub4core6detail5shmemE+80];
	abs.f64 	%fd255, %fd347;
	abs.f64 	%fd256, %fd254;
	setp.lt.f64 	%p84, %fd255, %fd256;
	mov.f64 	%fd348, %fd254;
	mov.u64 	%rd364, %rd185;
	@%p84 bra 	$L__BB3_195;
	setp.lt.f64 	%p85, %fd256, %fd255;
	mov.f64 	%fd348, %fd347;
	mov.u64 	%rd364, %rd363;
	@%p85 bra 	$L__BB3_195;
	setp.lt.s64 	%p86, %rd363, %rd185;
	selp.f64 	%fd348, %fd347, %fd254, %p86;
	min.s64 	%rd364, %rd363, %rd185;
$L__BB3_195:
	ld.shared.f64 	%fd259, [_ZN6thrust24THRUST_300001_SM_1000_NS8cuda_cub4core6detail5shmemE+88];
	ld.shared.u64 	%rd188, [_ZN6thrust24THRUST_300001_SM_1000_NS8cuda_cub4core6detail5shmemE+96];
	abs.f64 	%fd260, %fd348;
	abs.f64 	%fd261, %fd259;
	setp.lt.f64 	%p87, %fd260, %fd261;
	mov.f64 	%fd349, %fd259;
	mov.u64 	%rd365, %rd188;
	@%p87 bra 	$L__BB3_198;
	setp.lt.f64 	%p88, %fd261, %fd260;
	mov.f64 	%fd349, %fd348;
	mov.u64 	%rd365, %rd364;
	@%p88 bra 	$L__BB3_198;
	setp.lt.s64 	%p89, %rd364, %rd188;
	selp.f64 	%fd349, %fd348, %fd259, %p89;
	min.s64 	%rd365, %rd364, %rd188;
$L__BB3_198:
	ld.shared.f64 	%fd264, [_ZN6thrust24THRUST_300001_SM_1000_NS8cuda_cub4core6detail5shmemE+104];
	ld.shared.u64 	%rd191, [_ZN6thrust24THRUST_300001_SM_1000_NS8cuda_cub4core6detail5shmemE+112];
	abs.f64 	%fd265, %fd349;
	abs.f64 	%fd266, %fd264;
	setp.lt.f64 	%p90, %fd265, %fd266;
	mov.f64 	%fd350, %fd264;
	mov.u64 	%rd366, %rd191;
	@%p90 bra 	$L__BB3_201;
	setp.lt.f64 	%p91, %fd266, %fd265;
	mov.f64 	%fd350, %fd349;
	mov.u64 	%rd366, %rd365;
	@%p91 bra 	$L__BB3_201;
	setp.lt.s64 	%p92, %rd365, %rd191;
	selp.f64 	%fd350, %fd349, %fd264, %p92;
	min.s64 	%rd366, %rd365, %rd191;
$L__BB3_201:
	ld.shared.f64 	%fd269, [_ZN6thrust24THRUST_300001_SM_1000_NS8cuda_cub4core6detail5shmemE+120];
	ld.shared.u64 	%rd194, [_ZN6thrust24THRUST_300001_SM_1000_NS8cuda_cub4core6detail5shmemE+128];
	abs.f64 	%fd270, %fd350;
	abs.f64 	%fd271, %fd269;
	setp.lt.f64 	%p93, %fd270, %fd271;
	mov.u64 	%rd367, %rd194;
	mov.f64 	%fd351, %fd269;
	@%p93 bra 	$L__BB3_204;
	setp.lt.f64 	%p94, %fd271, %fd270;
	mov.u64 	%rd367, %rd366;
	mov.f64 	%fd351, %fd350;
	@%p94 bra 	$L__BB3_204;
	setp.lt.s64 	%p95, %rd366, %rd194;
	selp.f64 	%fd351, %fd350, %fd269, %p95;
	min.s64 	%rd367, %rd366, %rd194;
$L__BB3_204:
	mov.u32 	%r387, %tid.x;
	setp.ne.s32 	%p212, %r387, 0;
	@%p212 bra 	$L__BB3_206;
	ld.param.u64 	%rd297, [_ZN6thrust24THRUST_300001_SM_1000_NS8cuda_cub4core6detail13_kernel_agentINS1_8__reduce11ReduceAgentINS0_12zip_iteratorIN4cuda3std3__45tupleIJNS0_10device_ptrIdEENS0_17counting_iteratorIlNS0_11use_defaultESF_SF_EEEEEEEPNSB_IJdlEEESJ_iNS1_9__extrema9arg_max_fIdl7abs_maxEEEEJSI_SK_iSO_EEEvDpT0__param_1];
	cvta.to.global.u64 	%rd296, %rd297;
	st.global.f64 	[%rd296], %fd351;
	st.global.u64 	[%rd296+8], %rd367;
$L__BB3_206:
	ret;

}
	// .globl	_ZN6thrust24THRUST_300001_SM_1000_NS8cuda_cub4core6detail13_kernel_agentINS1_8__reduce11ReduceAgentINS0_12zip_iteratorIN4cuda3std3__45tupleIJNS0_10device_ptrIdEENS0_17counting_iteratorIlNS0_11use_defaultESF_SF_EEEEEEEPNSB_IJdlEEESJ_iNS1_9__extrema9arg_max_fIdl7abs_maxEEEEJSI_SK_iN3cub18CUB_300001_SM_100013GridEvenShareIiEENSR_9GridQueueIjEESO_EEEvDpT0_
.visible .entry _ZN6thrust24THRUST_300001_SM_1000_NS8cuda_cub4core6detail13_kernel_agentINS1_8__reduce11ReduceAgentINS0_12zip_iteratorIN4cuda3std3__45tupleIJNS0_10device_ptrIdEENS0_17counting_iteratorIlNS0_11use_defaultESF_SF_EEEEEEEPNSB_IJdlEEESJ_iNS1_9__extrema9arg_max_fIdl7abs_maxEEEEJSI_SK_iN3cub18CUB_300001_SM_100013GridEvenShareIiEENSR_9GridQueueIjEESO_EEEvDpT0_(
	.param .align 8 .b8 _ZN6thrust24THRUST_300001_SM_1000_NS8cuda_cub4core6detail13_kernel_agentINS1_8__reduce11ReduceAgentINS0_12zip_iteratorIN4cuda3std3__45tupleIJNS0_10device_ptrIdEENS0_17counting_iteratorIlNS0_11use_defaultESF_SF_EEEEEEEPNSB_IJdlEEESJ_iNS1_9__extrema9arg_max_fIdl7abs_maxEEEEJSI_SK_iN3cub18CUB_300001_SM_100013GridEvenShareIiEENSR_9GridQueueIjEESO_EEEvDpT0__param_0[16],
	.param .u64 .ptr .align 1 _ZN6thrust24THRUST_300001_SM_1000_NS8cuda_cub4core6detail13_kernel_agentINS1_8__reduce11ReduceAgentINS0_12zip_iteratorIN4cuda3std3__45tupleIJNS0_10device_ptrIdEENS0_17counting_iteratorIlNS0_11use_defaultESF_SF_EEEEEEEPNSB_IJdlEEESJ_iNS1_9__extrema9arg_max_fIdl7abs_maxEEEEJSI_SK_iN3cub18CUB_300001_SM_100013GridEvenShareIiEENSR_9GridQueueIjEESO_EEEvDpT0__param_1,
	.param .u32 _ZN6thrust24THRUST_300001_SM_1000_NS8cuda_cub4core6detail13_kernel_agentINS1_8__reduce11ReduceAgentINS0_12zip_iteratorIN4cuda3std3__45tupleIJNS0_10device_ptrIdEENS0_17counting_iteratorIlNS0_11use_defaultESF_SF_EEEEEEEPNSB_IJdlEEESJ_iNS1_9__extrema9arg_max_fIdl7abs_maxEEEEJSI_SK_iN3cub18CUB_300001_SM_100013GridEvenShareIiEENSR_9GridQueueIjEESO_EEEvDpT0__param_2,
	.param .align 4 .b8 _ZN6thrust24THRUST_300001_SM_1000_NS8cuda_cub4core6detail13_kernel_agentINS1_8__reduce11ReduceAgentINS0_12zip_iteratorIN4cuda3std3__45tupleIJNS0_10device_ptrIdEENS0_17counting_iteratorIlNS0_11use_defaultESF_SF_EEEEEEEPNSB_IJdlEEESJ_iNS1_9__extrema9arg_max_fIdl7abs_maxEEEEJSI_SK_iN3cub18CUB_300001_SM_100013GridEvenShareIiEENSR_9GridQueueIjEESO_EEEvDpT0__param_3[40],
	.param .align 8 .b8 _ZN6thrust24THRUST_300001_SM_1000_NS8cuda_cub4core6detail13_kernel_agentINS1_8__reduce11ReduceAgentINS0_12zip_iteratorIN4cuda3std3__45tupleIJNS0_10device_ptrIdEENS0_17counting_iteratorIlNS0_11use_defaultESF_SF_EEEEEEEPNSB_IJdlEEESJ_iNS1_9__extrema9arg_max_fIdl7abs_maxEEEEJSI_SK_iN3cub18CUB_300001_SM_100013GridEvenShareIiEENSR_9GridQueueIjEESO_EEEvDpT0__param_4[8],
	.param .align 1 .b8 _ZN6thrust24THRUST_300001_SM_1000_NS8cuda_cub4core6detail13_kernel_agentINS1_8__reduce11ReduceAgentINS0_12zip_iteratorIN4cuda3std3__45tupleIJNS0_10device_ptrIdEENS0_17counting_iteratorIlNS0_11use_defaultESF_SF_EEEEEEEPNSB_IJdlEEESJ_iNS1_9__extrema9arg_max_fIdl7abs_maxEEEEJSI_SK_iN3cub18CUB_300001_SM_100013GridEvenShareIiEENSR_9GridQueueIjEESO_EEEvDpT0__param_5[1]
)
.maxntid 256
{
	.reg .pred 	%p<215>;
	.reg .b32 	%r<437>;
	.reg .b64 	%rd<318>;
	.reg .b64 	%fd<352>;

	ld.param.u64 	%rd3, [_ZN6thrust24THRUST_300001_SM_1000_NS8cuda_cub4core6detail13_kernel_agentINS1_8__reduce11ReduceAgentINS0_12zip_iteratorIN4cuda3std3__45tupleIJNS0_10device_ptrIdEENS0_17counting_iteratorIlNS0_11use_defaultESF_SF_EEEEEEEPNSB_IJdlEEESJ_iNS1_9__extrema9arg_max_fIdl7abs_maxEEEEJSI_SK_iN3cub18CUB_300001_SM_100013GridEvenShareIiEENSR_9GridQueueIjEESO_EEEvDpT0__param_0+8];
	ld.param.u64 	%rd181, [_ZN6thrust24THRUST_300001_SM_1000_NS8cuda_cub4core6detail13_kernel_agentINS1_8__reduce11ReduceAgentINS0_12zip_iteratorIN4cuda3std3__45tupleIJNS0_10device_ptrIdEENS0_17counting_iteratorIlNS0_11use_defaultESF_SF_EEEEEEEPNSB_IJdlEEESJ_iNS1_9__extrema9arg_max_fIdl7abs_maxEEEEJSI_SK_iN3cub18CUB_300001_SM_100013GridEvenShareIiEENSR_9GridQueueIjEESO_EEEvDpT0__param_0];
	ld.param.u64 	%rd182, [_ZN6thrust24THRUST_300001_SM_1000_NS8cuda_cub4core6detail13_kernel_agentINS1_8__reduce11ReduceAgentINS0_12zip_iteratorIN4cuda3std3__45tupleIJNS0_10device_ptrIdEENS0_17counting_iteratorIlNS0_11use_defaultESF_SF_EEEEEEEPNSB_IJdlEEESJ_iNS1_9__extrema9arg_max_fIdl7abs_maxEEEEJSI_SK_iN3cub18CUB_300001_SM_100013GridEvenShareIiEENSR_9GridQueueIjEESO_EEEvDpT0__param_4];
	ld.param.u32 	%r66, [_ZN6thrust24THRUST_300001_SM_1000_NS8cuda_cub4core6detail13_kernel_agentINS1_8__reduce11ReduceAgentINS0_12zip_iteratorIN4cuda3std3__45tupleIJNS0_10device_ptrIdEENS0_17counting_iteratorIlNS0_11use_defaultESF_SF_EEEEEEEPNSB_IJdlEEESJ_iNS1_9__extrema9arg_max_fIdl7abs_maxEEEEJSI_SK_iN3cub18CUB_300001_SM_100013GridEvenShareIiEENSR_9GridQueueIjEESO_EEEvDpT0__param_2];
	cvta.to.global.u64 	%rd1, %rd182;
	cvta.to.global.u64 	%rd2, %rd181;
	mov.u32 	%r1, %ctaid.x;
	mul.lo.s32 	%r2, %r1, 1280;
	mov.u32 	%r67, %nctaid.x;
	mul.lo.s32 	%r3, %r67, 1280;
	add.s32 	%r68, %r2, 1280;
	setp.le.s32 	%p1, %r68, %r66;
	@%p1 bra 	$L__BB4_121;
	sub.s32 	%r4, %r66, %r2;
	mov.u32 	%r5, %tid.x;
	setp.ge.s32 	%p98, %r5, %r4;
	mov.f64 	%fd298, 0d0000000000000000;
	mov.b64 	%rd264, 0;
	mov.u32 	%r420, %r5;
	@%p98 bra 	$L__BB4_3;
	add.s32 	%r190, %r2, %r5;
	cvt.s64.s32 	%rd219, %r190;
	mul.wide.s32 	%rd220, %r190, 8;
	add.s64 	%rd221, %rd2, %rd220;
	add.s64 	%rd264, %rd3, %rd219;
	ld.global.f64 	%fd298, [%rd221];
	add.s32 	%r420, %r5, 256;
$L__BB4_3:
	setp.ge.s32 	%p99, %r420, %r4;
	@%p99 bra 	$L__BB4_25;
	not.b32 	%r191, %r420;
	add.s32 	%r192, %r66, %r191;
	sub.s32 	%r8, %r192, %r2;
	and.b32  	%r193, %r8, 768;
	setp.eq.s32 	%p100, %r193, 768;
	@%p100 bra 	$L__BB4_10;
	add.s32 	%r418, %r420, %r2;
	shr.u32 	%r194, %r8, 8;
	add.s32 	%r195, %r194, 1;
	and.b32  	%r196, %r195, 3;
	neg.s32 	%r417, %r196;
$L__BB4_6:
	.pragma "nounroll";
	mov.u64 	%rd6, %rd264;
	mov.f64 	%fd3, %fd298;
	cvt.s64.s32 	%rd223, %r418;
	add.s64 	%rd7, %rd3, %rd223;
	mul.wide.s32 	%rd224, %r418, 8;
	add.s64 	%rd225, %rd2, %rd224;
	ld.global.f64 	%fd4, [%rd225];
	abs.f64 	%fd5, %fd3;
	abs.f64 	%fd6, %fd4;
	setp.lt.f64 	%p101, %fd5, %fd6;
	mov.u64 	%rd264, %rd7;
	mov.f64 	%fd298, %fd4;
	@%p101 bra 	$L__BB4_9;
	setp.lt.f64 	%p102, %fd6, %fd5;
	mov.u64 	%rd264, %rd6;
	mov.f64 	%fd298, %fd3;
	@%p102 bra 	$L__BB4_9;
	setp.lt.s64 	%p103, %rd6, %rd7;
	min.s64 	%rd264, %rd6, %rd7;
	selp.f64 	%fd298, %fd3, %fd4, %p103;
$L__BB4_9:
	add.s32 	%r420, %r420, 256;
	add.s32 	%r418, %r418, 256;
	add.s32 	%r417, %r417, 1;
	setp.ne.s32 	%p104, %r417, 0;
	@%p104 bra 	$L__BB4_6;
$L__BB4_10:
	setp.lt.u32 	%p105, %r8, 768;
	@%p105 bra 	$L__BB4_25;
	add.s32 	%r421, %r420, %r2;
	add.s32 	%r424, %r421, 256;
	add.s32 	%r423, %r421, 512;
	add.s32 	%r422, %r421, 768;
	add.s64 	%rd12, %rd2, 4096;
$L__BB4_12:
	cvt.s64.s32 	%rd226, %r424;
	add.s64 	%rd14, %rd3, %rd226;
	cvt.s64.s32 	%rd227, %r423;
	add.s64 	%rd15, %rd3, %rd227;
	cvt.s64.s32 	%rd228, %r422;
	add.s64 	%rd16, %rd3, %rd228;
	cvt.s64.s32 	%rd229, %r421;
	mul.wide.s32 	%rd230, %r421, 8;
	add.s64 	%rd17, %rd12, %rd230;
	add.s64 	%rd18, %rd3, %rd229;
	ld.global.f64 	%fd12, [%rd17+-4096];
	abs.f64 	%fd13, %fd298;
	abs.f64 	%fd14, %fd12;
	setp.lt.f64 	%p106, %fd13, %fd14;
	mov.u64 	%rd261, %rd18;
	mov.f64 	%fd295, %fd12;
	@%p106 bra 	$L__BB4_15;
	setp.lt.f64 	%p107, %fd14, %fd13;
	mov.u64 	%rd261, %rd264;
	mov.f64 	%fd295, %fd298;
	@%p107 bra 	$L__BB4_15;
	setp.lt.s64 	%p108, %rd264, %rd18;
	min.s64 	%rd261, %rd264, %rd18;
	selp.f64 	%fd295, %fd298, %fd12, %p108;
$L__BB4_15:
	ld.global.f64 	%fd17, [%rd17+-2048];
	abs.f64 	%fd18, %fd295;
	abs.f64 	%fd19, %fd17;
	setp.lt.f64 	%p109, %fd18, %fd19;
	mov.u64 	%rd262, %rd14;
	mov.f64 	%fd296, %fd17;
	@%p109 bra 	$L__BB4_18;
	setp.lt.f64 	%p110, %fd19, %fd18;
	mov.u64 	%rd262, %rd261;
	mov.f64 	%fd296, %fd295;
	@%p110 bra 	$L__BB4_18;
	setp.lt.s64 	%p111, %rd261, %rd14;
	min.s64 	%rd262, %rd261, %rd14;
	selp.f64 	%fd296, %fd295, %fd17, %p111;
$L__BB4_18:
	ld.global.f64 	%fd22, [%rd17];
	abs.f64 	%fd23, %fd296;
	abs.f64 	%fd24, %fd22;
	setp.lt.f64 	%p112, %fd23, %fd24;
	mov.u64 	%rd263, %rd15;
	mov.f64 	%fd297, %fd22;
	@%p112 bra 	$L__BB4_21;
	setp.lt.f64 	%p113, %fd24, %fd23;
	mov.u64 	%rd263, %rd262;
	mov.f64 	%fd297, %fd296;
	@%p113 bra 	$L__BB4_21;
	setp.lt.s64 	%p114, %rd262, %rd15;
	min.s64 	%rd263, %rd262, %rd15;
	selp.f64 	%fd297, %fd296, %fd22, %p114;
$L__BB4_21:
	ld.global.f64 	%fd27, [%rd17+2048];
	abs.f64 	%fd28, %fd297;
	abs.f64 	%fd29, %fd27;
	setp.lt.f64 	%p115, %fd28, %fd29;
	mov.u64 	%rd264, %rd16;
	mov.f64 	%fd298, %fd27;
	@%p115 bra 	$L__BB4_24;
	setp.lt.f64 	%p116, %fd29, %fd28;
	mov.u64 	%rd264, %rd263;
	mov.f64 	%fd298, %fd297;
	@%p116 bra 	$L__BB4_24;
	setp.lt.s64 	%p117, %rd263, %rd16;
	min.s64 	%rd264, %rd263, %rd16;
	selp.f64 	%fd298, %fd297, %fd27, %p117;
$L__BB4_24:
	add.s32 	%r420, %r420, 1024;
	add.s32 	%r424, %r424, 1024;
	add.s32 	%r423, %r423, 1024;
	add.s32 	%r422, %r422, 1024;
	add.s32 	%r421, %r421, 1024;
	setp.lt.s32 	%p118, %r420, %r4;
	@%p118 bra 	$L__BB4_12;
$L__BB4_25:
	setp.lt.s32 	%p119, %r4, 256;
	@%p119 bra 	$L__BB4_70;
	// begin inline asm
	mov.u32 %r310, %laneid;
	// end inline asm
	mov.b64 	%rd241, %fd298;
	mov.b64 	{%r312, %r317}, %rd241;
	mov.b32 	%r328, 1;
	mov.b32 	%r329, 31;
	mov.b32 	%r330, -1;
	// begin inline asm
	shfl.sync.down.b32 %r311, %r312, %r328, %r329, %r330;
	// end inline asm
	// begin inline asm
	shfl.sync.down.b32 %r316, %r317, %r328, %r329, %r330;
	// end inline asm
	mov.b64 	%rd242, {%r311, %r316};
	mov.b64 	%fd33, %rd242;
	mov.b64 	{%r322, %r327}, %rd264;
	// begin inline asm
	shfl.sync.down.b32 %r321, %r322, %r328, %r329, %r330;
	// end inline asm
	// begin inline asm
	shfl.sync.down.b32 %r326, %r327, %r328, %r329, %r330;
	// end inline asm
	mov.b64 	%rd28, {%r321, %r326};
	setp.gt.s32 	%p171, %r310, 30;
	mov.u64 	%rd266, %rd264;
	mov.f64 	%fd300, %fd298;
	@%p171 bra 	$L__BB4_30;
	abs.f64 	%fd34, %fd298;
	abs.f64 	%fd35, %fd33;
	setp.lt.f64 	%p172, %fd34, %fd35;
	mov.u64 	%rd266, %rd28;
	mov.f64 	%fd300, %fd33;
	@%p172 bra 	$L__BB4_30;
	setp.lt.f64 	%p173, %fd35, %fd34;
	mov.u64 	%rd266, %rd264;
	mov.f64 	%fd300, %fd298;
	@%p173 bra 	$L__BB4_30;
	setp.lt.s64 	%p174, %rd264, %rd28;
	min.s64 	%rd266, %rd264, %rd28;
	selp.f64 	%fd300, %fd298, %fd33, %p174;
$L__BB4_30:
	mov.b64 	%rd243, %fd300;
	mov.b64 	{%r332, %r337}, %rd243;
	mov.b32 	%r348, 2;
	mov.b32 	%r349, 31;
	mov.b32 	%r350, -1;
	// begin inline asm
	shfl.sync.down.b32 %r331, %r332, %r348, %r349, %r350;
	// end inline asm
	// begin inline asm
	shfl.sync.down.b32 %r336, %r337, %r348, %r349, %r350;
	// end inline asm
	mov.b64 	%rd244, {%r331, %r336};
	mov.b64 	%fd38, %rd244;
	mov.b64 	{%r342, %r347}, %rd266;
	// begin inline asm
	shfl.sync.down.b32 %r341, %r342, %r348, %r349, %r350;
	// end inline asm
	// begin inline asm
	shfl.sync.down.b32 %r346, %r347, %r348, %r349, %r350;
	// end inline asm
	mov.b64 	%rd31, {%r341, %r346};
	setp.gt.s32 	%p175, %r310, 29;
	mov.u64 	%rd267, %rd266;
	mov.f64 	%fd301, %fd300;
	@%p175 bra 	$L__BB4_34;
	abs.f64 	%fd39, %fd300;
	abs.f64 	%fd40, %fd38;
	setp.lt.f64 	%p176, %fd39, %fd40;
	mov.u64 	%rd267, %rd31;
	mov.f64 	%fd301, %fd38;
	@%p176 bra 	$L__BB4_34;
	setp.lt.f64 	%p177, %fd40, %fd39;
	mov.u64 	%rd267, %rd266;
	mov.f64 	%fd301, %fd300;
	@%p177 bra 	$L__BB4_34;
	setp.lt.s64 	%p178, %rd266, %rd31;
	min.s64 	%rd267, %rd266, %rd31;
	selp.f64 	%fd301, %fd300, %fd38, %p178;
$L__BB4_34:
	mov.b64 	%rd245, %fd301;
	mov.b64 	{%r352, %r357}, %rd245;
	mov.b32 	%r368, 4;
	mov.b32 	%r369, 31;
	mov.b32 	%r370, -1;
	// begin inline asm
	shfl.sync.down.b32 %r351, %r352, %r368, %r369, %r370;
	// end inline asm
	// begin inline asm
	shfl.sync.down.b32 %r356, %r357, %r368, %r369, %r370;
	// end inline asm
	mov.b64 	%rd246, {%r351, %r356};
	mov.b64 	%fd43, %rd246;
	mov.b64 	{%r362, %r367}, %rd267;
	// begin inline asm
	shfl.sync.down.b32 %r361, %r362, %r368, %r369, %r370;
	// end inline asm
	// begin inline asm
	shfl.sync.down.b32 %r366, %r367, %r368, %r369, %r370;
	// end inline asm
	mov.b64 	%rd34, {%r361, %r366};
	setp.gt.s32 	%p179, %r310, 27;
	mov.u64 	%rd268, %rd267;
	mov.f64 	%fd302, %fd301;
	@%p179 bra 	$L__BB4_38;
	abs.f64 	%fd44, %fd301;
	abs.f64 	%fd45, %fd43;
	setp.lt.f64 	%p180, %fd44, %fd45;
	mov.u64 	%rd268, %rd34;
	mov.f64 	%fd302, %fd43;
	@%p180 bra 	$L__BB4_38;
	setp.lt.f64 	%p181, %fd45, %fd44;
	mov.u64 	%rd268, %rd267;
	mov.f64 	%fd302, %fd301;
	@%p181 bra 	$L__BB4_38;
	setp.lt.s64 	%p182, %rd267, %rd34;
	min.s64 	%rd268, %rd267, %rd34;
	selp.f64 	%fd302, %fd301, %fd43, %p182;
$L__BB4_38:
	mov.b64 	%rd247, %fd302;
	mov.b64 	{%r372, %r377}, %rd247;
	mov.b32 	%r388, 8;
	mov.b32 	%r389, 31;
	mov.b32 	%r390, -1;
	// begin inline asm
	shfl.sync.down.b32 %r371, %r372, %r388, %r389, %r390;
	// end inline asm
	// begin inline asm
	shfl.sync.down.b32 %r376, %r377, %r388, %r389, %r390;
	// end inline asm
	mov.b64 	%rd248, {%r371, %r376};
	mov.b64 	%fd48, %rd248;
	mov.b64 	{%r382, %r387}, %rd268;
	// begin inline asm
	shfl.sync.down.b32 %r381, %r382, %r388, %r389, %r390;
	// end inline asm
	// begin inline asm
	shfl.sync.down.b32 %r386, %r387, %r388, %r389, %r390;
	// end inline asm
	mov.b64 	%rd37, {%r381, %r386};
	setp.gt.s32 	%p183, %r310, 23;
	mov.u64 	%rd269, %rd268;
	mov.f64 	%fd303, %fd302;
	@%p183 bra 	$L__BB4_42;
	abs.f64 	%fd49, %fd302;
	abs.f64 	%fd50, %fd48;
	setp.lt.f64 	%p184, %fd49, %fd50;
	mov.u64 	%rd269, %rd37;
	mov.f64 	%fd303, %fd48;
	@%p184 bra 	$L__BB4_42;
	setp.lt.f64 	%p185, %fd50, %fd49;
	mov.u64 	%rd269, %rd268;
	mov.f64 	%fd303, %fd302;
	@%p185 bra 	$L__BB4_42;
	setp.lt.s64 	%p186, %rd268, %rd37;
	min.s64 	%rd269, %rd268, %rd37;
	selp.f64 	%fd303, %fd302, %fd48, %p186;
$L__BB4_42:
	mov.b64 	%rd249, %fd303;
	mov.b64 	{%r392, %r397}, %rd249;
	mov.b32 	%r408, 16;
	mov.b32 	%r409, 31;
	mov.b32 	%r410, -1;
	// begin inline asm
	shfl.sync.down.b32 %r391, %r392, %r408, %r409, %r410;
	// end inline asm
	// begin inline asm
	shfl.sync.down.b32 %r396, %r397, %r408, %r409, %r410;
	// end inline asm
	mov.b64 	%rd250, {%r391, %r396};
	mov.b64 	%fd53, %rd250;
	mov.b64 	{%r402, %r407}, %rd269;
	// begin inline asm
	shfl.sync.down.b32 %r401, %r402, %r408, %r409, %r410;
	// end inline asm
	// begin inline asm
	shfl.sync.down.b32 %r406, %r407, %r408, %r409, %r410;
	// end inline asm
	mov.b64 	%rd40, {%r401, %r406};
	setp.gt.s32 	%p187, %r310, 15;
	mov.u64 	%rd317, %rd269;
	mov.f64 	%fd351, %fd303;
	@%p187 bra 	$L__BB4_46;
	abs.f64 	%fd54, %fd303;
	abs.f64 	%fd55, %fd53;
	setp.lt.f64 	%p188, %fd54, %fd55;
	mov.u64 	%rd317, %rd40;
	mov.f64 	%fd351, %fd53;
	@%p188 bra 	$L__BB4_46;
	setp.lt.f64 	%p189, %fd55, %fd54;
	mov.u64 	%rd317, %rd269;
	mov.f64 	%fd351, %fd303;
	@%p189 bra 	$L__BB4_46;
	setp.lt.s64 	%p190, %rd269, %rd40;
	min.s64 	%rd317, %rd269, %rd40;
	selp.f64 	%fd351, %fd303, %fd53, %p190;
$L__BB4_46:
	setp.ne.s32 	%p191, %r310, 0;
	@%p191 bra 	$L__BB4_48;
	shr.u32 	%r411, %r5, 1;
	and.b32  	%r412, %r411, 496;
	mov.u32 	%r413, _ZN6thrust24THRUST_300001_SM_1000_NS8cuda_cub4core6detail5shmemE;
	add.s32 	%r414, %r413, %r412;
	st.shared.f64 	[%r414+8], %fd351;
	st.shared.u64 	[%r414+16], %rd317;
$L__BB4_48:
	bar.sync 	0;
	setp.ne.s32 	%p192, %r5, 0;
	@%p192 bra 	$L__BB4_208;
	ld.shared.f64 	%fd58, [_ZN6thrust24THRUST_300001_SM_1000_NS8cuda_cub4core6detail5shmemE+24];
	ld.shared.u64 	%rd43, [_ZN6thrust24THRUST_300001_SM_1000_NS8cuda_cub4core6detail5shmemE+32];
	abs.f64 	%fd59, %fd351;
	abs.f64 	%fd60, %fd58;
	setp.lt.f64 	%p193, %fd59, %fd60;
	mov.u64 	%rd271, %rd43;
	mov.f64 	%fd305, %fd58;
	@%p193 bra 	$L__BB4_52;
	setp.lt.f64 	%p194, %fd60, %fd59;
	mov.u64 	%rd271, %rd317;
	mov.f64 	%fd305, %fd351;
	@%p194 bra 	$L__BB4_52;
	setp.lt.s64 	%p195, %rd317, %rd43;
	min.s64 	%rd271, %rd317, %rd43;
	selp.f64 	%fd305, %fd351, %fd58, %p195;
$L__BB4_52:
	ld.shared.f64 	%fd63, [_ZN6thrust24THRUST_300001_SM_1000_NS8cuda_cub4core6detail5shmemE+40];
	ld.shared.u64 	%rd46, [_ZN6thrust24THRUST_300001_SM_1000_NS8cuda_cub4core6detail5shmemE+48];
	abs.f64 	%fd64, %fd305;
	abs.f64 	%fd65, %fd63;
	setp.lt.f64 	%p196, %fd64, %fd65;
	mov.u64 	%rd272, %rd46;
	mov.f64 	%fd306, %fd63;
	@%p196 bra 	$L__BB4_55;
	setp.lt.f64 	%p197, %fd65, %fd64;
	mov.u64 	%rd272, %rd271;
	mov.f64 	%fd306, %fd305;
	@%p197 bra 	$L__BB4_55;
	setp.lt.s64 	%p198, %rd271, %rd46;
	min.s64 	%rd272, %rd271, %rd46;
	selp.f64 	%fd306, %fd305, %fd63, %p198;
$L__BB4_55:
	ld.shared.f64 	%fd68, [_ZN6thrust24THRUST_300001_SM_1000_NS8cuda_cub4core6detail5shmemE+56];
	ld.shared.u64 	%rd49, [_ZN6thrust24THRUST_300001_SM_1000_NS8cuda_cub4core6detail5shmemE+64];
	abs.f64 	%fd69, %fd306;
	abs.f64 	%fd70, %fd68;
	setp.lt.f64 	%p199, %fd69, %fd70;
	mov.u64 	%rd273, %rd49;
	mov.f64 	%fd307, %fd68;
	@%p199 bra 	$L__BB4_58;
	setp.lt.f64 	%p200, %fd70, %fd69;
	mov.u64 	%rd273, %rd272;
	mov.f64 	%fd307, %fd306;
	@%p200 bra 	$L__BB4_58;
	setp.lt.s64 	%p201, %rd272, %rd49;
	min.s64 	%rd273, %rd272, %rd49;
	selp.f64 	%fd307, %fd306, %fd68, %p201;
$L__BB4_58:
	ld.shared.f64 	%fd73, [_ZN6thrust24THRUST_300001_SM_1000_NS8cuda_cub4core6detail5shmemE+72];
	ld.shared.u64 	%rd52, [_ZN6thrust24THRUST_300001_SM_1000_NS8cuda_cub4core6detail5shmemE+80];
	abs.f64 	%fd74, %fd307;
	abs.f64 	%fd75, %fd73;
	setp.lt.f64 	%p202, %fd74, %fd75;
	mov.u64 	%rd274, %rd52;
	mov.f64 	%fd308, %fd73;
	@%p202 bra 	$L__BB4_61;
	setp.lt.f64 	%p203, %fd75, %fd74;
	mov.u64 	%rd274, %rd273;
	mov.f64 	%fd308, %fd307;
	@%p203 bra 	$L__BB4_61;
	setp.lt.s64 	%p204, %rd273, %rd52;
	min.s64 	%rd274, %rd273, %rd52;
	selp.f64 	%fd308, %fd307, %fd73, %p204;
$L__BB4_61:
	ld.shared.f64 	%fd78, [_ZN6thrust24THRUST_300001_SM_1000_NS8cuda_cub4core6detail5shmemE+88];
	ld.shared.u64 	%rd55, [_ZN6thrust24THRUST_300001_SM_1000_NS8cuda_cub4core6detail5shmemE+96];
	abs.f64 	%fd79, %fd308;
	abs.f64 	%fd80, %fd78;
	setp.lt.f64 	%p205, %fd79, %fd80;
	mov.u64 	%rd275, %rd55;
	mov.f64 	%fd309, %fd78;
	@%p205 bra 	$L__BB4_64;
	setp.lt.f64 	%p206, %fd80, %fd79;
	mov.u64 	%rd275, %rd274;
	mov.f64 	%fd309, %fd308;
	@%p206 bra 	$L__BB4_64;
	setp.lt.s64 	%p207, %rd274, %rd55;
	min.s64 	%rd275, %rd274, %rd55;
	selp.f64 	%fd309, %fd308, %fd78, %p207;
$L__BB4_64:
	ld.shared.f64 	%fd83, [_ZN6thrust24THRUST_300001_SM_1000_NS8cuda_cub4core6detail5shmemE+104];
	ld.shared.u64 	%rd58, [_ZN6thrust24THRUST_300001_SM_1000_NS8cuda_cub4core6detail5shmemE+112];
	abs.f64 	%fd84, %fd309;
	abs.f64 	%fd85, %fd83;
	setp.lt.f64 	%p208, %fd84, %fd85;
	mov.u64 	%rd276, %rd58;
	mov.f64 	%fd310, %fd83;
	@%p208 bra 	$L__BB4_67;
	setp.lt.f64 	%p209, %fd85, %fd84;
	mov.u64 	%rd276, %rd275;
	mov.f64 	%fd310, %fd309;
	@%p209 bra 	$L__BB4_67;
	setp.lt.s64 	%p210, %rd275, %rd58;
	min.s64 	%rd276, %rd275, %rd58;
	selp.f64 	%fd310, %fd309, %fd83, %p210;
$L__BB4_67:
	ld.shared.f64 	%fd88, [_ZN6thrust24THRUST_300001_SM_1000_NS8cuda_cub4core6detail5shmemE+120];
	ld.shared.u64 	%rd61, [_ZN6thrust24THRUST_300001_SM_1000_NS8cuda_cub4core6detail5shmemE+128];
	abs.f64 	%fd89, %fd310;
	abs.f64 	%fd90, %fd88;
	setp.lt.f64 	%p211, %fd89, %fd90;
	mov.u64 	%rd317, %rd61;
	mov.f64 	%fd351, %fd88;
	@%p211 bra 	$L__BB4_208;
	setp.lt.f64 	%p212, %fd90, %fd89;
	mov.u64 	%rd317, %rd276;
	mov.f64 	%fd351, %fd310;
	@%p212 bra 	$L__BB4_208;
	setp.lt.s64 	%p213, %rd276, %rd61;
	min.s64 	%rd317, %rd276, %rd61;
	selp.f64 	%fd351, %fd310, %fd88, %p213;
	bra.uni 	$L__BB4_208;
$L__BB4_70:
	// begin inline asm
	mov.u32 %r197, %laneid;
	// end inline asm
	and.b32  	%r218, %r5, 992;
	add.s32 	%r219, %r218, 32;
	setp.gt.s32 	%p120, %r219, %r4;
	not.b32 	%r220, %r218;
	add.s32 	%r221, %r4, %r220;
	selp.b32 	%r216, %r221, 31, %p120;
	mov.b64 	%rd231, %fd298;
	mov.b64 	{%r199, %r204}, %rd231;
	mov.b32 	%r215, 1;
	mov.b32 	%r217, -1;
	// begin inline asm
	shfl.sync.down.b32 %r198, %r199, %r215, %r216, %r217;
	// end inline asm
	// begin inline asm
	shfl.sync.down.b32 %r203, %r204, %r215, %r216, %r217;
	// end inline asm
	mov.b64 	%rd232, {%r198, %r203};
	mov.b64 	%fd92, %rd232;
	mov.b64 	{%r209, %r214}, %rd264;
	// begin inline asm
	shfl.sync.down.b32 %r208, %r209, %r215, %r216, %r217;
	// end inline asm
	// begin inline asm
	shfl.sync.down.b32 %r213, %r214, %r215, %r216, %r217;
	// end inline asm
	mov.b64 	%rd63, {%r208, %r213};
	setp.ge.s32 	%p121, %r197, %r216;
	mov.u64 	%rd277, %rd264;
	mov.f64 	%fd311, %fd298;
	@%p121 bra 	$L__BB4_74;
	abs.f64 	%fd93, %fd298;
	abs.f64 	%fd94, %fd92;
	setp.lt.f64 	%p122, %fd93, %fd94;
	mov.u64 	%rd277, %rd63;
	mov.f64 	%fd311, %fd92;
	@%p122 bra 	$L__BB4_74;
	setp.lt.f64 	%p123, %fd94, %fd93;
	mov.u64 	%rd277, %rd264;
	mov.f64 	%fd311, %fd298;
	@%p123 bra 	$L__BB4_74;
	setp.lt.s64 	%p124, %rd264, %rd63;
	min.s64 	%rd277, %rd264, %rd63;
	selp.f64 	%fd311, %fd298, %fd92, %p124;
$L__BB4_74:
	mov.b64 	%rd233, %fd311;
	mov.b64 	{%r223, %r228}, %rd233;
	mov.b32 	%r239, 2;
	mov.b32 	%r241, -1;
	// begin inline asm
	shfl.sync.down.b32 %r222, %r223, %r239, %r216, %r241;
	// end inline asm
	// begin inline asm
	shfl.sync.down.b32 %r227, %r228, %r239, %r216, %r241;
	// end inline asm
	mov.b64 	%rd234, {%r222, %r227};
	mov.b64 	%fd97, %rd234;
	mov.b64 	{%r233, %r238}, %rd277;
	// begin inline asm
	shfl.sync.down.b32 %r232, %r233, %r239, %r216, %r241;
	// end inline asm
	// begin inline asm
	shfl.sync.down.b32 %r237, %r238, %r239, %r216, %r241;
	// end inline asm
	mov.b64 	%rd66, {%r232, %r237};
	add.s32 	%r242, %r197, 2;
	setp.gt.s32 	%p125, %r242, %r216;
	mov.u64 	%rd278, %rd277;
	mov.f64 	%fd312, %fd311;
	@%p125 bra 	$L__BB4_78;
	abs.f64 	%fd98, %fd311;
	abs.f64 	%fd99, %fd97;
	setp.lt.f64 	%p126, %fd98, %fd99;
	mov.u64 	%rd278, %rd66;
	mov.f64 	%fd312, %fd97;
	@%p126 bra 	$L__BB4_78;
	setp.lt.f64 	%p127, %fd99, %fd98;
	mov.u64 	%rd278, %rd277;
	mov.f64 	%fd312, %fd311;
	@%p127 bra 	$L__BB4_78;
	setp.lt.s64 	%p128, %rd277, %rd66;
	min.s64 	%rd278, %rd277, %rd66;
	selp.f64 	%fd312, %fd311, %fd97, %p128;
$L__BB4_78:
	mov.b64 	%rd235, %fd312;
	mov.b64 	{%r244, %r249}, %rd235;
	mov.b32 	%r260, 4;
	mov.b32 	%r262, -1;
	// begin inline asm
	shfl.sync.down.b32 %r243, %r244, %r260, %r216, %r262;
	// end inline asm
	// begin inline asm
	shfl.sync.down.b32 %r248, %r249, %r260, %r216, %r262;
	// end inline asm
	mov.b64 	%rd236, {%r243, %r248};
	mov.b64 	%fd102, %rd236;
	mov.b64 	{%r254, %r259}, %rd278;
	// begin inline asm
	shfl.sync.down.b32 %r253, %r254, %r260, %r216, %r262;
	// end inline asm
	// begin inline asm
	shfl.sync.down.b32 %r258, %r259, %r260, %r216, %r262;
	// end inline asm
	mov.b64 	%rd69, {%r253, %r258};
	add.s32 	%r263, %r197, 4;
	setp.gt.s32 	%p129, %r263, %r216;
	mov.u64 	%rd279, %rd278;
	mov.f64 	%fd313, %fd312;
	@%p129 bra 	$L__BB4_82;
	abs.f64 	%fd103, %fd312;
	abs.f64 	%fd104, %fd102;
	setp.lt.f64 	%p130, %fd103, %fd104;
	mov.u64 	%rd279, %rd69;
	mov.f64 	%fd313, %fd102;
	@%p130 bra 	$L__BB4_82;
	setp.lt.f64 	%p131, %fd104, %fd103;
	mov.u64 	%rd279, %rd278;
	mov.f64 	%fd313, %fd312;
	@%p131 bra 	$L__BB4_82;
	setp.lt.s64 	%p132, %rd278, %rd69;
	min.s64 	%rd279, %rd278, %rd69;
	selp.f64 	%fd313, %fd312, %fd102, %p132;
$L__BB4_82:
	mov.b64 	%rd237, %fd313;
	mov.b64 	{%r265, %r270}, %rd237;
	mov.b32 	%r281, 8;
	mov.b32 	%r283, -1;
	// begin inline asm
	shfl.sync.down.b32 %r264, %r265, %r281, %r216, %r283;
	// end inline asm
	// begin inline asm
	shfl.sync.down.b32 %r269, %r270, %r281, %r216, %r283;
	// end inline asm
	mov.b64 	%rd238, {%r264, %r269};
	mov.b64 	%fd107, %rd238;
	mov.b64 	{%r275, %r280}, %rd279;
	// begin inline asm
	shfl.sync.down.b32 %r274, %r275, %r281, %r216, %r283;
	// end inline asm
	// begin inline asm
	shfl.sync.down.b32 %r279, %r280, %r281, %r216, %r283;
	// end inline asm
	mov.b64 	%rd72, {%r274, %r279};
	add.s32 	%r284, %r197, 8;
	setp.gt.s32 	%p133, %r284, %r216;
	mov.u64 	%rd280, %rd279;
	mov.f64 	%fd314, %fd313;
	@%p133 bra 	$L__BB4_86;
	abs.f64 	%fd108, %fd313;
	abs.f64 	%fd109, %fd107;
	setp.lt.f64 	%p134, %fd108, %fd109;
	mov.u64 	%rd280, %rd72;
	mov.f64 	%fd314, %fd107;
	@%p134 bra 	$L__BB4_86;
	setp.lt.f64 	%p135, %fd109, %fd108;
	mov.u64 	%rd280, %rd279;
	mov.f64 	%fd314, %fd313;
	@%p135 bra 	$L__BB4_86;
	setp.lt.s64 	%p136, %rd279, %rd72;
	min.s64 	%rd280, %rd279, %rd72;
	selp.f64 	%fd314, %fd313, %fd107, %p136;
$L__BB4_86:
	mov.b64 	%rd239, %fd314;
	mov.b64 	{%r286, %r291}, %rd239;
	mov.b32 	%r302, 16;
	mov.b32 	%r304, -1;
	// begin inline asm
	shfl.sync.down.b32 %r285, %r286, %r302, %r216, %r304;
	// end inline asm
	// begin inline asm
	shfl.sync.down.b32 %r290, %r291, %r302, %r216, %r304;
	// end inline asm
	mov.b64 	%rd240, {%r285, %r290};
	mov.b64 	%fd112, %rd240;
	mov.b64 	{%r296, %r301}, %rd280;
	// begin inline asm
	shfl.sync.down.b32 %r295, %r296, %r302, %r216, %r304;
	// end inline asm
	// begin inline asm
	shfl.sync.down.b32 %r300, %r301, %r302, %r216, %r304;
	// end inline asm
	mov.b64 	%rd75, {%r295, %r300};
	add.s32 	%r305, %r197, 16;
	setp.gt.s32 	%p137, %r305, %r216;
	mov.u64 	%rd317, %rd280;
	mov.f64 	%fd351, %fd314;
	@%p137 bra 	$L__BB4_90;
	abs.f64 	%fd113, %fd314;
	abs.f64 	%fd114, %fd112;
	setp.lt.f64 	%p138, %fd113, %fd114;
	mov.u64 	%rd317, %rd75;
	mov.f64 	%fd351, %fd112;
	@%p138 bra 	$L__BB4_90;
	setp.lt.f64 	%p139, %fd114, %fd113;
	mov.u64 	%rd317, %rd280;
	mov.f64 	%fd351, %fd314;
	@%p139 bra 	$L__BB4_90;
	setp.lt.s64 	%p140, %rd280, %rd75;
	min.s64 	%rd317, %rd280, %rd75;
	selp.f64 	%fd351, %fd314, %fd112, %p140;
$L__BB4_90:
	setp.ne.s32 	%p141, %r197, 0;
	@%p141 bra 	$L__BB4_92;
	shr.u32 	%r306, %r5, 1;
	and.b32  	%r307, %r306, 496;
	mov.u32 	%r308, _ZN6thrust24THRUST_300001_SM_1000_NS8cuda_cub4core6detail5shmemE;
	add.s32 	%r309, %r308, %r307;
	st.shared.f64 	[%r309+8], %fd351;
	st.shared.u64 	[%r309+16], %rd317;
$L__BB4_92:
	bar.sync 	0;
	setp.ne.s32 	%p142, %r5, 0;
	@%p142 bra 	$L__BB4_208;
	setp.lt.s32 	%p143, %r4, 33;
	mov.f64 	%fd316, %fd351;
	mov.u64 	%rd282, %rd317;
	@%p143 bra 	$L__BB4_97;
	ld.shared.f64 	%fd117, [_ZN6thrust24THRUST_300001_SM_1000_NS8cuda_cub4core6detail5shmemE+24];
	ld.shared.u64 	%rd78, [_ZN6thrust24THRUST_300001_SM_1000_NS8cuda_cub4core6detail5shmemE+32];
	abs.f64 	%fd118, %fd351;
	abs.f64 	%fd119, %fd117;
	setp.lt.f64 	%p144, %fd118, %fd119;
	mov.f64 	%fd316, %fd117;
	mov.u64 	%rd282, %rd78;
	@%p144 bra 	$L__BB4_97;
	setp.lt.f64 	%p145, %fd119, %fd118;
	mov.f64 	%fd316, %fd351;
	mov.u64 	%rd282, %rd317;
	@%p145 bra 	$L__BB4_97;
	setp.lt.s64 	%p146, %rd317, %rd78;
	min.s64 	%rd282, %rd317, %rd78;
	selp.f64 	%fd316, %fd351, %fd117, %p146;
$L__BB4_97:
	setp.lt.s32 	%p147, %r4, 65;
	mov.f64 	%fd317, %fd316;
	mov.u64 	%rd283, %rd282;
	@%p147 bra 	$L__BB4_101;
	ld.shared.f64 	%fd122, [_ZN6thrust24THRUST_300001_SM_1000_NS8cuda_cub4core6detail5shmemE+40];
	ld.shared.u64 	%rd81, [_ZN6thrust24THRUST_300001_SM_1000_NS8cuda_cub4core6detail5shmemE+48];
	abs.f64 	%fd123, %fd316;
	abs.f64 	%fd124, %fd122;
	setp.lt.f64 	%p148, %fd123, %fd124;
	mov.f64 	%fd317, %fd122;
	mov.u64 	%rd283, %rd81;
	@%p148 bra 	$L__BB4_101;
	setp.lt.f64 	%p149, %fd124, %fd123;
	mov.f64 	%fd317, %fd316;
	mov.u64 	%rd283, %rd282;
	@%p149 bra 	$L__BB4_101;
	setp.lt.s64 	%p150, %rd282, %rd81;
	selp.f64 	%fd317, %fd316, %fd122, %p150;
	min.s64 	%rd283, %rd282, %rd81;
$L__BB4_101:
	setp.lt.s32 	%p151, %r4, 97;
	mov.f64 	%fd318, %fd317;
	mov.u64 	%rd284, %rd283;
	@%p151 bra 	$L__BB4_105;
	ld.shared.f64 	%fd127, [_ZN6thrust24THRUST_300001_SM_1000_NS8cuda_cub4core6detail5shmemE+56];
	ld.shared.u64 	%rd84, [_ZN6thrust24THRUST_300001_SM_1000_NS8cuda_cub4core6detail5shmemE+64];
	abs.f64 	%fd128, %fd317;
	abs.f64 	%fd129, %fd127;
	setp.lt.f64 	%p152, %fd128, %fd129;
	mov.f64 	%fd318, %fd127;
	mov.u64 	%rd284, %rd84;
	@%p152 bra 	$L__BB4_105;
	setp.lt.f64 	%p153, %fd129, %fd128;
	mov.f64 	%fd318, %fd317;
	mov.u64 	%rd284, %rd283;
	@%p153 bra 	$L__BB4_105;
	setp.lt.s64 	%p154, %rd283, %rd84;
	selp.f64 	%fd318, %fd317, %fd127, %p154;
	min.s64 	%rd284, %rd283, %rd84;
$L__BB4_105:
	setp.lt.s32 	%p155, %r4, 129;
	mov.f64 	%fd319, %fd318;
	mov.u64 	%rd285, %rd284;
	@%p155 bra 	$L__BB4_109;
	ld.shared.f64 	%fd132, [_ZN6thrust24THRUST_300001_SM_1000_NS8cuda_cub4core6detail5shmemE+72];
	ld.shared.u64 	%rd87, [_ZN6thrust24THRUST_300001_SM_1000_NS8cuda_cub4core6detail5shmemE+80];
	abs.f64 	%fd133, %fd318;
	abs.f64 	%fd134, %fd132;
	setp.lt.f64 	%p156, %fd133, %fd134;
	mov.f64 	%fd319, %fd132;
	mov.u64 	%rd285, %rd87;
	@%p156 bra 	$L__BB4_109;
	setp.lt.f64 	%p157, %fd134, %fd133;
	mov.f64 	%fd319, %fd318;
	mov.u64 	%rd285, %rd284;
	@%p157 bra 	$L__BB4_109;
	setp.lt.s64 	%p158, %rd284, %rd87;
	selp.f64 	%fd319, %fd318, %fd132, %p158;
	min.s64 	%rd285, %rd284, %rd87;
$L__BB4_109:
	setp.lt.s32 	%p159, %r4, 161;
	mov.f64 	%fd320, %fd319;
	mov.u64 	%rd286, %rd285;
	@%p159 bra 	$L__BB4_113;
	ld.shared.f64 	%fd137, [_ZN6thrust24THRUST_300001_SM_1000_NS8cuda_cub4core6detail5shmemE+88];
	ld.shared.u64 	%rd90, [_ZN6thrust24THRUST_300001_SM_1000_NS8cuda_cub4core6detail5shmemE+96];
	abs.f64 	%fd138, %fd319;
	abs.f64 	%fd139, %fd137;
	setp.lt.f64 	%p160, %fd138, %fd139;
	mov.f64 	%fd320, %fd137;
	mov.u64 	%rd286, %rd90;
	@%p160 bra 	$L__BB4_113;
	setp.lt.f64 	%p161, %fd139, %fd138;
	mov.f64 	%fd320, %fd319;
	mov.u64 	%rd286, %rd285;
	@%p161 bra 	$L__BB4_113;
	setp.lt.s64 	%p162, %rd285, %rd90;
	selp.f64 	%fd320, %fd319, %fd137, %p162;
	min.s64 	%rd286, %rd285, %rd90;
$L__BB4_113:
	setp.lt.s32 	%p163, %r4, 193;
	mov.f64 	%fd321, %fd320;
	mov.u64 	%rd287, %rd286;
	@%p163 bra 	$L__BB4_117;
	ld.shared.f64 	%fd142, [_ZN6thrust24THRUST_300001_SM_1000_NS8cuda_cub4core6detail5shmemE+104];
	ld.shared.u64 	%rd93, [_ZN6thrust24THRUST_300001_SM_1000_NS8cuda_cub4core6detail5shmemE+112];
	abs.f64 	%fd143, %fd320;
	abs.f64 	%fd144, %fd142;
	setp.lt.f64 	%p164, %fd143, %fd144;
	mov.f64 	%fd321, %fd142;
	mov.u64 	%rd287, %rd93;
	@%p164 bra 	$L__BB4_117;
	setp.lt.f64 	%p165, %fd144, %fd143;
	mov.f64 	%fd321, %fd320;
	mov.u64 	%rd287, %rd286;
	@%p165 bra 	$L__BB4_117;
	setp.lt.s64 	%p166, %rd286, %rd93;
	selp.f64 	%fd321, %fd320, %fd142, %p166;
	min.s64 	%rd287, %rd286, %rd93;
$L__BB4_117:
	setp.lt.s32 	%p167, %r4, 225;
	mov.u64 	%rd317, %rd287;
	mov.f64 	%fd351, %fd321;
	@%p167 bra 	$L__BB4_208;
	ld.shared.f64 	%fd147, [_ZN6thrust24THRUST_300001_SM_1000_NS8cuda_cub4core6detail5shmemE+120];
	ld.shared.u64 	%rd96, [_ZN6thrust24THRUST_300001_SM_1000_NS8cuda_cub4core6detail5shmemE+128];
	abs.f64 	%fd148, %fd321;
	abs.f64 	%fd149, %fd147;
	setp.lt.f64 	%p168, %fd148, %fd149;
	mov.u64 	%rd317, %rd96;
	mov.f64 	%fd351, %fd147;
	@%p168 bra 	$L__BB4_208;
	setp.lt.f64 	%p169, %fd149, %fd148;
	mov.u64 	%rd317, %rd287;
	mov.f64 	%fd351, %fd321;
	@%p169 bra 	$L__BB4_208;
	setp.lt.s64 	%p170, %rd287, %rd96;
	selp.f64 	%fd351, %fd321, %fd147, %p170;
	min.s64 	%rd317, %rd287, %rd96;
	bra.uni 	$L__BB4_208;
$L__BB4_121:
	mov.u32 	%r35, %tid.x;
	cvt.s64.s32 	%rd183, %r2;
	add.s64 	%rd98, %rd3, %rd183;
	cvt.u64.u32 	%rd99, %r35;
	add.s64 	%rd184, %rd99, %rd183;
	shl.b64 	%rd185, %rd184, 3;
	add.s64 	%rd186, %rd2, %rd185;
	ld.global.f64 	%fd274, [%rd186];
	add.s32 	%r69, %r35, 256;
	cvt.u64.u32 	%rd187, %r69;
	ld.global.f64 	%fd275, [%rd186+2048];
	add.s32 	%r70, %r35, 512;
	cvt.u64.u32 	%rd188, %r70;
	ld.global.f64 	%fd276, [%rd186+4096];
	add.s32 	%r71, %r35, 768;
	cvt.u64.u32 	%rd189, %r71;
	ld.global.f64 	%fd277, [%rd186+6144];
	or.b32  	%r72, %r35, 1024;
	cvt.u64.u32 	%rd100, %r72;
	add.s64 	%rd305, %rd98, %rd100;
	ld.global.f64 	%fd339, [%rd186+8192];
	abs.f64 	%fd278, %fd274;
	abs.f64 	%fd279, %fd275;
	setp.geu.f64 	%p2, %fd278, %fd279;
	selp.f64 	%fd280, %fd274, %fd275, %p2;
	selp.b64 	%rd190, %rd99, %rd187, %p2;
	abs.f64 	%fd281, %fd280;
	abs.f64 	%fd282, %fd276;
	setp.geu.f64 	%p3, %fd281, %fd282;
	selp.f64 	%fd283, %fd280, %fd276, %p3;
	selp.b64 	%rd191, %rd190, %rd188, %p3;
	abs.f64 	%fd284, %fd283;
	abs.f64 	%fd285, %fd277;
	setp.geu.f64 	%p4, %fd284, %fd285;
	selp.f64 	%fd152, %fd283, %fd277, %p4;
	selp.b64 	%rd102, %rd191, %rd189, %p4;
	abs.f64 	%fd153, %fd152;
	abs.f64 	%fd154, %fd339;
	setp.lt.f64 	%p5, %fd153, %fd154;
	@%p5 bra 	$L__BB4_123;
	setp.lt.f64 	%p6, %fd154, %fd153;
	setp.lt.u64 	%p7, %rd102, %rd100;
	or.pred  	%p8, %p6, %p7;
	selp.f64 	%fd339, %fd152, %fd339, %p8;
	add.s64 	%rd194, %rd98, %rd102;
	selp.b64 	%rd305, %rd194, %rd305, %p8;
$L__BB4_123:
	setp.le.s32 	%p9, %r66, %r3;
	@%p9 bra 	$L__BB4_164;
	setp.ne.s32 	%p10, %r35, 0;
	@%p10 bra 	$L__BB4_126;
	atom.global.add.u32 	%r73, [%rd1+4], 1280;
	add.s32 	%r74, %r73, %r3;
	st.shared.u32 	[_ZN6thrust24THRUST_300001_SM_1000_NS8cuda_cub4core6detail5shmemE+152], %r74;
$L__BB4_126:
	bar.sync 	0;
	ld.shared.u32 	%r427, [_ZN6thrust24THRUST_300001_SM_1000_NS8cuda_cub4core6detail5shmemE+152];
	add.s32 	%r75, %r427, 1280;
	setp.gt.s32 	%p11, %r75, %r66;
	@%p11 bra 	$L__BB4_141;
	mov.f64 	%fd323, %fd339;
	mov.u64 	%rd289, %rd305;
$L__BB4_128:
	cvt.s64.s32 	%rd195, %r427;
	add.s64 	%rd196, %rd99, %rd195;
	shl.b64 	%rd197, %rd196, 3;
	add.s64 	%rd198, %rd2, %rd197;
	add.s64 	%rd290, %rd196, %rd3;
	ld.global.f64 	%fd324, [%rd198];
	add.s64 	%rd291, %rd290, 256;
	ld.global.f64 	%fd325, [%rd198+2048];
	add.s64 	%rd292, %rd290, 512;
	ld.global.f64 	%fd326, [%rd198+4096];
	add.s64 	%rd293, %rd290, 768;
	ld.global.f64 	%fd327, [%rd198+6144];
	add.s64 	%rd305, %rd290, 1024;
	ld.global.f64 	%fd339, [%rd198+8192];
	abs.f64 	%fd163, %fd323;
	abs.f64 	%fd164, %fd324;
	setp.lt.f64 	%p12, %fd163, %fd164;
	@%p12 bra 	$L__BB4_130;
	setp.lt.f64 	%p13, %fd164, %fd163;
	setp.lt.s64 	%p14, %rd289, %rd290;
	or.pred  	%p15, %p13, %p14;
	selp.f64 	%fd324, %fd323, %fd324, %p15;
	selp.b64 	%rd290, %rd289, %rd290, %p15;
$L__BB4_130:
	abs.f64 	%fd167, %fd324;
	abs.f64 	%fd168, %fd325;
	setp.lt.f64 	%p16, %fd167, %fd168;
	@%p16 bra 	$L__BB4_132;
	setp.lt.f64 	%p17, %fd168, %fd167;
	setp.lt.s64 	%p18, %rd290, %rd291;
	or.pred  	%p19, %p17, %p18;
	selp.f64 	%fd325, %fd324, %fd325, %p19;
	selp.b64 	%rd291, %rd290, %rd291, %p19;
$L__BB4_132:
	abs.f64 	%fd171, %fd325;
	abs.f64 	%fd172, %fd326;
	setp.lt.f64 	%p20, %fd171, %fd172;
	@%p20 bra 	$L__BB4_134;
	setp.lt.f64 	%p21, %fd172, %fd171;
	setp.lt.s64 	%p22, %rd291, %rd292;
	or.pred  	%p23, %p21, %p22;
	selp.f64 	%fd326, %fd325, %fd326, %p23;
	selp.b64 	%rd292, %rd291, %rd292, %p23;
$L__BB4_134:
	abs.f64 	%fd175, %fd326;
	abs.f64 	%fd176, %fd327;
	setp.lt.f64 	%p24, %fd175, %fd176;
	@%p24 bra 	$L__BB4_136;
	setp.lt.f64 	%p25, %fd176, %fd175;
	setp.lt.s64 	%p26, %rd292, %rd293;
	or.pred  	%p27, %p25, %p26;
	selp.f64 	%fd327, %fd326, %fd327, %p27;
	selp.b64 	%rd293, %rd292, %rd293, %p27;
$L__BB4_136:
	abs.f64 	%fd179, %fd327;
	abs.f64 	%fd180, %fd339;
	setp.lt.f64 	%p28, %fd179, %fd180;
	@%p28 bra 	$L__BB4_138;
	setp.lt.f64 	%p29, %fd180, %fd179;
	setp.lt.s64 	%p30, %rd293, %rd305;
	or.pred  	%p31, %p29, %p30;
	selp.f64 	%fd339, %fd327, %fd339, %p31;
	selp.b64 	%rd305, %rd293, %rd305, %p31;
$L__BB4_138:
	setp.ne.s32 	%p32, %r35, 0;
	bar.sync 	0;
	@%p32 bra 	$L__BB4_140;
	atom.global.add.u32 	%r76, [%rd1+4], 1280;
	add.s32 	%r77, %r76, %r3;
	st.shared.u32 	[_ZN6thrust24THRUST_300001_SM_1000_NS8cuda_cub4core6detail5shmemE+152], %r77;
$L__BB4_140:
	bar.sync 	0;
	ld.shared.u32 	%r427, [_ZN6thrust24THRUST_300001_SM_1000_NS8cuda_cub4core6detail5shmemE+152];
	add.s32 	%r78, %r427, 1280;
	setp.le.s32 	%p33, %r78, %r66;
	mov.f64 	%fd323, %fd339;
	mov.u64 	%rd289, %rd305;
	@%p33 bra 	$L__BB4_128;
$L__BB4_141:
	setp.le.s32 	%p34, %r66, %r427;
	@%p34 bra 	$L__BB4_164;
	sub.s32 	%r40, %r66, %r427;
	setp.ge.s32 	%p35, %r35, %r40;
	@%p35 bra 	$L__BB4_164;
	not.b32 	%r79, %r35;
	add.s32 	%r80, %r66, %r79;
	sub.s32 	%r41, %r80, %r427;
	and.b32  	%r81, %r41, 768;
	setp.eq.s32 	%p36, %r81, 768;
	mov.u32 	%r431, %r35;
	@%p36 bra 	$L__BB4_149;
	add.s32 	%r429, %r35, %r427;
	shr.u32 	%r82, %r41, 8;
	add.s32 	%r83, %r82, 1;
	and.b32  	%r84, %r83, 3;
	neg.s32 	%r428, %r84;
	mov.u32 	%r431, %r35;
$L__BB4_145:
	.pragma "nounroll";
	mov.u64 	%rd122, %rd305;
	mov.f64 	%fd184, %fd339;
	cvt.s64.s32 	%rd200, %r429;
	add.s64 	%rd123, %rd3, %rd200;
	mul.wide.s32 	%rd201, %r429, 8;
	add.s64 	%rd202, %rd2, %rd201;
	ld.global.f64 	%fd185, [%rd202];
	abs.f64 	%fd186, %fd184;
	abs.f64 	%fd187, %fd185;
	setp.lt.f64 	%p37, %fd186, %fd187;
	mov.f64 	%fd339, %fd185;
	mov.u64 	%rd305, %rd123;
	@%p37 bra 	$L__BB4_148;
	setp.lt.f64 	%p38, %fd187, %fd186;
	mov.f64 	%fd339, %fd184;
	mov.u64 	%rd305, %rd122;
	@%p38 bra 	$L__BB4_148;
	setp.lt.s64 	%p39, %rd122, %rd123;
	selp.f64 	%fd339, %fd184, %fd185, %p39;
	min.s64 	%rd305, %rd122, %rd123;
$L__BB4_148:
	add.s32 	%r431, %r431, 256;
	add.s32 	%r429, %r429, 256;
	add.s32 	%r428, %r428, 1;
	setp.ne.s32 	%p40, %r428, 0;
	@%p40 bra 	$L__BB4_145;
$L__BB4_149:
	setp.lt.u32 	%p41, %r41, 768;
	@%p41 bra 	$L__BB4_164;
	add.s32 	%r432, %r431, %r427;
	add.s32 	%r435, %r432, 256;
	add.s32 	%r434, %r432, 512;
	add.s32 	%r433, %r432, 768;
	add.s64 	%rd128, %rd2, 4096;
$L__BB4_151:
	cvt.s64.s32 	%rd203, %r435;
	add.s64 	%rd130, %rd3, %rd203;
	cvt.s64.s32 	%rd204, %r434;
	add.s64 	%rd131, %rd3, %rd204;
	cvt.s64.s32 	%rd205, %r433;
	add.s64 	%rd132, %rd3, %rd205;
	cvt.s64.s32 	%rd206, %r432;
	mul.wide.s32 	%rd207, %r432, 8;
	add.s64 	%rd133, %rd128, %rd207;
	add.s64 	%rd134, %rd3, %rd206;
	ld.global.f64 	%fd193, [%rd133+-4096];
	abs.f64 	%fd194, %fd339;
	abs.f64 	%fd195, %fd193;
	setp.lt.f64 	%p42, %fd194, %fd195;
	mov.f64 	%fd335, %fd193;
	mov.u64 	%rd301, %rd134;
	@%p42 bra 	$L__BB4_154;
	setp.lt.f64 	%p43, %fd195, %fd194;
	mov.f64 	%fd335, %fd339;
	mov.u64 	%rd301, %rd305;
	@%p43 bra 	$L__BB4_154;
	setp.lt.s64 	%p44, %rd305, %rd134;
	selp.f64 	%fd335, %fd339, %fd193, %p44;
	min.s64 	%rd301, %rd305, %rd134;
$L__BB4_154:
	ld.global.f64 	%fd198, [%rd133+-2048];
	abs.f64 	%fd199, %fd335;
	abs.f64 	%fd200, %fd198;
	setp.lt.f64 	%p45, %fd199, %fd200;
	mov.f64 	%fd336, %fd198;
	mov.u64 	%rd302, %rd130;
	@%p45 bra 	$L__BB4_157;
	setp.lt.f64 	%p46, %fd200, %fd199;
	mov.f64 	%fd336, %fd335;
	mov.u64 	%rd302, %rd301;
	@%p46 bra 	$L__BB4_157;
	setp.lt.s64 	%p47, %rd301, %rd130;
	selp.f64 	%fd336, %fd335, %fd198, %p47;
	min.s64 	%rd302, %rd301, %rd130;
$L__BB4_157:
	ld.global.f64 	%fd203, [%rd133];
	abs.f64 	%fd204, %fd336;
	abs.f64 	%fd205, %fd203;
	setp.lt.f64 	%p48, %fd204, %fd205;
	mov.f64 	%fd337, %fd203;
	mov.u64 	%rd303, %rd131;
	@%p48 bra 	$L__BB4_160;
	setp.lt.f64 	%p49, %fd205, %fd204;
	mov.f64 	%fd337, %fd336;
	mov.u64 	%rd303, %rd302;
	@%p49 bra 	$L__BB4_160;
	setp.lt.s64 	%p50, %rd302, %rd131;
	selp.f64 	%fd337, %fd336, %fd203, %p50;
	min.s64 	%rd303, %rd302, %rd131;
$L__BB4_160:
	ld.global.f64 	%fd208, [%rd133+2048];
	abs.f64 	%fd209, %fd337;
	abs.f64 	%fd210, %fd208;
	setp.lt.f64 	%p51, %fd209, %fd210;
	mov.f64 	%fd339, %fd208;
	mov.u64 	%rd305, %rd132;
	@%p51 bra 	$L__BB4_163;
	setp.lt.f64 	%p52, %fd210, %fd209;
	mov.f64 	%fd339, %fd337;
	mov.u64 	%rd305, %rd303;
	@%p52 bra 	$L__BB4_163;
	setp.lt.s64 	%p53, %rd303, %rd132;
	selp.f64 	%fd339, %fd337, %fd208, %p53;
	min.s64 	%rd305, %rd303, %rd132;
$L__BB4_163:
	add.s32 	%r431, %r431, 1024;
	add.s32 	%r435, %r435, 1024;
	add.s32 	%r434, %r434, 1024;
	add.s32 	%r433, %r433, 1024;
	add.s32 	%r432, %r432, 1024;
	setp.lt.s32 	%p54, %r431, %r40;
	@%p54 bra 	$L__BB4_151;
$L__BB4_164:
	// begin inline asm
	mov.u32 %r85, %laneid;
	// end inline asm
	mov.b64 	%rd208, %fd339;
	mov.b64 	{%r87, %r92}, %rd208;
	mov.b32 	%r103, 1;
	mov.b32 	%r104, 31;
	mov.b32 	%r105, -1;
	// begin inline asm
	shfl.sync.down.b32 %r86, %r87, %r103, %r104, %r105;
	// end inline asm
	// begin inline asm
	shfl.sync.down.b32 %r91, %r92, %r103, %r104, %r105;
	// end inline asm
	mov.b64 	%rd209, {%r86, %r91};
	mov.b64 	%fd214, %rd209;
	mov.b64 	{%r97, %r102}, %rd305;
	// begin inline asm
	shfl.sync.down.b32 %r96, %r97, %r103, %r104, %r105;
	// end inline asm
	// begin inline asm
	shfl.sync.down.b32 %r101, %r102, %r103, %r104, %r105;
	// end inline asm
	mov.b64 	%rd144, {%r96, %r101};
	setp.gt.s32 	%p55, %r85, 30;
	mov.f64 	%fd340, %fd339;
	mov.u64 	%rd306, %rd305;
	@%p55 bra 	$L__BB4_168;
	abs.f64 	%fd215, %fd339;
	abs.f64 	%fd216, %fd214;
	setp.lt.f64 	%p56, %fd215, %fd216;
	mov.f64 	%fd340, %fd214;
	mov.u64 	%rd306, %rd144;
	@%p56 bra 	$L__BB4_168;
	setp.lt.f64 	%p57, %fd216, %fd215;
	mov.f64 	%fd340, %fd339;
	mov.u64 	%rd306, %rd305;
	@%p57 bra 	$L__BB4_168;
	setp.lt.s64 	%p58, %rd305, %rd144;
	selp.f64 	%fd340, %fd339, %fd214, %p58;
	min.s64 	%rd306, %rd305, %rd144;
$L__BB4_168:
	mov.b64 	%rd210, %fd340;
	mov.b64 	{%r107, %r112}, %rd210;
	mov.b32 	%r123, 2;
	mov.b32 	%r124, 31;
	mov.b32 	%r125, -1;
	// begin inline asm
	shfl.sync.down.b32 %r106, %r107, %r123, %r124, %r125;
	// end inline asm
	// begin inline asm
	shfl.sync.down.b32 %r111, %r112, %r123, %r124, %r125;
	// end inline asm
	mov.b64 	%rd211, {%r106, %r111};
	mov.b64 	%fd219, %rd211;
	mov.b64 	{%r117, %r122}, %rd306;
	// begin inline asm
	shfl.sync.down.b32 %r116, %r117, %r123, %r124, %r125;
	// end inline asm
	// begin inline asm
	shfl.sync.down.b32 %r121, %r122, %r123, %r124, %r125;
	// end inline asm
	mov.b64 	%rd147, {%r116, %r121};
	setp.gt.s32 	%p59, %r85, 29;
	mov.f64 	%fd341, %fd340;
	mov.u64 	%rd307, %rd306;
	@%p59 bra 	$L__BB4_172;
	abs.f64 	%fd220, %fd340;
	abs.f64 	%fd221, %fd219;
	setp.lt.f64 	%p60, %fd220, %fd221;
	mov.f64 	%fd341, %fd219;
	mov.u64 	%rd307, %rd147;
	@%p60 bra 	$L__BB4_172;
	setp.lt.f64 	%p61, %fd221, %fd220;
	mov.f64 	%fd341, %fd340;
	mov.u64 	%rd307, %rd306;
	@%p61 bra 	$L__BB4_172;
	setp.lt.s64 	%p62, %rd306, %rd147;
	selp.f64 	%fd341, %fd340, %fd219, %p62;
	min.s64 	%rd307, %rd306, %rd147;
$L__BB4_172:
	mov.b64 	%rd212, %fd341;
	mov.b64 	{%r127, %r132}, %rd212;
	mov.b32 	%r143, 4;
	mov.b32 	%r144, 31;
	mov.b32 	%r145, -1;
	// begin inline asm
	shfl.sync.down.b32 %r126, %r127, %r143, %r144, %r145;
	// end inline asm
	// begin inline asm
	shfl.sync.down.b32 %r131, %r132, %r143, %r144, %r145;
	// end inline asm
	mov.b64 	%rd213, {%r126, %r131};
	mov.b64 	%fd224, %rd213;
	mov.b64 	{%r137, %r142}, %rd307;
	// begin inline asm
	shfl.sync.down.b32 %r136, %r137, %r143, %r144, %r145;
	// end inline asm
	// begin inline asm
	shfl.sync.down.b32 %r141, %r142, %r143, %r144, %r145;
	// end inline asm
	mov.b64 	%rd150, {%r136, %r141};
	setp.gt.s32 	%p63, %r85, 27;
	mov.f64 	%fd342, %fd341;
	mov.u64 	%rd308, %rd307;
	@%p63 bra 	$L__BB4_176;
	abs.f64 	%fd225, %fd341;
	abs.f64 	%fd226, %fd224;
	setp.lt.f64 	%p64, %fd225, %fd226;
	mov.f64 	%fd342, %fd224;
	mov.u64 	%rd308, %rd150;
	@%p64 bra 	$L__BB4_176;
	setp.lt.f64 	%p65, %fd226, %fd225;
	mov.f64 	%fd342, %fd341;
	mov.u64 	%rd308, %rd307;
	@%p65 bra 	$L__BB4_176;
	setp.lt.s64 	%p66, %rd307, %rd150;
	selp.f64 	%fd342, %fd341, %fd224, %p66;
	min.s64 	%rd308, %rd307, %rd150;
$L__BB4_176:
	mov.b64 	%rd214, %fd342;
	mov.b64 	{%r147, %r152}, %rd214;
	mov.b32 	%r163, 8;
	mov.b32 	%r164, 31;
	mov.b32 	%r165, -1;
	// begin inline asm
	shfl.sync.down.b32 %r146, %r147, %r163, %r164, %r165;
	// end inline asm
	// begin inline asm
	shfl.sync.down.b32 %r151, %r152, %r163, %r164, %r165;
	// end inline asm
	mov.b64 	%rd215, {%r146, %r151};
	mov.b64 	%fd229, %rd215;
	mov.b64 	{%r157, %r162}, %rd308;
	// begin inline asm
	shfl.sync.down.b32 %r156, %r157, %r163, %r164, %r165;
	// end inline asm
	// begin inline asm
	shfl.sync.down.b32 %r161, %r162, %r163, %r164, %r165;
	// end inline asm
	mov.b64 	%rd153, {%r156, %r161};
	setp.gt.s32 	%p67, %r85, 23;
	mov.f64 	%fd343, %fd342;
	mov.u64 	%rd309, %rd308;
	@%p67 bra 	$L__BB4_180;
	abs.f64 	%fd230, %fd342;
	abs.f64 	%fd231, %fd229;
	setp.lt.f64 	%p68, %fd230, %fd231;
	mov.f64 	%fd343, %fd229;
	mov.u64 	%rd309, %rd153;
	@%p68 bra 	$L__BB4_180;
	setp.lt.f64 	%p69, %fd231, %fd230;
	mov.f64 	%fd343, %fd342;
	mov.u64 	%rd309, %rd308;
	@%p69 bra 	$L__BB4_180;
	setp.lt.s64 	%p70, %rd308, %rd153;
	selp.f64 	%fd343, %fd342, %fd229, %p70;
	min.s64 	%rd309, %rd308, %rd153;
$L__BB4_180:
	mov.b64 	%rd216, %fd343;
	mov.b64 	{%r167, %r172}, %rd216;
	mov.b32 	%r183, 16;
	mov.b32 	%r184, 31;
	mov.b32 	%r185, -1;
	// begin inline asm
	shfl.sync.down.b32 %r166, %r167, %r183, %r184, %r185;
	// end inline asm
	// begin inline asm
	shfl.sync.down.b32 %r171, %r172, %r183, %r184, %r185;
	// end inline asm
	mov.b64 	%rd217, {%r166, %r171};
	mov.b64 	%fd234, %rd217;
	mov.b64 	{%r177, %r182}, %rd309;
	// begin inline asm
	shfl.sync.down.b32 %r176, %r177, %r183, %r184, %r185;
	// end inline asm
	// begin inline asm
	shfl.sync.down.b32 %r181, %r182, %r183, %r184, %r185;
	// end inline asm
	mov.b64 	%rd156, {%r176, %r181};
	setp.gt.s32 	%p71, %r85, 15;
	mov.f64 	%fd351, %fd343;
	mov.u64 	%rd317, %rd309;
	@%p71 bra 	$L__BB4_184;
	abs.f64 	%fd235, %fd343;
	abs.f64 	%fd236, %fd234;
	setp.lt.f64 	%p72, %fd235, %fd236;
	mov.f64 	%fd351, %fd234;
	mov.u64 	%rd317, %rd156;
	@%p72 bra 	$L__BB4_184;
	setp.lt.f64 	%p73, %fd236, %fd235;
	mov.f64 	%fd351, %fd343;
	mov.u64 	%rd317, %rd309;
	@%p73 bra 	$L__BB4_184;
	setp.lt.s64 	%p74, %rd309, %rd156;
	selp.f64 	%fd351, %fd343, %fd234, %p74;
	min.s64 	%rd317, %rd309, %rd156;
$L__BB4_184:
	setp.ne.s32 	%p75, %r85, 0;
	@%p75 bra 	$L__BB4_186;
	shr.u32 	%r186, %r35, 1;
	and.b32  	%r187, %r186, 496;
	mov.u32 	%r188, _ZN6thrust24THRUST_300001_SM_1000_NS8cuda_cub4core6detail5shmemE;
	add.s32 	%r189, %r188, %r187;
	st.shared.f64 	[%r189+8], %fd351;
	st.shared.u64 	[%r189+16], %rd317;
$L__BB4_186:
	bar.sync 	0;
	setp.ne.s32 	%p76, %r35, 0;
	@%p76 bra 	$L__BB4_208;
	ld.shared.f64 	%fd239, [_ZN6thrust24THRUST_300001_SM_1000_NS8cuda_cub4core6detail5shmemE+24];
	ld.shared.u64 	%rd159, [_ZN6thrust24THRUST_300001_SM_1000_NS8cuda_cub4core6detail5shmemE+32];
	abs.f64 	%fd240, %fd351;
	abs.f64 	%fd241, %fd239;
	setp.lt.f64 	%p77, %fd240, %fd241;
	mov.f64 	%fd345, %fd239;
	mov.u64 	%rd311, %rd159;
	@%p77 bra 	$L__BB4_190;
	setp.lt.f64 	%p78, %fd241, %fd240;
	mov.f64 	%fd345, %fd351;
	mov.u64 	%rd311, %rd317;
	@%p78 bra 	$L__BB4_190;
	setp.lt.s64 	%p79, %rd317, %rd159;
	selp.f64 	%fd345, %fd351, %fd239, %p79;
	min.s64 	%rd311, %rd317, %rd159;
$L__BB4_190:
	ld.shared.f64 	%fd244, [_ZN6thrust24THRUST_300001_SM_1000_NS8cuda_cub4core6detail5shmemE+40];
	ld.shared.u64 	%rd162, [_ZN6thrust24THRUST_300001_SM_1000_NS8cuda_cub4core6detail5shmemE+48];
	abs.f64 	%fd245, %fd345;
	abs.f64 	%fd246, %fd244;
	setp.lt.f64 	%p80, %fd245, %fd246;
	mov.f64 	%fd346, %fd244;
	mov.u64 	%rd312, %rd162;
	@%p80 bra 	$L__BB4_193;
	setp.lt.f64 	%p81, %fd246, %fd245;
	mov.f64 	%fd346, %fd345;
	mov.u64 	%rd312, %rd311;
	@%p81 bra 	$L__BB4_193;
	setp.lt.s64 	%p82, %rd311, %rd162;
	selp.f64 	%fd346, %fd345, %fd244, %p82;
	min.s64 	%rd312, %rd311, %rd162;
$L__BB4_193:
	ld.shared.f64 	%fd249, [_ZN6thrust24THRUST_300001_SM_1000_NS8cuda_cub4core6detail5shmemE+56];
	ld.shared.u64 	%rd165, [_ZN6thrust24THRUST_300001_SM_1000_NS8cuda_cub4core6detail5shmemE+64];
	abs.f64 	%fd250, %fd346;
	abs.f64 	%fd251, %fd249;
	setp.lt.f64 	%p83, %fd250, %fd251;
	mov.f64 	%fd347, %fd249;
	mov.u64 	%rd313, %rd165;
	@%p83 bra 	$L__BB4_196;
	setp.lt.f64 	%p84, %fd251, %fd250;
	mov.f64 	%fd347, %fd346;
	mov.u64 	%rd313, %rd312;
	@%p84 bra 	$L__BB4_196;
	setp.lt.s64 	%p85, %rd312, %rd165;
	selp.f64 	%fd347, %fd346, %fd249, %p85;
	min.s64 	%rd313, %rd312, %rd165;
$L__BB4_196:
	ld.shared.f64 	%fd254, [_ZN6thrust24THRUST_300001_SM_1000_NS8cuda_cub4core6detail5shmemE+72];
	ld.shared.u64 	%rd168, [_ZN6thrust24THRUST_300001_SM_1000_NS8cuda_cub4core6detail5shmemE+80];
	abs.f64 	%fd255, %fd347;
	abs.f64 	%fd256, %fd254;
	setp.lt.f64 	%p86, %fd255, %fd256;
	mov.f64 	%fd348, %fd254;
	mov.u64 	%rd314, %rd168;
	@%p86 bra 	$L__BB4_199;
	setp.lt.f64 	%p87, %fd256, %fd255;
	mov.f64 	%fd348, %fd347;
	mov.u64 	%rd314, %rd313;
	@%p87 bra 	$L__BB4_199;
	setp.lt.s64 	%p88, %rd313, %rd168;
	selp.f64 	%fd348, %fd347, %fd254, %p88;
	min.s64 	%rd314, %rd313, %rd168;
$L__BB4_199:
	ld.shared.f64 	%fd259, [_ZN6thrust24THRUST_300001_SM_1000_NS8cuda_cub4core6detail5shmemE+88];
	ld.shared.u64 	%rd171, [_ZN6thrust24THRUST_300001_SM_1000_NS8cuda_cub4core6detail5shmemE+96];
	abs.f64 	%fd260, %fd348;
	abs.f64 	%fd261, %fd259;
	setp.lt.f64 	%p89, %fd260, %fd261;
	mov.f64 	%fd349, %fd259;
	mov.u64 	%rd315, %rd171;
	@%p89 bra 	$L__BB4_202;
	setp.lt.f64 	%p90, %fd261, %fd260;
	mov.f64 	%fd349, %fd348;
	mov.u64 	%rd315, %rd314;
	@%p90 bra 	$L__BB4_202;
	setp.lt.s64 	%p91, %rd314, %rd171;
	selp.f64 	%fd349, %fd348, %fd259, %p91;
	min.s64 	%rd315, %rd314, %rd171;
$L__BB4_202:
	ld.shared.f64 	%fd264, [_ZN6thrust24THRUST_300001_SM_1000_NS8cuda_cub4core6detail5shmemE+104];
	ld.shared.u64 	%rd174, [_ZN6thrust24THRUST_300001_SM_1000_NS8cuda_cub4core6detail5shmemE+112];
	abs.f64 	%fd265, %fd349;
	abs.f64 	%fd266, %fd264;
	setp.lt.f64 	%p92, %fd265, %fd266;
	mov.f64 	%fd350, %fd264;
	mov.u64 	%rd316, %rd174;
	@%p92 bra 	$L__BB4_205;
	setp.lt.f64 	%p93, %fd266, %fd265;
	mov.f64 	%fd350, %fd349;
	mov.u64 	%rd316, %rd315;
	@%p93 bra 	$L__BB4_205;
	setp.lt.s64 	%p94, %rd315, %rd174;
	selp.f64 	%fd350, %fd349, %fd264, %p94;
	min.s64 	%rd316, %rd315, %rd174;
$L__BB4_205:
	ld.shared.f64 	%fd269, [_ZN6thrust24THRUST_300001_SM_1000_NS8cuda_cub4core6detail5shmemE+120];
	ld.shared.u64 	%rd177, [_ZN6thrust24THRUST_300001_SM_1000_NS8cuda_cub4core6detail5shmemE+128];
	abs.f64 	%fd270, %fd350;
	abs.f64 	%fd271, %fd269;
	setp.lt.f64 	%p95, %fd270, %fd271;
	mov.u64 	%rd317, %rd177;
	mov.f64 	%fd351, %fd269;
	@%p95 bra 	$L__BB4_208;
	setp.lt.f64 	%p96, %fd271, %fd270;
	mov.u64 	%rd317, %rd316;
	mov.f64 	%fd351, %fd350;
	@%p96 bra 	$L__BB4_208;
	setp.lt.s64 	%p97, %rd316, %rd177;
	selp.f64 	%fd351, %fd350, %fd269, %p97;
	min.s64 	%rd317, %rd316, %rd177;
$L__BB4_208:
	mov.u32 	%r415, %tid.x;
	setp.ne.s32 	%p214, %r415, 0;
	@%p214 bra 	$L__BB4_210;
	ld.param.u64 	%rd254, [_ZN6thrust24THRUST_300001_SM_1000_NS8cuda_cub4core6detail13_kernel_agentINS1_8__reduce11ReduceAgentINS0_12zip_iteratorIN4cuda3std3__45tupleIJNS0_10device_ptrIdEENS0_17counting_iteratorIlNS0_11use_defaultESF_SF_EEEEEEEPNSB_IJdlEEESJ_iNS1_9__extrema9arg_max_fIdl7abs_maxEEEEJSI_SK_iN3cub18CUB_300001_SM_100013GridEvenShareIiEENSR_9GridQueueIjEESO_EEEvDpT0__param_1];
	cvta.to.global.u64 	%rd251, %rd254;
	mul.wide.u32 	%rd252, %r1, 16;
	add.s64 	%rd253, %rd251, %rd252;
	st.global.f64 	[%rd253], %fd351;
	st.global.u64 	[%rd253+8], %rd317;
$L__BB4_210:
	ret;

}
	// .globl	_ZN6thrust24THRUST_300001_SM_1000_NS8cuda_cub4core6detail13_kernel_agentINS1_8__reduce10DrainAgentIiEEJN3cub18CUB_300001_SM_10009GridQueueIjEEiEEEvDpT0_
.visible .entry _ZN6thrust24THRUST_300001_SM_1000_NS8cuda_cub4core6detail13_kernel_agentINS1_8__reduce10DrainAgentIiEEJN3cub18CUB_300001_SM_10009GridQueueIjEEiEEEvDpT0_(
	.param .align 8 .b8 _ZN6thrust24THRUST_300001_SM_1000_NS8cuda_cub4core6detail13_kernel_agentINS1_8__reduce10DrainAgentIiEEJN3cub18CUB_300001_SM_10009GridQueueIjEEiEEEvDpT0__param_0[8],
	.param .u32 _ZN6thrust24THRUST_300001_SM_1000_NS8cuda_cub4core6detail13_kernel_agentINS1_8__reduce10DrainAgentIiEEJN3cub18CUB_300001_SM_10009GridQueueIjEEiEEEvDpT0__param_1
)
.maxntid 1
{
	.reg .b32 	%r<3>;
	.reg .b64 	%rd<3>;

	ld.param.u64 	%rd1, [_ZN6thrust24THRUST_300001_SM_1000_NS8cuda_cub4core6detail13_kernel_agentINS1_8__reduce10DrainAgentIiEEJN3cub18CUB_300001_SM_10009GridQueueIjEEiEEEvDpT0__param_0];
	ld.param.u32 	%r1, [_ZN6thrust24THRUST_300001_SM_1000_NS8cuda_cub4core6detail13_kernel_agentINS1_8__reduce10DrainAgentIiEEJN3cub18CUB_300001_SM_10009GridQueueIjEEiEEEvDpT0__param_1];
	cvta.to.global.u64 	%rd2, %rd1;
	st.global.u32 	[%rd2], %r1;
	mov.b32 	%r2, 0;
	st.global.u32 	[%rd2+4], %r2;
	ret;

}
	// .globl	_ZN6thrust24THRUST_300001_SM_1000_NS8cuda_cub4core6detail13_kernel_agentINS1_8__reduce11ReduceAgentIPN4cuda3std3__45tupleIJdlEEESC_SB_iNS1_9__extrema9arg_max_fIdl7abs_maxEEEEJSC_SC_iSG_EEEvDpT0_
.visible .entry _ZN6thrust24THRUST_300001_SM_1000_NS8cuda_cub4core6detail13_kernel_agentINS1_8__reduce11ReduceAgentIPN4cuda3std3__45tupleIJdlEEESC_SB_iNS1_9__extrema9arg_max_fIdl7abs_maxEEEEJSC_SC_iSG_EEEvDpT0_(
	.param .u64 .ptr .align 1 _ZN6thrust24THRUST_300001_SM_1000_NS8cuda_cub4core6detail13_kernel_agentINS1_8__reduce11ReduceAgentIPN4cuda3std3__45tupleIJdlEEESC_SB_iNS1_9__extrema9arg_max_fIdl7abs_maxEEEEJSC_SC_iSG_EEEvDpT0__param_0,
	.param .u64 .ptr .align 1 _ZN6thrust24THRUST_300001_SM_1000_NS8cuda_cub4core6detail13_kernel_agentINS1_8__reduce11ReduceAgentIPN4cuda3std3__45tupleIJdlEEESC_SB_iNS1_9__extrema9arg_max_fIdl7abs_maxEEEEJSC_SC_iSG_EEEvDpT0__param_1,
	.param .u32 _ZN6thrust24THRUST_300001_SM_1000_NS8cuda_cub4core6detail13_kernel_agentINS1_8__reduce11ReduceAgentIPN4cuda3std3__45tupleIJdlEEESC_SB_iNS1_9__extrema9arg_max_fIdl7abs_maxEEEEJSC_SC_iSG_EEEvDpT0__param_2,
	.param .align 1 .b8 _ZN6thrust24THRUST_300001_SM_1000_NS8cuda_cub4core6detail13_kernel_agentINS1_8__reduce11ReduceAgentIPN4cuda3std3__45tupleIJdlEEESC_SB_iNS1_9__extrema9arg_max_fIdl7abs_maxEEEEJSC_SC_iSG_EEEvDpT0__param_3[1]
)
.maxntid 256
{
	.reg .pred 	%p<222>;
	.reg .b32 	%r<390>;
	.reg .b64 	%rd<395>;
	.reg .b64 	%fd<358>;

	ld.param.u32 	%r37, [_ZN6thrust24THRUST_300001_SM_1000_NS8cuda_cub4core6detail13_kernel_agentINS1_8__reduce11ReduceAgentIPN4cuda3std3__45tupleIJdlEEESC_SB_iNS1_9__extrema9arg_max_fIdl7abs_maxEEEEJSC_SC_iSG_EEEvDpT0__param_2];
	setp.eq.s32 	%p1, %r37, 0;
	@%p1 bra 	$L__BB6_211;
	setp.gt.s32 	%p2, %r37, 1279;
	@%p2 bra 	$L__BB6_121;
	mov.u32 	%r1, %tid.x;
	setp.ge.s32 	%p105, %r1, %r37;
	mov.f64 	%fd301, 0d0000000000000000;
	mov.b64 	%rd337, 0;
	mov.u32 	%r380, %r1;
	@%p105 bra 	$L__BB6_4;
	ld.param.u64 	%rd323, [_ZN6thrust24THRUST_300001_SM_1000_NS8cuda_cub4core6detail13_kernel_agentINS1_8__reduce11ReduceAgentIPN4cuda3std3__45tupleIJdlEEESC_SB_iNS1_9__extrema9arg_max_fIdl7abs_maxEEEEJSC_SC_iSG_EEEvDpT0__param_0];
	mul.wide.u32 	%rd273, %r1, 16;
	add.s64 	%rd270, %rd323, %rd273;
	// begin inline asm
	ld.global.nc.u64 %rd269, [%rd270];
	// end inline asm
	add.s64 	%rd272, %rd270, 8;
	// begin inline asm
	ld.global.nc.u64 %rd337, [%rd272];
	// end inline asm
	mov.b64 	%fd301, %rd269;
	add.s32 	%r380, %r1, 256;
$L__BB6_4:
	setp.ge.s32 	%p106, %r380, %r37;
	@%p106 bra 	$L__BB6_25;
	not.b32 	%r153, %r380;
	add.s32 	%r4, %r37, %r153;
	and.b32  	%r154, %r4, 768;
	setp.eq.s32 	%p107, %r154, 768;
	@%p107 bra 	$L__BB6_11;
	ld.param.u64 	%rd324, [_ZN6thrust24THRUST_300001_SM_1000_NS8cuda_cub4core6detail13_kernel_agentINS1_8__reduce11ReduceAgentIPN4cuda3std3__45tupleIJdlEEESC_SB_iNS1_9__extrema9arg_max_fIdl7abs_maxEEEEJSC_SC_iSG_EEEvDpT0__param_0];
	mul.wide.u32 	%rd275, %r380, 16;
	add.s64 	%rd328, %rd324, %rd275;
	shr.u32 	%r155, %r4, 8;
	add.s32 	%r156, %r155, 1;
	and.b32  	%r157, %r156, 3;
	neg.s32 	%r378, %r157;
$L__BB6_7:
	.pragma "nounroll";
	mov.u64 	%rd5, %rd337;
	mov.f64 	%fd3, %fd301;
	// begin inline asm
	ld.global.nc.u64 %rd276, [%rd328];
	// end inline asm
	add.s64 	%rd279, %rd328, 8;
	// begin inline asm
	ld.global.nc.u64 %rd278, [%rd279];
	// end inline asm
	mov.b64 	%fd4, %rd276;
	abs.f64 	%fd5, %fd3;
	abs.f64 	%fd6, %fd4;
	setp.lt.f64 	%p108, %fd5, %fd6;
	mov.u64 	%rd337, %rd278;
	mov.f64 	%fd301, %fd4;
	@%p108 bra 	$L__BB6_10;
	setp.lt.f64 	%p109, %fd6, %fd5;
	mov.u64 	%rd337, %rd5;
	mov.f64 	%fd301, %fd3;
	@%p109 bra 	$L__BB6_10;
	setp.lt.s64 	%p110, %rd5, %rd278;
	min.s64 	%rd337, %rd5, %rd278;
	selp.f64 	%fd301, %fd3, %fd4, %p110;
$L__BB6_10:
	add.s32 	%r380, %r380, 256;
	add.s64 	%rd328, %rd328, 4096;
	add.s32 	%r378, %r378, 1;
	setp.ne.s32 	%p111, %r378, 0;
	@%p111 bra 	$L__BB6_7;
$L__BB6_11:
	setp.lt.u32 	%p112, %r4, 768;
	@%p112 bra 	$L__BB6_25;
$L__BB6_12:
	ld.param.u64 	%rd325, [_ZN6thrust24THRUST_300001_SM_1000_NS8cuda_cub4core6detail13_kernel_agentINS1_8__reduce11ReduceAgentIPN4cuda3std3__45tupleIJdlEEESC_SB_iNS1_9__extrema9arg_max_fIdl7abs_maxEEEEJSC_SC_iSG_EEEvDpT0__param_0];
	mul.wide.s32 	%rd284, %r380, 16;
	add.s64 	%rd281, %rd325, %rd284;
	// begin inline asm
	ld.global.nc.u64 %rd280, [%rd281];
	// end inline asm
	add.s64 	%rd283, %rd281, 8;
	// begin inline asm
	ld.global.nc.u64 %rd282, [%rd283];
	// end inline asm
	mov.b64 	%fd12, %rd280;
	abs.f64 	%fd13, %fd301;
	abs.f64 	%fd14, %fd12;
	setp.lt.f64 	%p113, %fd13, %fd14;
	mov.u64 	%rd334, %rd282;
	mov.f64 	%fd298, %fd12;
	@%p113 bra 	$L__BB6_15;
	setp.lt.f64 	%p114, %fd14, %fd13;
	mov.u64 	%rd334, %rd337;
	mov.f64 	%fd298, %fd301;
	@%p114 bra 	$L__BB6_15;
	setp.lt.s64 	%p115, %rd337, %rd282;
	min.s64 	%rd334, %rd337, %rd282;
	selp.f64 	%fd298, %fd301, %fd12, %p115;
$L__BB6_15:
	add.s64 	%rd286, %rd281, 4096;
	// begin inline asm
	ld.global.nc.u64 %rd285, [%rd286];
	// end inline asm
	add.s64 	%rd288, %rd281, 4104;
	// begin inline asm
	ld.global.nc.u64 %rd287, [%rd288];
	// end inline asm
	mov.b64 	%fd17, %rd285;
	abs.f64 	%fd18, %fd298;
	abs.f64 	%fd19, %fd17;
	setp.lt.f64 	%p116, %fd18, %fd19;
	mov.u64 	%rd335, %rd287;
	mov.f64 	%fd299, %fd17;
	@%p116 bra 	$L__BB6_18;
	setp.lt.f64 	%p117, %fd19, %fd18;
	mov.u64 	%rd335, %rd334;
	mov.f64 	%fd299, %fd298;
	@%p117 bra 	$L__BB6_18;
	setp.lt.s64 	%p118, %rd334, %rd287;
	min.s64 	%rd335, %rd334, %rd287;
	selp.f64 	%fd299, %fd298, %fd17, %p118;
$L__BB6_18:
	add.s64 	%rd290, %rd281, 8192;
	// begin inline asm
	ld.global.nc.u64 %rd289, [%rd290];
	// end inline asm
	add.s64 	%rd292, %rd281, 8200;
	// begin inline asm
	ld.global.nc.u64 %rd291, [%rd292];
	// end inline asm
	mov.b64 	%fd22, %rd289;
	abs.f64 	%fd23, %fd299;
	abs.f64 	%fd24, %fd22;
	setp.lt.f64 	%p119, %fd23, %fd24;
	mov.u64 	%rd336, %rd291;
	mov.f64 	%fd300, %fd22;
	@%p119 bra 	$L__BB6_21;
	setp.lt.f64 	%p120, %fd24, %fd23;
	mov.u64 	%rd336, %rd335;
	mov.f64 	%fd300, %fd299;
	@%p120 bra 	$L__BB6_21;
	setp.lt.s64 	%p121, %rd335, %rd291;
	min.s64 	%rd336, %rd335, %rd291;
	selp.f64 	%fd300, %fd299, %fd22, %p121;
$L__BB6_21:
	add.s64 	%rd294, %rd281, 12288;
	// begin inline asm
	ld.global.nc.u64 %rd293, [%rd294];
	// end inline asm
	add.s64 	%rd296, %rd281, 12296;
	// begin inline asm
	ld.global.nc.u64 %rd295, [%rd296];
	// end inline asm
	mov.b64 	%fd27, %rd293;
	abs.f64 	%fd28, %fd300;
	abs.f64 	%fd29, %fd27;
	setp.lt.f64 	%p122, %fd28, %fd29;
	mov.u64 	%rd337, %rd295;
	mov.f64 	%fd301, %fd27;
	@%p122 bra 	$L__BB6_24;
	setp.lt.f64 	%p123, %fd29, %fd28;
	mov.u64 	%rd337, %rd336;
	mov.f64 	%fd301, %fd300;
	@%p123 bra 	$L__BB6_24;
	setp.lt.s64 	%p124, %rd336, %rd295;
	min.s64 	%rd337, %rd336, %rd295;
	selp.f64 	%fd301, %fd300, %fd27, %p124;
$L__BB6_24:
	add.s32 	%r380, %r380, 1024;
	setp.lt.s32 	%p125, %r380, %r37;
	@%p125 bra 	$L__BB6_12;
$L__BB6_25:
	setp.lt.s32 	%p126, %r37, 256;
	@%p126 bra 	$L__BB6_70;
	// begin inline asm
	mov.u32 %r271, %laneid;
	// end inline asm
	mov.b64 	%rd307, %fd301;
	mov.b64 	{%r273, %r278}, %rd307;
	mov.b32 	%r289, 1;
	mov.b32 	%r290, 31;
	mov.b32 	%r291, -1;
	// begin inline asm
	shfl.sync.down.b32 %r272, %r273, %r289, %r290, %r291;
	// end inline asm
	// begin inline asm
	shfl.sync.down.b32 %r277, %r278, %r289, %r290, %r291;
	// end inline asm
	mov.b64 	%rd308, {%r272, %r277};
	mov.b64 	%fd33, %rd308;
	mov.b64 	{%r283, %r288}, %rd337;
	// begin inline asm
	shfl.sync.down.b32 %r282, %r283, %r289, %r290, %r291;
	// end inline asm
	// begin inline asm
	shfl.sync.down.b32 %r287, %r288, %r289, %r290, %r291;
	// end inline asm
	mov.b64 	%rd27, {%r282, %r287};
	setp.gt.s32 	%p178, %r271, 30;
	mov.u64 	%rd339, %rd337;
	mov.f64 	%fd303, %fd301;
	@%p178 bra 	$L__BB6_30;
	abs.f64 	%fd34, %fd301;
	abs.f64 	%fd35, %fd33;
	setp.lt.f64 	%p179, %fd34, %fd35;
	mov.u64 	%rd339, %rd27;
	mov.f64 	%fd303, %fd33;
	@%p179 bra 	$L__BB6_30;
	setp.lt.f64 	%p180, %fd35, %fd34;
	mov.u64 	%rd339, %rd337;
	mov.f64 	%fd303, %fd301;
	@%p180 bra 	$L__BB6_30;
	setp.lt.s64 	%p181, %rd337, %rd27;
	min.s64 	%rd339, %rd337, %rd27;
	selp.f64 	%fd303, %fd301, %fd33, %p181;
$L__BB6_30:
	mov.b64 	%rd309, %fd303;
	mov.b64 	{%r293, %r298}, %rd309;
	mov.b32 	%r309, 2;
	mov.b32 	%r310, 31;
	mov.b32 	%r311, -1;
	// begin inline asm
	shfl.sync.down.b32 %r292, %r293, %r309, %r310, %r311;
	// end inline asm
	// begin inline asm
	shfl.sync.down.b32 %r297, %r298, %r309, %r310, %r311;
	// end inline asm
	mov.b64 	%rd310, {%r292, %r297};
	mov.b64 	%fd38, %rd310;
	mov.b64 	{%r303, %r308}, %rd339;
	// begin inline asm
	shfl.sync.down.b32 %r302, %r303, %r309, %r310, %r311;
	// end inline asm
	// begin inline asm
	shfl.sync.down.b32 %r307, %r308, %r309, %r310, %r311;
	// end inline asm
	mov.b64 	%rd30, {%r302, %r307};
	setp.gt.s32 	%p182, %r271, 29;
	mov.u64 	%rd340, %rd339;
	mov.f64 	%fd304, %fd303;
	@%p182 bra 	$L__BB6_34;
	abs.f64 	%fd39, %fd303;
	abs.f64 	%fd40, %fd38;
	setp.lt.f64 	%p183, %fd39, %fd40;
	mov.u64 	%rd340, %rd30;
	mov.f64 	%fd304, %fd38;
	@%p183 bra 	$L__BB6_34;
	setp.lt.f64 	%p184, %fd40, %fd39;
	mov.u64 	%rd340, %rd339;
	mov.f64 	%fd304, %fd303;
	@%p184 bra 	$L__BB6_34;
	setp.lt.s64 	%p185, %rd339, %rd30;
	min.s64 	%rd340, %rd339, %rd30;
	selp.f64 	%fd304, %fd303, %fd38, %p185;
$L__BB6_34:
	mov.b64 	%rd311, %fd304;
	mov.b64 	{%r313, %r318}, %rd311;
	mov.b32 	%r329, 4;
	mov.b32 	%r330, 31;
	mov.b32 	%r331, -1;
	// begin inline asm
	shfl.sync.down.b32 %r312, %r313, %r329, %r330, %r331;
	// end inline asm
	// begin inline asm
	shfl.sync.down.b32 %r317, %r318, %r329, %r330, %r331;
	// end inline asm
	mov.b64 	%rd312, {%r312, %r317};
	mov.b64 	%fd43, %rd312;
	mov.b64 	{%r323, %r328}, %rd340;
	// begin inline asm
	shfl.sync.down.b32 %r322, %r323, %r329, %r330, %r331;
	// end inline asm
	// begin inline asm
	shfl.sync.down.b32 %r327, %r328, %r329, %r330, %r331;
	// end inline asm
	mov.b64 	%rd33, {%r322, %r327};
	setp.gt.s32 	%p186, %r271, 27;
	mov.u64 	%rd341, %rd340;
	mov.f64 	%fd305, %fd304;
	@%p186 bra 	$L__BB6_38;
	abs.f64 	%fd44, %fd304;
	abs.f64 	%fd45, %fd43;
	setp.lt.f64 	%p187, %fd44, %fd45;
	mov.u64 	%rd341, %rd33;
	mov.f64 	%fd305, %fd43;
	@%p187 bra 	$L__BB6_38;
	setp.lt.f64 	%p188, %fd45, %fd44;
	mov.u64 	%rd341, %rd340;
	mov.f64 	%fd305, %fd304;
	@%p188 bra 	$L__BB6_38;
	setp.lt.s64 	%p189, %rd340, %rd33;
	min.s64 	%rd341, %rd340, %rd33;
	selp.f64 	%fd305, %fd304, %fd43, %p189;
$L__BB6_38:
	mov.b64 	%rd313, %fd305;
	mov.b64 	{%r333, %r338}, %rd313;
	mov.b32 	%r349, 8;
	mov.b32 	%r350, 31;
	mov.b32 	%r351, -1;
	// begin inline asm
	shfl.sync.down.b32 %r332, %r333, %r349, %r350, %r351;
	// end inline asm
	// begin inline asm
	shfl.sync.down.b32 %r337, %r338, %r349, %r350, %r351;
	// end inline asm
	mov.b64 	%rd314, {%r332, %r337};
	mov.b64 	%fd48, %rd314;
	mov.b64 	{%r343, %r348}, %rd341;
	// begin inline asm
	shfl.sync.down.b32 %r342, %r343, %r349, %r350, %r351;
	// end inline asm
	// begin inline asm
	shfl.sync.down.b32 %r347, %r348, %r349, %r350, %r351;
	// end inline asm
	mov.b64 	%rd36, {%r342, %r347};
	setp.gt.s32 	%p190, %r271, 23;
	mov.u64 	%rd342, %rd341;
	mov.f64 	%fd306, %fd305;
	@%p190 bra 	$L__BB6_42;
	abs.f64 	%fd49, %fd305;
	abs.f64 	%fd50, %fd48;
	setp.lt.f64 	%p191, %fd49, %fd50;
	mov.u64 	%rd342, %rd36;
	mov.f64 	%fd306, %fd48;
	@%p191 bra 	$L__BB6_42;
	setp.lt.f64 	%p192, %fd50, %fd49;
	mov.u64 	%rd342, %rd341;
	mov.f64 	%fd306, %fd305;
	@%p192 bra 	$L__BB6_42;
	setp.lt.s64 	%p193, %rd341, %rd36;
	min.s64 	%rd342, %rd341, %rd36;
	selp.f64 	%fd306, %fd305, %fd48, %p193;
$L__BB6_42:
	mov.b64 	%rd315, %fd306;
	mov.b64 	{%r353, %r358}, %rd315;
	mov.b32 	%r369, 16;
	mov.b32 	%r370, 31;
	mov.b32 	%r371, -1;
	// begin inline asm
	shfl.sync.down.b32 %r352, %r353, %r369, %r370, %r371;
	// end inline asm
	// begin inline asm
	shfl.sync.down.b32 %r357, %r358, %r369, %r370, %r371;
	// end inline asm
	mov.b64 	%rd316, {%r352, %r357};
	mov.b64 	%fd53, %rd316;
	mov.b64 	{%r363, %r368}, %rd342;
	// begin inline asm
	shfl.sync.down.b32 %r362, %r363, %r369, %r370, %r371;
	// end inline asm
	// begin inline asm
	shfl.sync.down.b32 %r367, %r368, %r369, %r370, %r371;
	// end inline asm
	mov.b64 	%rd39, {%r362, %r367};
	setp.gt.s32 	%p194, %r271, 15;
	mov.u64 	%rd394, %rd342;
	mov.f64 	%fd357, %fd306;
	@%p194 bra 	$L__BB6_46;
	abs.f64 	%fd54, %fd306;
	abs.f64 	%fd55, %fd53;
	setp.lt.f64 	%p195, %fd54, %fd55;
	mov.u64 	%rd394, %rd39;
	mov.f64 	%fd357, %fd53;
	@%p195 bra 	$L__BB6_46;
	setp.lt.f64 	%p196, %fd55, %fd54;
	mov.u64 	%rd394, %rd342;
	mov.f64 	%fd357, %fd306;
	@%p196 bra 	$L__BB6_46;
	setp.lt.s64 	%p197, %rd342, %rd39;
	min.s64 	%rd394, %rd342, %rd39;
	selp.f64 	%fd357, %fd306, %fd53, %p197;
$L__BB6_46:
	setp.ne.s32 	%p198, %r271, 0;
	@%p198 bra 	$L__BB6_48;
	shr.u32 	%r372, %r1, 1;
	and.b32  	%r373, %r372, 496;
	mov.u32 	%r374, _ZN6thrust24THRUST_300001_SM_1000_NS8cuda_cub4core6detail5shmemE;
	add.s32 	%r375, %r374, %r373;
	st.shared.f64 	[%r375+8], %fd357;
	st.shared.u64 	[%r375+16], %rd394;
$L__BB6_48:
	bar.sync 	0;
	setp.ne.s32 	%p199, %r1, 0;
	@%p199 bra 	$L__BB6_209;
	ld.shared.f64 	%fd58, [_ZN6thrust24THRUST_300001_SM_1000_NS8cuda_cub4core6detail5shmemE+24];
	ld.shared.u64 	%rd42, [_ZN6thrust24THRUST_300001_SM_1000_NS8cuda_cub4core6detail5shmemE+32];
	abs.f64 	%fd59, %fd357;
	abs.f64 	%fd60, %fd58;
	setp.lt.f64 	%p200, %fd59, %fd60;
	mov.u64 	%rd344, %rd42;
	mov.f64 	%fd308, %fd58;
	@%p200 bra 	$L__BB6_52;
	setp.lt.f64 	%p201, %fd60, %fd59;
	mov.u64 	%rd344, %rd394;
	mov.f64 	%fd308, %fd357;
	@%p201 bra 	$L__BB6_52;
	setp.lt.s64 	%p202, %rd394, %rd42;
	min.s64 	%rd344, %rd394, %rd42;
	selp.f64 	%fd308, %fd357, %fd58, %p202;
$L__BB6_52:
	ld.shared.f64 	%fd63, [_ZN6thrust24THRUST_300001_SM_1000_NS8cuda_cub4core6detail5shmemE+40];
	ld.shared.u64 	%rd45, [_ZN6thrust24THRUST_300001_SM_1000_NS8cuda_cub4core6detail5shmemE+48];
	abs.f64 	%fd64, %fd308;
	abs.f64 	%fd65, %fd63;
	setp.lt.f64 	%p203, %fd64, %fd65;
	mov.u64 	%rd345, %rd45;
	mov.f64 	%fd309, %fd63;
	@%p203 bra 	$L__BB6_55;
	setp.lt.f64 	%p204, %fd65, %fd64;
	mov.u64 	%rd345, %rd344;
	mov.f64 	%fd309, %fd308;
	@%p204 bra 	$L__BB6_55;
	setp.lt.s64 	%p205, %rd344, %rd45;
	min.s64 	%rd345, %rd344, %rd45;
	selp.f64 	%fd309, %fd308, %fd63, %p205;
$L__BB6_55:
	ld.shared.f64 	%fd68, [_ZN6thrust24THRUST_300001_SM_1000_NS8cuda_cub4core6detail5shmemE+56];
	ld.shared.u64 	%rd48, [_ZN6thrust24THRUST_300001_SM_1000_NS8cuda_cub4core6detail5shmemE+64];
	abs.f64 	%fd69, %fd309;
	abs.f64 	%fd70, %fd68;
	setp.lt.f64 	%p206, %fd69, %fd70;
	mov.u64 	%rd346, %rd48;
	mov.f64 	%fd310, %fd68;
	@%p206 bra 	$L__BB6_58;
	setp.lt.f64 	%p207, %fd70, %fd69;
	mov.u64 	%rd346, %rd345;
	mov.f64 	%fd310, %fd309;
	@%p207 bra 	$L__BB6_58;
	setp.lt.s64 	%p208, %rd345, %rd48;
	min.s64 	%rd346, %rd345, %rd48;
	selp.f64 	%fd310, %fd309, %fd68, %p208;
$L__BB6_58:
	ld.shared.f64 	%fd73, [_ZN6thrust24THRUST_300001_SM_1000_NS8cuda_cub4core6detail5shmemE+72];
	ld.shared.u64 	%rd51, [_ZN6thrust24THRUST_300001_SM_1000_NS8cuda_cub4core6detail5shmemE+80];
	abs.f64 	%fd74, %fd310;
	abs.f64 	%fd75, %fd73;
	setp.lt.f64 	%p209, %fd74, %fd75;
	mov.u64 	%rd347, %rd51;
	mov.f64 	%fd311, %fd73;
	@%p209 bra 	$L__BB6_61;
	setp.lt.f64 	%p210, %fd75, %fd74;
	mov.u64 	%rd347, %rd346;
	mov.f64 	%fd311, %fd310;
	@%p210 bra 	$L__BB6_61;
	setp.lt.s64 	%p211, %rd346, %rd51;
	min.s64 	%rd347, %rd346, %rd51;
	selp.f64 	%fd311, %fd310, %fd73, %p211;
$L__BB6_61:
	ld.shared.f64 	%fd78, [_ZN6thrust24THRUST_300001_SM_1000_NS8cuda_cub4core6detail5shmemE+88];
	ld.shared.u64 	%rd54, [_ZN6thrust24THRUST_300001_SM_1000_NS8cuda_cub4core6detail5shmemE+96];
	abs.f64 	%fd79, %fd311;
	abs.f64 	%fd80, %fd78;
	setp.lt.f64 	%p212, %fd79, %fd80;
	mov.u64 	%rd348, %rd54;
	mov.f64 	%fd312, %fd78;
	@%p212 bra 	$L__BB6_64;
	setp.lt.f64 	%p213, %fd80, %fd79;
	mov.u64 	%rd348, %rd347;
	mov.f64 	%fd312, %fd311;
	@%p213 bra 	$L__BB6_64;
	setp.lt.s64 	%p214, %rd347, %rd54;
	min.s64 	%rd348, %rd347, %rd54;
	selp.f64 	%fd312, %fd311, %fd78, %p214;
$L__BB6_64:
	ld.shared.f64 	%fd83, [_ZN6thrust24THRUST_300001_SM_1000_NS8cuda_cub4core6detail5shmemE+104];
	ld.shared.u64 	%rd57, [_ZN6thrust24THRUST_300001_SM_1000_NS8cuda_cub4core6detail5shmemE+112];
	abs.f64 	%fd84, %fd312;
	abs.f64 	%fd85, %fd83;
	setp.lt.f64 	%p215, %fd84, %fd85;
	mov.u64 	%rd349, %rd57;
	mov.f64 	%fd313, %fd83;
	@%p215 bra 	$L__BB6_67;
	setp.lt.f64 	%p216, %fd85, %fd84;
	mov.u64 	%rd349, %rd348;
	mov.f64 	%fd313, %fd312;
	@%p216 bra 	$L__BB6_67;
	setp.lt.s64 	%p217, %rd348, %rd57;
	min.s64 	%rd349, %rd348, %rd57;
	selp.f64 	%fd313, %fd312, %fd83, %p217;
$L__BB6_67:
	ld.shared.f64 	%fd88, [_ZN6thrust24THRUST_300001_SM_1000_NS8cuda_cub4core6detail5shmemE+120];
	ld.shared.u64 	%rd60, [_ZN6thrust24THRUST_300001_SM_1000_NS8cuda_cub4core6detail5shmemE+128];
	abs.f64 	%fd89, %fd313;
	abs.f64 	%fd90, %fd88;
	setp.lt.f64 	%p218, %fd89, %fd90;
	mov.u64 	%rd394, %rd60;
	mov.f64 	%fd357, %fd88;
	@%p218 bra 	$L__BB6_209;
	setp.lt.f64 	%p219, %fd90, %fd89;
	mov.u64 	%rd394, %rd349;
	mov.f64 	%fd357, %fd313;
	@%p219 bra 	$L__BB6_209;
	setp.lt.s64 	%p220, %rd349, %rd60;
	min.s64 	%rd394, %rd349, %rd60;
	selp.f64 	%fd357, %fd313, %fd88, %p220;
	bra.uni 	$L__BB6_209;
$L__BB6_70:
	// begin inline asm
	mov.u32 %r158, %laneid;
	// end inline asm
	and.b32  	%r179, %r1, 992;
	add.s32 	%r180, %r179, 32;
	setp.gt.s32 	%p127, %r180, %r37;
	not.b32 	%r181, %r179;
	add.s32 	%r182, %r37, %r181;
	selp.b32 	%r177, %r182, 31, %p127;
	mov.b64 	%rd297, %fd301;
	mov.b64 	{%r160, %r165}, %rd297;
	mov.b32 	%r176, 1;
	mov.b32 	%r178, -1;
	// begin inline asm
	shfl.sync.down.b32 %r159, %r160, %r176, %r177, %r178;
	// end inline asm
	// begin inline asm
	shfl.sync.down.b32 %r164, %r165, %r176, %r177, %r178;
	// end inline asm
	mov.b64 	%rd298, {%r159, %r164};
	mov.b64 	%fd92, %rd298;
	mov.b64 	{%r170, %r175}, %rd337;
	// begin inline asm
	shfl.sync.down.b32 %r169, %r170, %r176, %r177, %r178;
	// end inline asm
	// begin inline asm
	shfl.sync.down.b32 %r174, %r175, %r176, %r177, %r178;
	// end inline asm
	mov.b64 	%rd62, {%r169, %r174};
	setp.ge.s32 	%p128, %r158, %r177;
	mov.u64 	%rd350, %rd337;
	mov.f64 	%fd314, %fd301;
	@%p128 bra 	$L__BB6_74;
	abs.f64 	%fd93, %fd301;
	abs.f64 	%fd94, %fd92;
	setp.lt.f64 	%p129, %fd93, %fd94;
	mov.u64 	%rd350, %rd62;
	mov.f64 	%fd314, %fd92;
	@%p129 bra 	$L__BB6_74;
	setp.lt.f64 	%p130, %fd94, %fd93;
	mov.u64 	%rd350, %rd337;
	mov.f64 	%fd314, %fd301;
	@%p130 bra 	$L__BB6_74;
	setp.lt.s64 	%p131, %rd337, %rd62;
	min.s64 	%rd350, %rd337, %rd62;
	selp.f64 	%fd314, %fd301, %fd92, %p131;
$L__BB6_74:
	mov.b64 	%rd299, %fd314;
	mov.b64 	{%r184, %r189}, %rd299;
	mov.b32 	%r200, 2;
	mov.b32 	%r202, -1;
	// begin inline asm
	shfl.sync.down.b32 %r183, %r184, %r200, %r177, %r202;
	// end inline asm
	// begin inline asm
	shfl.sync.down.b32 %r188, %r189, %r200, %r177, %r202;
	// end inline asm
	mov.b64 	%rd300, {%r183, %r188};
	mov.b64 	%fd97, %rd300;
	mov.b64 	{%r194, %r199}, %rd350;
	// begin inline asm
	shfl.sync.down.b32 %r193, %r194, %r200, %r177, %r202;
	// end inline asm
	// begin inline asm
	shfl.sync.down.b32 %r198, %r199, %r200, %r177, %r202;
	// end inline asm
	mov.b64 	%rd65, {%r193, %r198};
	add.s32 	%r203, %r158, 2;
	setp.gt.s32 	%p132, %r203, %r177;
	mov.u64 	%rd351, %rd350;
	mov.f64 	%fd315, %fd314;
	@%p132 bra 	$L__BB6_78;
	abs.f64 	%fd98, %fd314;
	abs.f64 	%fd99, %fd97;
	setp.lt.f64 	%p133, %fd98, %fd99;
	mov.u64 	%rd351, %rd65;
	mov.f64 	%fd315, %fd97;
	@%p133 bra 	$L__BB6_78;
	setp.lt.f64 	%p134, %fd99, %fd98;
	mov.u64 	%rd351, %rd350;
	mov.f64 	%fd315, %fd314;
	@%p134 bra 	$L__BB6_78;
	setp.lt.s64 	%p135, %rd350, %rd65;
	min.s64 	%rd351, %rd350, %rd65;
	selp.f64 	%fd315, %fd314, %fd97, %p135;
$L__BB6_78:
	mov.b64 	%rd301, %fd315;
	mov.b64 	{%r205, %r210}, %rd301;
	mov.b32 	%r221, 4;
	mov.b32 	%r223, -1;
	// begin inline asm
	shfl.sync.down.b32 %r204, %r205, %r221, %r177, %r223;
	// end inline asm
	// begin inline asm
	shfl.sync.down.b32 %r209, %r210, %r221, %r177, %r223;
	// end inline asm
	mov.b64 	%rd302, {%r204, %r209};
	mov.b64 	%fd102, %rd302;
	mov.b64 	{%r215, %r220}, %rd351;
	// begin inline asm
	shfl.sync.down.b32 %r214, %r215, %r221, %r177, %r223;
	// end inline asm
	// begin inline asm
	shfl.sync.down.b32 %r219, %r220, %r221, %r177, %r223;
	// end inline asm
	mov.b64 	%rd68, {%r214, %r219};
	add.s32 	%r224, %r158, 4;
	setp.gt.s32 	%p136, %r224, %r177;
	mov.u64 	%rd352, %rd351;
	mov.f64 	%fd316, %fd315;
	@%p136 bra 	$L__BB6_82;
	abs.f64 	%fd103, %fd315;
	abs.f64 	%fd104, %fd102;
	setp.lt.f64 	%p137, %fd103, %fd104;
	mov.u64 	%rd352, %rd68;
	mov.f64 	%fd316, %fd102;
	@%p137 bra 	$L__BB6_82;
	setp.lt.f64 	%p138, %fd104, %fd103;
	mov.u64 	%rd352, %rd351;
	mov.f64 	%fd316, %fd315;
	@%p138 bra 	$L__BB6_82;
	setp.lt.s64 	%p139, %rd351, %rd68;
	min.s64 	%rd352, %rd351, %rd68;
	selp.f64 	%fd316, %fd315, %fd102, %p139;
$L__BB6_82:
	mov.b64 	%rd303, %fd316;
	mov.b64 	{%r226, %r231}, %rd303;
	mov.b32 	%r242, 8;
	mov.b32 	%r244, -1;
	// begin inline asm
	shfl.sync.down.b32 %r225, %r226, %r242, %r177, %r244;
	// end inline asm
	// begin inline asm
	shfl.sync.down.b32 %r230, %r231, %r242, %r177, %r244;
	// end inline asm
	mov.b64 	%rd304, {%r225, %r230};
	mov.b64 	%fd107, %rd304;
	mov.b64 	{%r236, %r241}, %rd352;
	// begin inline asm
	shfl.sync.down.b32 %r235, %r236, %r242, %r177, %r244;
	// end inline asm
	// begin inline asm
	shfl.sync.down.b32 %r240, %r241, %r242, %r177, %r244;
	// end inline asm
	mov.b64 	%rd71, {%r235, %r240};
	add.s32 	%r245, %r158, 8;
	setp.gt.s32 	%p140, %r245, %r177;
	mov.u64 	%rd353, %rd352;
	mov.f64 	%fd317, %fd316;
	@%p140 bra 	$L__BB6_86;
	abs.f64 	%fd108, %fd316;
	abs.f64 	%fd109, %fd107;
	setp.lt.f64 	%p141, %fd108, %fd109;
	mov.u64 	%rd353, %rd71;
	mov.f64 	%fd317, %fd107;
	@%p141 bra 	$L__BB6_86;
	setp.lt.f64 	%p142, %fd109, %fd108;
	mov.u64 	%rd353, %rd352;
	mov.f64 	%fd317, %fd316;
	@%p142 bra 	$L__BB6_86;
	setp.lt.s64 	%p143, %rd352, %rd71;
	min.s64 	%rd353, %rd352, %rd71;
	selp.f64 	%fd317, %fd316, %fd107, %p143;
$L__BB6_86:
	mov.b64 	%rd305, %fd317;
	mov.b64 	{%r247, %r252}, %rd305;
	mov.b32 	%r263, 16;
	mov.b32 	%r265, -1;
	// begin inline asm
	shfl.sync.down.b32 %r246, %r247, %r263, %r177, %r265;
	// end inline asm
	// begin inline asm
	shfl.sync.down.b32 %r251, %r252, %r263, %r177, %r265;
	// end inline asm
	mov.b64 	%rd306, {%r246, %r251};
	mov.b64 	%fd112, %rd306;
	mov.b64 	{%r257, %r262}, %rd353;
	// begin inline asm
	shfl.sync.down.b32 %r256, %r257, %r263, %r177, %r265;
	// end inline asm
	// begin inline asm
	shfl.sync.down.b32 %r261, %r262, %r263, %r177, %r265;
	// end inline asm
	mov.b64 	%rd74, {%r256, %r261};
	add.s32 	%r266, %r158, 16;
	setp.gt.s32 	%p144, %r266, %r177;
	mov.u64 	%rd394, %rd353;
	mov.f64 	%fd357, %fd317;
	@%p144 bra 	$L__BB6_90;
	abs.f64 	%fd113, %fd317;
	abs.f64 	%fd114, %fd112;
	setp.lt.f64 	%p145, %fd113, %fd114;
	mov.u64 	%rd394, %rd74;
	mov.f64 	%fd357, %fd112;
	@%p145 bra 	$L__BB6_90;
	setp.lt.f64 	%p146, %fd114, %fd113;
	mov.u64 	%rd394, %rd353;
	mov.f64 	%fd357, %fd317;
	@%p146 bra 	$L__BB6_90;
	setp.lt.s64 	%p147, %rd353, %rd74;
	min.s64 	%rd394, %rd353, %rd74;
	selp.f64 	%fd357, %fd317, %fd112, %p147;
$L__BB6_90:
	setp.ne.s32 	%p148, %r158, 0;
	@%p148 bra 	$L__BB6_92;
	shr.u32 	%r267, %r1, 1;
	and.b32  	%r268, %r267, 496;
	mov.u32 	%r269, _ZN6thrust24THRUST_300001_SM_1000_NS8cuda_cub4core6detail5shmemE;
	add.s32 	%r270, %r269, %r268;
	st.shared.f64 	[%r270+8], %fd357;
	st.shared.u64 	[%r270+16], %rd394;
$L__BB6_92:
	bar.sync 	0;
	setp.ne.s32 	%p149, %r1, 0;
	@%p149 bra 	$L__BB6_209;
	setp.lt.s32 	%p150, %r37, 33;
	mov.f64 	%fd319, %fd357;
	mov.u64 	%rd355, %rd394;
	@%p150 bra 	$L__BB6_97;
	ld.shared.f64 	%fd117, [_ZN6thrust24THRUST_300001_SM_1000_NS8cuda_cub4core6detail5shmemE+24];
	ld.shared.u64 	%rd77, [_ZN6thrust24THRUST_300001_SM_1000_NS8cuda_cub4core6detail5shmemE+32];
	abs.f64 	%fd118, %fd357;
	abs.f64 	%fd119, %fd117;
	setp.lt.f64 	%p151, %fd118, %fd119;
	mov.f64 	%fd319, %fd117;
	mov.u64 	%rd355, %rd77;
	@%p151 bra 	$L__BB6_97;
	setp.lt.f64 	%p152, %fd119, %fd118;
	mov.f64 	%fd319, %fd357;
	mov.u64 	%rd355, %rd394;
	@%p152 bra 	$L__BB6_97;
	setp.lt.s64 	%p153, %rd394, %rd77;
	min.s64 	%rd355, %rd394, %rd77;
	selp.f64 	%fd319, %fd357, %fd117, %p153;
$L__BB6_97:
	setp.lt.s32 	%p154, %r37, 65;
	mov.f64 	%fd320, %fd319;
	mov.u64 	%rd356, %rd355;
	@%p154 bra 	$L__BB6_101;
	ld.shared.f64 	%fd122, [_ZN6thrust24THRUST_300001_SM_1000_NS8cuda_cub4core6detail5shmemE+40];
	ld.shared.u64 	%rd80, [_ZN6thrust24THRUST_300001_SM_1000_NS8cuda_cub4core6detail5shmemE+48];
	abs.f64 	%fd123, %fd319;
	abs.f64 	%fd124, %fd122;
	setp.lt.f64 	%p155, %fd123, %fd124;
	mov.f64 	%fd320, %fd122;
	mov.u64 	%rd356, %rd80;
	@%p155 bra 	$L__BB6_101;
	setp.lt.f64 	%p156, %fd124, %fd123;
	mov.f64 	%fd320, %fd319;
	mov.u64 	%rd356, %rd355;
	@%p156 bra 	$L__BB6_101;
	setp.lt.s64 	%p157, %rd355, %rd80;
	min.s64 	%rd356, %rd355, %rd80;
	selp.f64 	%fd320, %fd319, %fd122, %p157;
$L__BB6_101:
	setp.lt.s32 	%p158, %r37, 97;
	mov.f64 	%fd321, %fd320;
	mov.u64 	%rd357, %rd356;
	@%p158 bra 	$L__BB6_105;
	ld.shared.f64 	%fd127, [_ZN6thrust24THRUST_300001_SM_1000_NS8cuda_cub4core6detail5shmemE+56];
	ld.shared.u64 	%rd83, [_ZN6thrust24THRUST_300001_SM_1000_NS8cuda_cub4core6detail5shmemE+64];
	abs.f64 	%fd128, %fd320;
	abs.f64 	%fd129, %fd127;
	setp.lt.f64 	%p159, %fd128, %fd129;
	mov.f64 	%fd321, %fd127;
	mov.u64 	%rd357, %rd83;
	@%p159 bra 	$L__BB6_105;
	setp.lt.f64 	%p160, %fd129, %fd128;
	mov.f64 	%fd321, %fd320;
	mov.u64 	%rd357, %rd356;
	@%p160 bra 	$L__BB6_105;
	setp.lt.s64 	%p161, %rd356, %rd83;
	min.s64 	%rd357, %rd356, %rd83;
	selp.f64 	%fd321, %fd320, %fd127, %p161;
$L__BB6_105:
	setp.lt.s32 	%p162, %r37, 129;
	mov.f64 	%fd322, %fd321;
	mov.u64 	%rd358, %rd357;
	@%p162 bra 	$L__BB6_109;
	ld.shared.f64 	%fd132, [_ZN6thrust24THRUST_300001_SM_1000_NS8cuda_cub4core6detail5shmemE+72];
	ld.shared.u64 	%rd86, [_ZN6thrust24THRUST_300001_SM_1000_NS8cuda_cub4core6detail5shmemE+80];
	abs.f64 	%fd133, %fd321;
	abs.f64 	%fd134, %fd132;
	setp.lt.f64 	%p163, %fd133, %fd134;
	mov.f64 	%fd322, %fd132;
	mov.u64 	%rd358, %rd86;
	@%p163 bra 	$L__BB6_109;
	setp.lt.f64 	%p164, %fd134, %fd133;
	mov.f64 	%fd322, %fd321;
	mov.u64 	%rd358, %rd357;
	@%p164 bra 	$L__BB6_109;
	setp.lt.s64 	%p165, %rd357, %rd86;
	min.s64 	%rd358, %rd357, %rd86;
	selp.f64 	%fd322, %fd321, %fd132, %p165;
$L__BB6_109:
	setp.lt.s32 	%p166, %r37, 161;
	mov.f64 	%fd323, %fd322;
	mov.u64 	%rd359, %rd358;
	@%p166 bra 	$L__BB6_113;
	ld.shared.f64 	%fd137, [_ZN6thrust24THRUST_300001_SM_1000_NS8cuda_cub4core6detail5shmemE+88];
	ld.shared.u64 	%rd89, [_ZN6thrust24THRUST_300001_SM_1000_NS8cuda_cub4core6detail5shmemE+96];
	abs.f64 	%fd138, %fd322;
	abs.f64 	%fd139, %fd137;
	setp.lt.f64 	%p167, %fd138, %fd139;
	mov.f64 	%fd323, %fd137;
	mov.u64 	%rd359, %rd89;
	@%p167 bra 	$L__BB6_113;
	setp.lt.f64 	%p168, %fd139, %fd138;
	mov.f64 	%fd323, %fd322;
	mov.u64 	%rd359, %rd358;
	@%p168 bra 	$L__BB6_113;
	setp.lt.s64 	%p169, %rd358, %rd89;
	min.s64 	%rd359, %rd358, %rd89;
	selp.f64 	%fd323, %fd322, %fd137, %p169;
$L__BB6_113:
	setp.lt.s32 	%p170, %r37, 193;
	mov.f64 	%fd324, %fd323;
	mov.u64 	%rd360, %rd359;
	@%p170 bra 	$L__BB6_117;
	ld.shared.f64 	%fd142, [_ZN6thrust24THRUST_300001_SM_1000_NS8cuda_cub4core6detail5shmemE+104];
	ld.shared.u64 	%rd92, [_ZN6thrust24THRUST_300001_SM_1000_NS8cuda_cub4core6detail5shmemE+112];
	abs.f64 	%fd143, %fd323;
	abs.f64 	%fd144, %fd142;
	setp.lt.f64 	%p171, %fd143, %fd144;
	mov.f64 	%fd324, %fd142;
	mov.u64 	%rd360, %rd92;
	@%p171 bra 	$L__BB6_117;
	setp.lt.f64 	%p172, %fd144, %fd143;
	mov.f64 	%fd324, %fd323;
	mov.u64 	%rd360, %rd359;
	@%p172 bra 	$L__BB6_117;
	setp.lt.s64 	%p173, %rd359, %rd92;
	min.s64 	%rd360, %rd359, %rd92;
	selp.f64 	%fd324, %fd323, %fd142, %p173;
$L__BB6_117:
	setp.lt.s32 	%p174, %r37, 225;
	mov.u64 	%rd394, %rd360;
	mov.f64 	%fd357, %fd324;
	@%p174 bra 	$L__BB6_209;
	ld.shared.f64 	%fd147, [_ZN6thrust24THRUST_300001_SM_1000_NS8cuda_cub4core6detail5shmemE+120];
	ld.shared.u64 	%rd95, [_ZN6thrust24THRUST_300001_SM_1000_NS8cuda_cub4core6detail5shmemE+128];
	abs.f64 	%fd148, %fd324;
	abs.f64 	%fd149, %fd147;
	setp.lt.f64 	%p175, %fd148, %fd149;
	mov.u64 	%rd394, %rd95;
	mov.f64 	%fd357, %fd147;
	@%p175 bra 	$L__BB6_209;
	setp.lt.f64 	%p176, %fd149, %fd148;
	mov.u64 	%rd394, %rd360;
	mov.f64 	%fd357, %fd324;
	@%p176 bra 	$L__BB6_209;
	setp.lt.s64 	%p177, %rd360, %rd95;
	min.s64 	%rd394, %rd360, %rd95;
	selp.f64 	%fd357, %fd324, %fd147, %p177;
	bra.uni 	$L__BB6_209;
$L__BB6_121:
	ld.param.u64 	%rd318, [_ZN6thrust24THRUST_300001_SM_1000_NS8cuda_cub4core6detail13_kernel_agentINS1_8__reduce11ReduceAgentIPN4cuda3std3__45tupleIJdlEEESC_SB_iNS1_9__extrema9arg_max_fIdl7abs_maxEEEEJSC_SC_iSG_EEEvDpT0__param_0];
	mov.u32 	%r16, %tid.x;
	mul.wide.u32 	%rd208, %r16, 16;
	add.s64 	%rd189, %rd318, %rd208;
	// begin inline asm
	ld.global.nc.u64 %rd188, [%rd189];
	// end inline asm
	add.s64 	%rd191, %rd189, 8;
	// begin inline asm
	ld.global.nc.u64 %rd190, [%rd191];
	// end inline asm
	mov.b64 	%fd151, %rd188;
	add.s64 	%rd193, %rd189, 4096;
	// begin inline asm
	ld.global.nc.u64 %rd192, [%rd193];
	// end inline asm
	add.s64 	%rd195, %rd189, 4104;
	// begin inline asm
	ld.global.nc.u64 %rd361, [%rd195];
	// end inline asm
	mov.b64 	%fd325, %rd192;
	add.s64 	%rd197, %rd189, 8192;
	// begin inline asm
	ld.global.nc.u64 %rd196, [%rd197];
	// end inline asm
	add.s64 	%rd199, %rd189, 8200;
	// begin inline asm
	ld.global.nc.u64 %rd362, [%rd199];
	// end inline asm
	mov.b64 	%fd326, %rd196;
	add.s64 	%rd201, %rd189, 12288;
	// begin inline asm
	ld.global.nc.u64 %rd200, [%rd201];
	// end inline asm
	add.s64 	%rd203, %rd189, 12296;
	// begin inline asm
	ld.global.nc.u64 %rd363, [%rd203];
	// end inline asm
	mov.b64 	%fd327, %rd200;
	add.s64 	%rd205, %rd189, 16384;
	// begin inline asm
	ld.global.nc.u64 %rd204, [%rd205];
	// end inline asm
	add.s64 	%rd207, %rd189, 16392;
	// begin inline asm
	ld.global.nc.u64 %rd381, [%rd207];
	// end inline asm
	mov.b64 	%fd344, %rd204;
	abs.f64 	%fd156, %fd151;
	abs.f64 	%fd157, %fd325;
	setp.lt.f64 	%p3, %fd156, %fd157;
	@%p3 bra 	$L__BB6_123;
	setp.lt.f64 	%p4, %fd157, %fd156;
	setp.lt.s64 	%p5, %rd190, %rd361;
	or.pred  	%p6, %p4, %p5;
	selp.b64 	%rd361, %rd190, %rd361, %p6;
	selp.f64 	%fd325, %fd151, %fd325, %p6;
$L__BB6_123:
	abs.f64 	%fd160, %fd325;
	abs.f64 	%fd161, %fd326;
	setp.lt.f64 	%p7, %fd160, %fd161;
	@%p7 bra 	$L__BB6_125;
	setp.lt.f64 	%p8, %fd161, %fd160;
	setp.lt.s64 	%p9, %rd361, %rd362;
	or.pred  	%p10, %p8, %p9;
	selp.b64 	%rd362, %rd361, %rd362, %p10;
	selp.f64 	%fd326, %fd325, %fd326, %p10;
$L__BB6_125:
	abs.f64 	%fd164, %fd326;
	abs.f64 	%fd165, %fd327;
	setp.lt.f64 	%p11, %fd164, %fd165;
	@%p11 bra 	$L__BB6_127;
	setp.lt.f64 	%p12, %fd165, %fd164;
	setp.lt.s64 	%p13, %rd362, %rd363;
	or.pred  	%p14, %p12, %p13;
	selp.b64 	%rd363, %rd362, %rd363, %p14;
	selp.f64 	%fd327, %fd326, %fd327, %p14;
$L__BB6_127:
	abs.f64 	%fd168, %fd327;
	abs.f64 	%fd169, %fd344;
	setp.lt.f64 	%p15, %fd168, %fd169;
	@%p15 bra 	$L__BB6_129;
	setp.lt.f64 	%p16, %fd169, %fd168;
	setp.lt.s64 	%p17, %rd363, %rd381;
	or.pred  	%p18, %p16, %p17;
	selp.b64 	%rd381, %rd363, %rd381, %p18;
	selp.f64 	%fd344, %fd327, %fd344, %p18;
$L__BB6_129:
	setp.lt.u32 	%p19, %r37, 2560;
	mov.b32 	%r383, 1280;
	@%p19 bra 	$L__BB6_142;
	mov.b32 	%r382, 1280;
	mov.f64 	%fd329, %fd344;
	mov.u64 	%rd365, %rd381;
$L__BB6_131:
	ld.param.u64 	%rd319, [_ZN6thrust24THRUST_300001_SM_1000_NS8cuda_cub4core6detail13_kernel_agentINS1_8__reduce11ReduceAgentIPN4cuda3std3__45tupleIJdlEEESC_SB_iNS1_9__extrema9arg_max_fIdl7abs_maxEEEEJSC_SC_iSG_EEEvDpT0__param_0];
	add.s32 	%r40, %r382, %r16;
	mul.wide.u32 	%rd229, %r40, 16;
	add.s64 	%rd210, %rd319, %rd229;
	// begin inline asm
	ld.global.nc.u64 %rd209, [%rd210];
	// end inline asm
	add.s64 	%rd212, %rd210, 8;
	// begin inline asm
	ld.global.nc.u64 %rd366, [%rd212];
	// end inline asm
	mov.b64 	%fd330, %rd209;
	add.s64 	%rd214, %rd210, 4096;
	// begin inline asm
	ld.global.nc.u64 %rd213, [%rd214];
	// end inline asm
	add.s64 	%rd216, %rd210, 4104;
	// begin inline asm
	ld.global.nc.u64 %rd367, [%rd216];
	// end inline asm
	mov.b64 	%fd331, %rd213;
	add.s64 	%rd218, %rd210, 8192;
	// begin inline asm
	ld.global.nc.u64 %rd217, [%rd218];
	// end inline asm
	add.s64 	%rd220, %rd210, 8200;
	// begin inline asm
	ld.global.nc.u64 %rd368, [%rd220];
	// end inline asm
	mov.b64 	%fd332, %rd217;
	add.s64 	%rd222, %rd210, 12288;
	// begin inline asm
	ld.global.nc.u64 %rd221, [%rd222];
	// end inline asm
	add.s64 	%rd224, %rd210, 12296;
	// begin inline asm
	ld.global.nc.u64 %rd369, [%rd224];
	// end inline asm
	mov.b64 	%fd333, %rd221;
	add.s64 	%rd226, %rd210, 16384;
	// begin inline asm
	ld.global.nc.u64 %rd225, [%rd226];
	// end inline asm
	add.s64 	%rd228, %rd210, 16392;
	// begin inline asm
	ld.global.nc.u64 %rd381, [%rd228];
	// end inline asm
	mov.b64 	%fd344, %rd225;
	abs.f64 	%fd178, %fd329;
	abs.f64 	%fd179, %fd330;
	setp.lt.f64 	%p20, %fd178, %fd179;
	@%p20 bra 	$L__BB6_133;
	setp.lt.f64 	%p21, %fd179, %fd178;
	setp.lt.s64 	%p22, %rd365, %rd366;
	or.pred  	%p23, %p21, %p22;
	selp.b64 	%rd366, %rd365, %rd366, %p23;
	selp.f64 	%fd330, %fd329, %fd330, %p23;
$L__BB6_133:
	abs.f64 	%fd182, %fd330;
	abs.f64 	%fd183, %fd331;
	setp.lt.f64 	%p24, %fd182, %fd183;
	@%p24 bra 	$L__BB6_135;
	setp.lt.f64 	%p25, %fd183, %fd182;
	setp.lt.s64 	%p26, %rd366, %rd367;
	or.pred  	%p27, %p25, %p26;
	selp.b64 	%rd367, %rd366, %rd367, %p27;
	selp.f64 	%fd331, %fd330, %fd331, %p27;
$L__BB6_135:
	abs.f64 	%fd186, %fd331;
	abs.f64 	%fd187, %fd332;
	setp.lt.f64 	%p28, %fd186, %fd187;
	@%p28 bra 	$L__BB6_137;
	setp.lt.f64 	%p29, %fd187, %fd186;
	setp.lt.s64 	%p30, %rd367, %rd368;
	or.pred  	%p31, %p29, %p30;
	selp.b64 	%rd368, %rd367, %rd368, %p31;
	selp.f64 	%fd332, %fd331, %fd332, %p31;
$L__BB6_137:
	abs.f64 	%fd190, %fd332;
	abs.f64 	%fd191, %fd333;
	setp.lt.f64 	%p32, %fd190, %fd191;
	@%p32 bra 	$L__BB6_139;
	setp.lt.f64 	%p33, %fd191, %fd190;
	setp.lt.s64 	%p34, %rd368, %rd369;
	or.pred  	%p35, %p33, %p34;
	selp.b64 	%rd369, %rd368, %rd369, %p35;
	selp.f64 	%fd333, %fd332, %fd333, %p35;
$L__BB6_139:
	abs.f64 	%fd194, %fd333;
	abs.f64 	%fd195, %fd344;
	setp.lt.f64 	%p36, %fd194, %fd195;
	@%p36 bra 	$L__BB6_141;
	setp.lt.f64 	%p37, %fd195, %fd194;
	setp.lt.s64 	%p38, %rd369, %rd381;
	or.pred  	%p39, %p37, %p38;
	selp.b64 	%rd381, %rd369, %rd381, %p39;
	selp.f64 	%fd344, %fd333, %fd344, %p39;
$L__BB6_141:
	add.s32 	%r383, %r382, 1280;
	add.s32 	%r41, %r382, 2560;
	setp.le.s32 	%p40, %r41, %r37;
	mov.u32 	%r382, %r383;
	mov.f64 	%fd329, %fd344;
	mov.u64 	%rd365, %rd381;
	@%p40 bra 	$L__BB6_131;
$L__BB6_142:
	setp.le.s32 	%p41, %r37, %r383;
	@%p41 bra 	$L__BB6_165;
	sub.s32 	%r20, %r37, %r383;
	setp.ge.s32 	%p42, %r16, %r20;
	@%p42 bra 	$L__BB6_165;
	not.b32 	%r42, %r16;
	add.s32 	%r43, %r37, %r42;
	sub.s32 	%r21, %r43, %r383;
	and.b32  	%r44, %r21, 768;
	setp.eq.s32 	%p43, %r44, 768;
	mov.u32 	%r387, %r16;
	@%p43 bra 	$L__BB6_150;
	add.s32 	%r385, %r16, %r383;
	shr.u32 	%r45, %r21, 8;
	add.s32 	%r46, %r45, 1;
	and.b32  	%r47, %r46, 3;
	neg.s32 	%r384, %r47;
	mov.u32 	%r387, %r16;
$L__BB6_146:
	.pragma "nounroll";
	mov.u64 	%rd127, %rd381;
	mov.f64 	%fd199, %fd344;
	ld.param.u64 	%rd320, [_ZN6thrust24THRUST_300001_SM_1000_NS8cuda_cub4core6detail13_kernel_agentINS1_8__reduce11ReduceAgentIPN4cuda3std3__45tupleIJdlEEESC_SB_iNS1_9__extrema9arg_max_fIdl7abs_maxEEEEJSC_SC_iSG_EEEvDpT0__param_0];
	mul.wide.u32 	%rd235, %r385, 16;
	add.s64 	%rd232, %rd320, %rd235;
	// begin inline asm
	ld.global.nc.u64 %rd231, [%rd232];
	// end inline asm
	add.s64 	%rd234, %rd232, 8;
	// begin inline asm
	ld.global.nc.u64 %rd233, [%rd234];
	// end inline asm
	mov.b64 	%fd200, %rd231;
	abs.f64 	%fd201, %fd199;
	abs.f64 	%fd202, %fd200;
	setp.lt.f64 	%p44, %fd201, %fd202;
	mov.f64 	%fd344, %fd200;
	mov.u64 	%rd381, %rd233;
	@%p44 bra 	$L__BB6_149;
	setp.lt.f64 	%p45, %fd202, %fd201;
	mov.f64 	%fd344, %fd199;
	mov.u64 	%rd381, %rd127;
	@%p45 bra 	$L__BB6_149;
	setp.lt.s64 	%p46, %rd127, %rd233;
	selp.f64 	%fd344, %fd199, %fd200, %p46;
	min.s64 	%rd381, %rd127, %rd233;
$L__BB6_149:
	add.s32 	%r387, %r387, 256;
	add.s32 	%r385, %r385, 256;
	add.s32 	%r384, %r384, 1;
	setp.ne.s32 	%p47, %r384, 0;
	@%p47 bra 	$L__BB6_146;
$L__BB6_150:
	setp.lt.u32 	%p48, %r21, 768;
	@%p48 bra 	$L__BB6_165;
	ld.param.u64 	%rd321, [_ZN6thrust24THRUST_300001_SM_1000_NS8cuda_cub4core6detail13_kernel_agentINS1_8__reduce11ReduceAgentIPN4cuda3std3__45tupleIJdlEEESC_SB_iNS1_9__extrema9arg_max_fIdl7abs_maxEEEEJSC_SC_iSG_EEEvDpT0__param_0];
	cvt.u64.u32 	%rd236, %r387;
	cvt.u64.u32 	%rd237, %r383;
	add.s64 	%rd238, %rd236, %rd237;
	shl.b64 	%rd239, %rd238, 4;
	add.s64 	%rd240, %rd239, %rd321;
	add.s64 	%rd376, %rd240, 12296;
	add.s32 	%r388, %r387, %r383;
$L__BB6_152:
	ld.param.u64 	%rd322, [_ZN6thrust24THRUST_300001_SM_1000_NS8cuda_cub4core6detail13_kernel_agentINS1_8__reduce11ReduceAgentIPN4cuda3std3__45tupleIJdlEEESC_SB_iNS1_9__extrema9arg_max_fIdl7abs_maxEEEEJSC_SC_iSG_EEEvDpT0__param_0];
	mul.wide.u32 	%rd245, %r388, 16;
	add.s64 	%rd242, %rd322, %rd245;
	// begin inline asm
	ld.global.nc.u64 %rd241, [%rd242];
	// end inline asm
	add.s64 	%rd244, %rd242, 8;
	// begin inline asm
	ld.global.nc.u64 %rd243, [%rd244];
	// end inline asm
	mov.b64 	%fd208, %rd241;
	abs.f64 	%fd209, %fd344;
	abs.f64 	%fd210, %fd208;
	setp.lt.f64 	%p49, %fd209, %fd210;
	mov.f64 	%fd341, %fd208;
	mov.u64 	%rd378, %rd243;
	@%p49 bra 	$L__BB6_155;
	setp.lt.f64 	%p50, %fd210, %fd209;
	mov.f64 	%fd341, %fd344;
	mov.u64 	%rd378, %rd381;
	@%p50 bra 	$L__BB6_155;
	setp.lt.s64 	%p51, %rd381, %rd243;
	selp.f64 	%fd341, %fd344, %fd208, %p51;
	min.s64 	%rd378, %rd381, %rd243;
$L__BB6_155:
	add.s64 	%rd247, %rd376, -8200;
	// begin inline asm
	ld.global.nc.u64 %rd246, [%rd247];
	// end inline asm
	add.s64 	%rd249, %rd376, -8192;
	// begin inline asm
	ld.global.nc.u64 %rd248, [%rd249];
	// end inline asm
	mov.b64 	%fd213, %rd246;
	abs.f64 	%fd214, %fd341;
	abs.f64 	%fd215, %fd213;
	setp.lt.f64 	%p52, %fd214, %fd215;
	mov.f64 	%fd342, %fd213;
	mov.u64 	%rd379, %rd248;
	@%p52 bra 	$L__BB6_158;
	setp.lt.f64 	%p53, %fd215, %fd214;
	mov.f64 	%fd342, %fd341;
	mov.u64 	%rd379, %rd378;
	@%p53 bra 	$L__BB6_158;
	setp.lt.s64 	%p54, %rd378, %rd248;
	selp.f64 	%fd342, %fd341, %fd213, %p54;
	min.s64 	%rd379, %rd378, %rd248;
$L__BB6_158:
	add.s64 	%rd251, %rd376, -4104;
	// begin inline asm
	ld.global.nc.u64 %rd250, [%rd251];
	// end inline asm
	add.s64 	%rd253, %rd376, -4096;
	// begin inline asm
	ld.global.nc.u64 %rd252, [%rd253];
	// end inline asm
	mov.b64 	%fd218, %rd250;
	abs.f64 	%fd219, %fd342;
	abs.f64 	%fd220, %fd218;
	setp.lt.f64 	%p55, %fd219, %fd220;
	mov.f64 	%fd343, %fd218;
	mov.u64 	%rd380, %rd252;
	@%p55 bra 	$L__BB6_161;
	setp.lt.f64 	%p56, %fd220, %fd219;
	mov.f64 	%fd343, %fd342;
	mov.u64 	%rd380, %rd379;
	@%p56 bra 	$L__BB6_161;
	setp.lt.s64 	%p57, %rd379, %rd252;
	selp.f64 	%fd343, %fd342, %fd218, %p57;
	min.s64 	%rd380, %rd379, %rd252;
$L__BB6_161:
	add.s64 	%rd255, %rd376, -8;
	// begin inline asm
	ld.global.nc.u64 %rd254, [%rd255];
	// end inline asm
	// begin inline asm
	ld.global.nc.u64 %rd256, [%rd376];
	// end inline asm
	mov.b64 	%fd223, %rd254;
	abs.f64 	%fd224, %fd343;
	abs.f64 	%fd225, %fd223;
	setp.lt.f64 	%p58, %fd224, %fd225;
	mov.f64 	%fd344, %fd223;
	mov.u64 	%rd381, %rd256;
	@%p58 bra 	$L__BB6_164;
	setp.lt.f64 	%p59, %fd225, %fd224;
	mov.f64 	%fd344, %fd343;
	mov.u64 	%rd381, %rd380;
	@%p59 bra 	$L__BB6_164;
	setp.lt.s64 	%p60, %rd380, %rd256;
	selp.f64 	%fd344, %fd343, %fd223, %p60;
	min.s64 	%rd381, %rd380, %rd256;
$L__BB6_164:
	add.s32 	%r387, %r387, 1024;
	add.s64 	%rd376, %rd376, 16384;
	add.s32 	%r388, %r388, 1024;
	setp.lt.s32 	%p61, %r387, %r20;
	@%p61 bra 	$L__BB6_152;
$L__BB6_165:
	// begin inline asm
	mov.u32 %r48, %laneid;
	// end inline asm
	mov.b64 	%rd258, %fd344;
	mov.b64 	{%r50, %r55}, %rd258;
	mov.b32 	%r66, 1;
	mov.b32 	%r67, 31;
	mov.b32 	%r68, -1;
	// begin inline asm
	shfl.sync.down.b32 %r49, %r50, %r66, %r67, %r68;
	// end inline asm
	// begin inline asm
	shfl.sync.down.b32 %r54, %r55, %r66, %r67, %r68;
	// end inline asm
	mov.b64 	%rd259, {%r49, %r54};
	mov.b64 	%fd229, %rd259;
	mov.b64 	{%r60, %r65}, %rd381;
	// begin inline asm
	shfl.sync.down.b32 %r59, %r60, %r66, %r67, %r68;
	// end inline asm
	// begin inline asm
	shfl.sync.down.b32 %r64, %r65, %r66, %r67, %r68;
	// end inline asm
	mov.b64 	%rd150, {%r59, %r64};
	setp.gt.s32 	%p62, %r48, 30;
	mov.f64 	%fd346, %fd344;
	mov.u64 	%rd383, %rd381;
	@%p62 bra 	$L__BB6_169;
	abs.f64 	%fd230, %fd344;
	abs.f64 	%fd231, %fd229;
	setp.lt.f64 	%p63, %fd230, %fd231;
	mov.f64 	%fd346, %fd229;
	mov.u64 	%rd383, %rd150;
	@%p63 bra 	$L__BB6_169;
	setp.lt.f64 	%p64, %fd231, %fd230;
	mov.f64 	%fd346, %fd344;
	mov.u64 	%rd383, %rd381;
	@%p64 bra 	$L__BB6_169;
	setp.lt.s64 	%p65, %rd381, %rd150;
	selp.f64 	%fd346, %fd344, %fd229, %p65;
	min.s64 	%rd383, %rd381, %rd150;
$L__BB6_169:
	mov.b64 	%rd260, %fd346;
	mov.b64 	{%r70, %r75}, %rd260;
	mov.b32 	%r86, 2;
	mov.b32 	%r87, 31;
	mov.b32 	%r88, -1;
	// begin inline asm
	shfl.sync.down.b32 %r69, %r70, %r86, %r87, %r88;
	// end inline asm
	// begin inline asm
	shfl.sync.down.b32 %r74, %r75, %r86, %r87, %r88;
	// end inline asm
	mov.b64 	%rd261, {%r69, %r74};
	mov.b64 	%fd234, %rd261;
	mov.b64 	{%r80, %r85}, %rd383;
	// begin inline asm
	shfl.sync.down.b32 %r79, %r80, %r86, %r87, %r88;
	// end inline asm
	// begin inline asm
	shfl.sync.down.b32 %r84, %r85, %r86, %r87, %r88;
	// end inline asm
	mov.b64 	%rd153, {%r79, %r84};
	setp.gt.s32 	%p66, %r48, 29;
	mov.f64 	%fd347, %fd346;
	mov.u64 	%rd384, %rd383;
	@%p66 bra 	$L__BB6_173;
	abs.f64 	%fd235, %fd346;
	abs.f64 	%fd236, %fd234;
	setp.lt.f64 	%p67, %fd235, %fd236;
	mov.f64 	%fd347, %fd234;
	mov.u64 	%rd384, %rd153;
	@%p67 bra 	$L__BB6_173;
	setp.lt.f64 	%p68, %fd236, %fd235;
	mov.f64 	%fd347, %fd346;
	mov.u64 	%rd384, %rd383;
	@%p68 bra 	$L__BB6_173;
	setp.lt.s64 	%p69, %rd383, %rd153;
	selp.f64 	%fd347, %fd346, %fd234, %p69;
	min.s64 	%rd384, %rd383, %rd153;
$L__BB6_173:
	mov.b64 	%rd262, %fd347;
	mov.b64 	{%r90, %r95}, %rd262;
	mov.b32 	%r106, 4;
	mov.b32 	%r107, 31;
	mov.b32 	%r108, -1;
	// begin inline asm
	shfl.sync.down.b32 %r89, %r90, %r106, %r107, %r108;
	// end inline asm
	// begin inline asm
	shfl.sync.down.b32 %r94, %r95, %r106, %r107, %r108;
	// end inline asm
	mov.b64 	%rd263, {%r89, %r94};
	mov.b64 	%fd239, %rd263;
	mov.b64 	{%r100, %r105}, %rd384;
	// begin inline asm
	shfl.sync.down.b32 %r99, %r100, %r106, %r107, %r108;
	// end inline asm
	// begin inline asm
	shfl.sync.down.b32 %r104, %r105, %r106, %r107, %r108;
	// end inline asm
	mov.b64 	%rd156, {%r99, %r104};
	setp.gt.s32 	%p70, %r48, 27;
	mov.f64 	%fd348, %fd347;
	mov.u64 	%rd385, %rd384;
	@%p70 bra 	$L__BB6_177;
	abs.f64 	%fd240, %fd347;
	abs.f64 	%fd241, %fd239;
	setp.lt.f64 	%p71, %fd240, %fd241;
	mov.f64 	%fd348, %fd239;
	mov.u64 	%rd385, %rd156;
	@%p71 bra 	$L__BB6_177;
	setp.lt.f64 	%p72, %fd241, %fd240;
	mov.f64 	%fd348, %fd347;
	mov.u64 	%rd385, %rd384;
	@%p72 bra 	$L__BB6_177;
	setp.lt.s64 	%p73, %rd384, %rd156;
	selp.f64 	%fd348, %fd347, %fd239, %p73;
	min.s64 	%rd385, %rd384, %rd156;
$L__BB6_177:
	mov.b64 	%rd264, %fd348;
	mov.b64 	{%r110, %r115}, %rd264;
	mov.b32 	%r126, 8;
	mov.b32 	%r127, 31;
	mov.b32 	%r128, -1;
	// begin inline asm
	shfl.sync.down.b32 %r109, %r110, %r126, %r127, %r128;
	// end inline asm
	// begin inline asm
	shfl.sync.down.b32 %r114, %r115, %r126, %r127, %r128;
	// end inline asm
	mov.b64 	%rd265, {%r109, %r114};
	mov.b64 	%fd244, %rd265;
	mov.b64 	{%r120, %r125}, %rd385;
	// begin inline asm
	shfl.sync.down.b32 %r119, %r120, %r126, %r127, %r128;
	// end inline asm
	// begin inline asm
	shfl.sync.down.b32 %r124, %r125, %r126, %r127, %r128;
	// end inline asm
	mov.b64 	%rd159, {%r119, %r124};
	setp.gt.s32 	%p74, %r48, 23;
	mov.f64 	%fd349, %fd348;
	mov.u64 	%rd386, %rd385;
	@%p74 bra 	$L__BB6_181;
	abs.f64 	%fd245, %fd348;
	abs.f64 	%fd246, %fd244;
	setp.lt.f64 	%p75, %fd245, %fd246;
	mov.f64 	%fd349, %fd244;
	mov.u64 	%rd386, %rd159;
	@%p75 bra 	$L__BB6_181;
	setp.lt.f64 	%p76, %fd246, %fd245;
	mov.f64 	%fd349, %fd348;
	mov.u64 	%rd386, %rd385;
	@%p76 bra 	$L__BB6_181;
	setp.lt.s64 	%p77, %rd385, %rd159;
	selp.f64 	%fd349, %fd348, %fd244, %p77;
	min.s64 	%rd386, %rd385, %rd159;
$L__BB6_181:
	mov.b64 	%rd266, %fd349;
	mov.b64 	{%r130, %r135}, %rd266;
	mov.b32 	%r146, 16;
	mov.b32 	%r147, 31;
	mov.b32 	%r148, -1;
	// begin inline asm
	shfl.sync.down.b32 %r129, %r130, %r146, %r147, %r148;
	// end inline asm
	// begin inline asm
	shfl.sync.down.b32 %r134, %r135, %r146, %r147, %r148;
	// end inline asm
	mov.b64 	%rd267, {%r129, %r134};
	mov.b64 	%fd249, %rd267;
	mov.b64 	{%r140, %r145}, %rd386;
	// begin inline asm
	shfl.sync.down.b32 %r139, %r140, %r146, %r147, %r148;
	// end inline asm
	// begin inline asm
	shfl.sync.down.b32 %r144, %r145, %r146, %r147, %r148;
	// end inline asm
	mov.b64 	%rd162, {%r139, %r144};
	setp.gt.s32 	%p78, %r48, 15;
	mov.f64 	%fd357, %fd349;
	mov.u64 	%rd394, %rd386;
	@%p78 bra 	$L__BB6_185;
	abs.f64 	%fd250, %fd349;
	abs.f64 	%fd251, %fd249;
	setp.lt.f64 	%p79, %fd250, %fd251;
	mov.f64 	%fd357, %fd249;
	mov.u64 	%rd394, %rd162;
	@%p79 bra 	$L__BB6_185;
	setp.lt.f64 	%p80, %fd251, %fd250;
	mov.f64 	%fd357, %fd349;
	mov.u64 	%rd394, %rd386;
	@%p80 bra 	$L__BB6_185;
	setp.lt.s64 	%p81, %rd386, %rd162;
	selp.f64 	%fd357, %fd349, %fd249, %p81;
	min.s64 	%rd394, %rd386, %rd162;
$L__BB6_185:
	setp.ne.s32 	%p82, %r48, 0;
	@%p82 bra 	$L__BB6_187;
	shr.u32 	%r149, %r16, 1;
	and.b32  	%r150, %r149, 496;
	mov.u32 	%r151, _ZN6thrust24THRUST_300001_SM_1000_NS8cuda_cub4core6detail5shmemE;
	add.s32 	%r152, %r151, %r150;
	st.shared.f64 	[%r152+8], %fd357;
	st.shared.u64 	[%r152+16], %rd394;
$L__BB6_187:
	bar.sync 	0;
	setp.ne.s32 	%p83, %r16, 0;
	@%p83 bra 	$L__BB6_209;
	ld.shared.f64 	%fd254, [_ZN6thrust24THRUST_300001_SM_1000_NS8cuda_cub4core6detail5shmemE+24];
	ld.shared.u64 	%rd165, [_ZN6thrust24THRUST_300001_SM_1000_NS8cuda_cub4core6detail5shmemE+32];
	abs.f64 	%fd255, %fd357;
	abs.f64 	%fd256, %fd254;
	setp.lt.f64 	%p84, %fd255, %fd256;
	mov.f64 	%fd351, %fd254;
	mov.u64 	%rd388, %rd165;
	@%p84 bra 	$L__BB6_191;
	setp.lt.f64 	%p85, %fd256, %fd255;
	mov.f64 	%fd351, %fd357;
	mov.u64 	%rd388, %rd394;
	@%p85 bra 	$L__BB6_191;
	setp.lt.s64 	%p86, %rd394, %rd165;
	selp.f64 	%fd351, %fd357, %fd254, %p86;
	min.s64 	%rd388, %rd394, %rd165;
$L__BB6_191:
	ld.shared.f64 	%fd259, [_ZN6thrust24THRUST_300001_SM_1000_NS8cuda_cub4core6detail5shmemE+40];
	ld.shared.u64 	%rd168, [_ZN6thrust24THRUST_300001_SM_1000_NS8cuda_cub4core6detail5shmemE+48];
	abs.f64 	%fd260, %fd351;
	abs.f64 	%fd261, %fd259;
	setp.lt.f64 	%p87, %fd260, %fd261;
	mov.f64 	%fd352, %fd259;
	mov.u64 	%rd389, %rd168;
	@%p87 bra 	$L__BB6_194;
	setp.lt.f64 	%p88, %fd261, %fd260;
	mov.f64 	%fd352, %fd351;
	mov.u64 	%rd389, %rd388;
	@%p88 bra 	$L__BB6_194;
	setp.lt.s64 	%p89, %rd388, %rd168;
	selp.f64 	%fd352, %fd351, %fd259, %p89;
	min.s64 	%rd389, %rd388, %rd168;
$L__BB6_194:
	ld.shared.f64 	%fd264, [_ZN6thrust24THRUST_300001_SM_1000_NS8cuda_cub4core6detail5shmemE+56];
	ld.shared.u64 	%rd171, [_ZN6thrust24THRUST_300001_SM_1000_NS8cuda_cub4core6detail5shmemE+64];
	abs.f64 	%fd265, %fd352;
	abs.f64 	%fd266, %fd264;
	setp.lt.f64 	%p90, %fd265, %fd266;
	mov.f64 	%fd353, %fd264;
	mov.u64 	%rd390, %rd171;
	@%p90 bra 	$L__BB6_197;
	setp.lt.f64 	%p91, %fd266, %fd265;
	mov.f64 	%fd353, %fd352;
	mov.u64 	%rd390, %rd389;
	@%p91 bra 	$L__BB6_197;
	setp.lt.s64 	%p92, %rd389, %rd171;
	selp.f64 	%fd353, %fd352, %fd264, %p92;
	min.s64 	%rd390, %rd389, %rd171;
$L__BB6_197:
	ld.shared.f64 	%fd269, [_ZN6thrust24THRUST_300001_SM_1000_NS8cuda_cub4core6detail5shmemE+72];
	ld.shared.u64 	%rd174, [_ZN6thrust24THRUST_300001_SM_1000_NS8cuda_cub4core6detail5shmemE+80];
	abs.f64 	%fd270, %fd353;
	abs.f64 	%fd271, %fd269;
	setp.lt.f64 	%p93, %fd270, %fd271;
	mov.f64 	%fd354, %fd269;
	mov.u64 	%rd391, %rd174;
	@%p93 bra 	$L__BB6_200;
	setp.lt.f64 	%p94, %fd271, %fd270;
	mov.f64 	%fd354, %fd353;
	mov.u64 	%rd391, %rd390;
	@%p94 bra 	$L__BB6_200;
	setp.lt.s64 	%p95, %rd390, %rd174;
	selp.f64 	%fd354, %fd353, %fd269, %p95;
	min.s64 	%rd391, %rd390, %rd174;
$L__BB6_200:
	ld.shared.f64 	%fd274, [_ZN6thrust24THRUST_300001_SM_1000_NS8cuda_cub4core6detail5shmemE+88];
	ld.shared.u64 	%rd177, [_ZN6thrust24THRUST_300001_SM_1000_NS8cuda_cub4core6detail5shmemE+96];
	abs.f64 	%fd275, %fd354;
	abs.f64 	%fd276, %fd274;
	setp.lt.f64 	%p96, %fd275, %fd276;
	mov.f64 	%fd355, %fd274;
	mov.u64 	%rd392, %rd177;
	@%p96 bra 	$L__BB6_203;
	setp.lt.f64 	%p97, %fd276, %fd275;
	mov.f64 	%fd355, %fd354;
	mov.u64 	%rd392, %rd391;
	@%p97 bra 	$L__BB6_203;
	setp.lt.s64 	%p98, %rd391, %rd177;
	selp.f64 	%fd355, %fd354, %fd274, %p98;
	min.s64 	%rd392, %rd391, %rd177;
$L__BB6_203:
	ld.shared.f64 	%fd279, [_ZN6thrust24THRUST_300001_SM_1000_NS8cuda_cub4core6detail5shmemE+104];
	ld.shared.u64 	%rd180, [_ZN6thrust24THRUST_300001_SM_1000_NS8cuda_cub4core6detail5shmemE+112];
	abs.f64 	%fd280, %fd355;
	abs.f64 	%fd281, %fd279;
	setp.lt.f64 	%p99, %fd280, %fd281;
	mov.f64 	%fd356, %fd279;
	mov.u64 	%rd393, %rd180;
	@%p99 bra 	$L__BB6_206;
	setp.lt.f64 	%p100, %fd281, %fd280;
	mov.f64 	%fd356, %fd355;
	mov.u64 	%rd393, %rd392;
	@%p100 bra 	$L__BB6_206;
	setp.lt.s64 	%p101, %rd392, %rd180;
	selp.f64 	%fd356, %fd355, %fd279, %p101;
	min.s64 	%rd393, %rd392, %rd180;
$L__BB6_206:
	ld.shared.f64 	%fd284, [_ZN6thrust24THRUST_300001_SM_1000_NS8cuda_cub4core6detail5shmemE+120];
	ld.shared.u64 	%rd183, [_ZN6thrust24THRUST_300001_SM_1000_NS8cuda_cub4core6detail5shmemE+128];
	abs.f64 	%fd285, %fd356;
	abs.f64 	%fd286, %fd284;
	setp.lt.f64 	%p102, %fd285, %fd286;
	mov.u64 	%rd394, %rd183;
	mov.f64 	%fd357, %fd284;
	@%p102 bra 	$L__BB6_209;
	setp.lt.f64 	%p103, %fd286, %fd285;
	mov.u64 	%rd394, %rd393;
	mov.f64 	%fd357, %fd356;
	@%p103 bra 	$L__BB6_209;
	setp.lt.s64 	%p104, %rd393, %rd183;
	selp.f64 	%fd357, %fd356, %fd284, %p104;
	min.s64 	%rd394, %rd393, %rd183;
$L__BB6_209:
	mov.u32 	%r376, %tid.x;
	setp.ne.s32 	%p221, %r376, 0;
	@%p221 bra 	$L__BB6_211;
	ld.param.u64 	%rd326, [_ZN6thrust24THRUST_300001_SM_1000_NS8cuda_cub4core6detail13_kernel_agentINS1_8__reduce11ReduceAgentIPN4cuda3std3__45tupleIJdlEEESC_SB_iNS1_9__extrema9arg_max_fIdl7abs_maxEEEEJSC_SC_iSG_EEEvDpT0__param_1];
	cvta.to.global.u64 	%rd317, %rd326;
	st.global.f64 	[%rd317], %fd357;
	st.global.u64 	[%rd317+8], %rd394;
$L__BB6_211:
	ret;

}
	// .globl	_ZN6thrust24THRUST_300001_SM_1000_NS8cuda_cub4core6detail13_kernel_agentINS1_8__reduce11ReduceAgentINS0_12zip_iteratorIN4cuda3std3__45tupleIJNS0_10device_ptrIdEENS0_17counting_iteratorIlNS0_11use_defaultESF_SF_EEEEEEEPNSB_IJdlEEESJ_lNS1_9__extrema9arg_max_fIdl7abs_maxEEEEJSI_SK_lSO_EEEvDpT0_
.visible .entry _ZN6thrust24THRUST_300001_SM_1000_NS8cuda_cub4core6detail13_kernel_agentINS1_8__reduce11ReduceAgentINS0_12zip_iteratorIN4cuda3std3__45tupleIJNS0_10device_ptrIdEENS0_17counting_iteratorIlNS0_11use_defaultESF_SF_EEEEEEEPNSB_IJdlEEESJ_lNS1_9__extrema9arg_max_fIdl7abs_maxEEEEJSI_SK_lSO_EEEvDpT0_(
	.param .align 8 .b8 _ZN6thrust24THRUST_300001_SM_1000_NS8cuda_cub4core6detail13_kernel_agentINS1_8__reduce11ReduceAgentINS0_12zip_iteratorIN4cuda3std3__45tupleIJNS0_10device_ptrIdEENS0_17counting_iteratorIlNS0_11use_defaultESF_SF_EEEEEEEPNSB_IJdlEEESJ_lNS1_9__extrema9arg_max_fIdl7abs_maxEEEEJSI_SK_lSO_EEEvDpT0__param_0[16],
	.param .u64 .ptr .align 1 _ZN6thrust24THRUST_300001_SM_1000_NS8cuda_cub4core6detail13_kernel_agentINS1_8__reduce11ReduceAgentINS0_12zip_iteratorIN4cuda3std3__45tupleIJNS0_10device_ptrIdEENS0_17counting_iteratorIlNS0_11use_defaultESF_SF_EEEEEEEPNSB_IJdlEEESJ_lNS1_9__extrema9arg_max_fIdl7abs_maxEEEEJSI_SK_lSO_EEEvDpT0__param_1,
	.param .u64 _ZN6thrust24THRUST_300001_SM_1000_NS8cuda_cub4core6detail13_kernel_agentINS1_8__reduce11ReduceAgentINS0_12zip_iteratorIN4cuda3std3__45tupleIJNS0_10device_ptrIdEENS0_17counting_iteratorIlNS0_11use_defaultESF_SF_EEEEEEEPNSB_IJdlEEESJ_lNS1_9__extrema9arg_max_fIdl7abs_maxEEEEJSI_SK_lSO_EEEvDpT0__param_2,
	.param .align 1 .b8 _ZN6thrust24THRUST_300001_SM_1000_NS8cuda_cub4core6detail13_kernel_agentINS1_8__reduce11ReduceAgentINS0_12zip_iteratorIN4cuda3std3__45tupleIJNS0_10device_ptrIdEENS0_17counting_iteratorIlNS0_11use_defaultESF_SF_EEEEEEEPNSB_IJdlEEESJ_lNS1_9__extrema9arg_max_fIdl7abs_maxEEEEJSI_SK_lSO_EEEvDpT0__param_3[1]
)
.maxntid 256
{
	.reg .pred 	%p<213>;
	.reg .b32 	%r<391>;
	.reg .b64 	%rd<341>;
	.reg .b64 	%fd<352>;

	ld.param.u64 	%rd192, [_ZN6thrust24THRUST_300001_SM_1000_NS8cuda_cub4core6detail13_kernel_agentINS1_8__reduce11ReduceAgentINS0_12zip_iteratorIN4cuda3std3__45tupleIJNS0_10device_ptrIdEENS0_17counting_iteratorIlNS0_11use_defaultESF_SF_EEEEEEEPNSB_IJdlEEESJ_lNS1_9__extrema9arg_max_fIdl7abs_maxEEEEJSI_SK_lSO_EEEvDpT0__param_0+8];
	ld.param.u64 	%rd191, [_ZN6thrust24THRUST_300001_SM_1000_NS8cuda_cub4core6detail13_kernel_agentINS1_8__reduce11ReduceAgentINS0_12zip_iteratorIN4cuda3std3__45tupleIJNS0_10device_ptrIdEENS0_17counting_iteratorIlNS0_11use_defaultESF_SF_EEEEEEEPNSB_IJdlEEESJ_lNS1_9__extrema9arg_max_fIdl7abs_maxEEEEJSI_SK_lSO_EEEvDpT0__param_0];
	ld.param.u64 	%rd194, [_ZN6thrust24THRUST_300001_SM_1000_NS8cuda_cub4core6detail13_kernel_agentINS1_8__reduce11ReduceAgentINS0_12zip_iteratorIN4cuda3std3__45tupleIJNS0_10device_ptrIdEENS0_17counting_iteratorIlNS0_11use_defaultESF_SF_EEEEEEEPNSB_IJdlEEESJ_lNS1_9__extrema9arg_max_fIdl7abs_maxEEEEJSI_SK_lSO_EEEvDpT0__param_2];
	setp.eq.s64 	%p1, %rd194, 0;
	@%p1 bra 	$L__BB7_206;
	cvta.to.global.u64 	%rd1, %rd191;
	setp.gt.s64 	%p2, %rd194, 1279;
	@%p2 bra 	$L__BB7_122;
	cvt.u32.u64 	%r1, %rd194;
	mov.u32 	%r2, %tid.x;
	setp.ge.s32 	%p96, %r2, %r1;
	mov.f64 	%fd298, 0d0000000000000000;
	mov.b64 	%rd283, 0;
	mov.u32 	%r385, %r2;
	@%p96 bra 	$L__BB7_4;
	cvt.u64.u32 	%rd239, %r2;
	mul.wide.u32 	%rd240, %r2, 8;
	add.s64 	%rd241, %rd1, %rd240;
	add.s64 	%rd283, %rd192, %rd239;
	ld.global.f64 	%fd298, [%rd241];
	add.s32 	%r385, %r2, 256;
$L__BB7_4:
	setp.ge.s32 	%p97, %r385, %r1;
	@%p97 bra 	$L__BB7_26;
	not.b32 	%r154, %r385;
	add.s32 	%r5, %r154, %r1;
	and.b32  	%r155, %r5, 768;
	setp.eq.s32 	%p98, %r155, 768;
	@%p98 bra 	$L__BB7_11;
	cvt.u64.u32 	%rd243, %r385;
	add.s64 	%rd274, %rd192, %rd243;
	mul.wide.u32 	%rd244, %r385, 8;
	add.s64 	%rd273, %rd1, %rd244;
	shr.u32 	%r156, %r5, 8;
	add.s32 	%r157, %r156, 1;
	and.b32  	%r158, %r157, 3;
	neg.s32 	%r383, %r158;
$L__BB7_7:
	.pragma "nounroll";
	mov.u64 	%rd9, %rd283;
	mov.f64 	%fd3, %fd298;
	ld.global.f64 	%fd4, [%rd273];
	abs.f64 	%fd5, %fd3;
	abs.f64 	%fd6, %fd4;
	setp.lt.f64 	%p99, %fd5, %fd6;
	mov.u64 	%rd283, %rd274;
	mov.f64 	%fd298, %fd4;
	@%p99 bra 	$L__BB7_10;
	setp.lt.f64 	%p100, %fd6, %fd5;
	mov.u64 	%rd283, %rd9;
	mov.f64 	%fd298, %fd3;
	@%p100 bra 	$L__BB7_10;
	setp.lt.s64 	%p101, %rd9, %rd274;
	min.s64 	%rd283, %rd9, %rd274;
	selp.f64 	%fd298, %fd3, %fd4, %p101;
$L__BB7_10:
	add.s32 	%r385, %r385, 256;
	add.s64 	%rd274, %rd274, 256;
	add.s64 	%rd273, %rd273, 2048;
	add.s32 	%r383, %r383, 1;
	setp.ne.s32 	%p102, %r383, 0;
	@%p102 bra 	$L__BB7_7;
$L__BB7_11:
	setp.lt.u32 	%p103, %r5, 768;
	@%p103 bra 	$L__BB7_26;
	add.s32 	%r386, %r385, 512;
$L__BB7_13:
	mov.u32 	%r13, %r386;
	add.s32 	%r159, %r13, -512;
	cvt.s64.s32 	%rd245, %r159;
	mul.wide.s32 	%rd246, %r159, 8;
	add.s64 	%rd17, %rd1, %rd246;
	add.s64 	%rd18, %rd192, %rd245;
	ld.global.f64 	%fd12, [%rd17];
	abs.f64 	%fd13, %fd298;
	abs.f64 	%fd14, %fd12;
	setp.lt.f64 	%p104, %fd13, %fd14;
	mov.u64 	%rd280, %rd18;
	mov.f64 	%fd295, %fd12;
	@%p104 bra 	$L__BB7_16;
	setp.lt.f64 	%p105, %fd14, %fd13;
	mov.u64 	%rd280, %rd283;
	mov.f64 	%fd295, %fd298;
	@%p105 bra 	$L__BB7_16;
	setp.lt.s64 	%p106, %rd283, %rd18;
	min.s64 	%rd280, %rd283, %rd18;
	selp.f64 	%fd295, %fd298, %fd12, %p106;
$L__BB7_16:
	add.s32 	%r160, %r13, -256;
	cvt.s64.s32 	%rd247, %r160;
	add.s64 	%rd21, %rd192, %rd247;
	ld.global.f64 	%fd17, [%rd17+2048];
	abs.f64 	%fd18, %fd295;
	abs.f64 	%fd19, %fd17;
	setp.lt.f64 	%p107, %fd18, %fd19;
	mov.u64 	%rd281, %rd21;
	mov.f64 	%fd296, %fd17;
	@%p107 bra 	$L__BB7_19;
	setp.lt.f64 	%p108, %fd19, %fd18;
	mov.u64 	%rd281, %rd280;
	mov.f64 	%fd296, %fd295;
	@%p108 bra 	$L__BB7_19;
	setp.lt.s64 	%p109, %rd280, %rd21;
	min.s64 	%rd281, %rd280, %rd21;
	selp.f64 	%fd296, %fd295, %fd17, %p109;
$L__BB7_19:
	cvt.s64.s32 	%rd248, %r13;
	add.s64 	%rd24, %rd192, %rd248;
	ld.global.f64 	%fd22, [%rd17+4096];
	abs.f64 	%fd23, %fd296;
	abs.f64 	%fd24, %fd22;
	setp.lt.f64 	%p110, %fd23, %fd24;
	mov.u64 	%rd282, %rd24;
	mov.f64 	%fd297, %fd22;
	@%p110 bra 	$L__BB7_22;
	setp.lt.f64 	%p111, %fd24, %fd23;
	mov.u64 	%rd282, %rd281;
	mov.f64 	%fd297, %fd296;
	@%p111 bra 	$L__BB7_22;
	setp.lt.s64 	%p112, %rd281, %rd24;
	min.s64 	%rd282, %rd281, %rd24;
	selp.f64 	%fd297, %fd296, %fd22, %p112;
$L__BB7_22:
	add.s32 	%r161, %r13, 256;
	cvt.s64.s32 	%rd249, %r161;
	add.s64 	%rd27, %rd192, %rd249;
	ld.global.f64 	%fd27, [%rd17+6144];
	abs.f64 	%fd28, %fd297;
	abs.f64 	%fd29, %fd27;
	setp.lt.f64 	%p113, %fd28, %fd29;
	mov.u64 	%rd283, %rd27;
	mov.f64 	%fd298, %fd27;
	@%p113 bra 	$L__BB7_25;
	setp.lt.f64 	%p114, %fd29, %fd28;
	mov.u64 	%rd283, %rd282;
	mov.f64 	%fd298, %fd297;
	@%p114 bra 	$L__BB7_25;
	setp.lt.s64 	%p115, %rd282, %rd27;
	min.s64 	%rd283, %rd282, %rd27;
	selp.f64 	%fd298, %fd297, %fd27, %p115;
$L__BB7_25:
	add.s32 	%r386, %r13, 1024;
	add.s32 	%r162, %r13, 512;
	setp.lt.s32 	%p116, %r162, %r1;
	@%p116 bra 	$L__BB7_13;
$L__BB7_26:
	setp.lt.s32 	%p117, %r1, 256;
	@%p117 bra 	$L__BB7_71;
	// begin inline asm
	mov.u32 %r276, %laneid;
	// end inline asm
	mov.b64 	%rd260, %fd298;
	mov.b64 	{%r278, %r283}, %rd260;
	mov.b32 	%r294, 1;
	mov.b32 	%r295, 31;
	mov.b32 	%r296, -1;
	// begin inline asm
	shfl.sync.down.b32 %r277, %r278, %r294, %r295, %r296;
	// end inline asm
	// begin inline asm
	shfl.sync.down.b32 %r282, %r283, %r294, %r295, %r296;
	// end inline asm
	mov.b64 	%rd261, {%r277, %r282};
	mov.b64 	%fd33, %rd261;
	mov.b64 	{%r288, %r293}, %rd283;
	// begin inline asm
	shfl.sync.down.b32 %r287, %r288, %r294, %r295, %r296;
	// end inline asm
	// begin inline asm
	shfl.sync.down.b32 %r292, %r293, %r294, %r295, %r296;
	// end inline asm
	mov.b64 	%rd31, {%r287, %r292};
	setp.gt.s32 	%p169, %r276, 30;
	mov.u64 	%rd285, %rd283;
	mov.f64 	%fd300, %fd298;
	@%p169 bra 	$L__BB7_31;
	abs.f64 	%fd34, %fd298;
	abs.f64 	%fd35, %fd33;
	setp.lt.f64 	%p170, %fd34, %fd35;
	mov.u64 	%rd285, %rd31;
	mov.f64 	%fd300, %fd33;
	@%p170 bra 	$L__BB7_31;
	setp.lt.f64 	%p171, %fd35, %fd34;
	mov.u64 	%rd285, %rd283;
	mov.f64 	%fd300, %fd298;
	@%p171 bra 	$L__BB7_31;
	setp.lt.s64 	%p172, %rd283, %rd31;
	min.s64 	%rd285, %rd283, %rd31;
	selp.f64 	%fd300, %fd298, %fd33, %p172;
$L__BB7_31:
	mov.b64 	%rd262, %fd300;
	mov.b64 	{%r298, %r303}, %rd262;
	mov.b32 	%r314, 2;
	mov.b32 	%r315, 31;
	mov.b32 	%r316, -1;
	// begin inline asm
	shfl.sync.down.b32 %r297, %r298, %r314, %r315, %r316;
	// end inline asm
	// begin inline asm
	shfl.sync.down.b32 %r302, %r303, %r314, %r315, %r316;
	// end inline asm
	mov.b64 	%rd263, {%r297, %r302};
	mov.b64 	%fd38, %rd263;
	mov.b64 	{%r308, %r313}, %rd285;
	// begin inline asm
	shfl.sync.down.b32 %r307, %r308, %r314, %r315, %r316;
	// end inline asm
	// begin inline asm
	shfl.sync.down.b32 %r312, %r313, %r314, %r315, %r316;
	// end inline asm
	mov.b64 	%rd34, {%r307, %r312};
	setp.gt.s32 	%p173, %r276, 29;
	mov.u64 	%rd286, %rd285;
	mov.f64 	%fd301, %fd300;
	@%p173 bra 	$L__BB7_35;
	abs.f64 	%fd39, %fd300;
	abs.f64 	%fd40, %fd38;
	setp.lt.f64 	%p174, %fd39, %fd40;
	mov.u64 	%rd286, %rd34;
	mov.f64 	%fd301, %fd38;
	@%p174 bra 	$L__BB7_35;
	setp.lt.f64 	%p175, %fd40, %fd39;
	mov.u64 	%rd286, %rd285;
	mov.f64 	%fd301, %fd300;
	@%p175 bra 	$L__BB7_35;
	setp.lt.s64 	%p176, %rd285, %rd34;
	min.s64 	%rd286, %rd285, %rd34;
	selp.f64 	%fd301, %fd300, %fd38, %p176;
$L__BB7_35:
	mov.b64 	%rd264, %fd301;
	mov.b64 	{%r318, %r323}, %rd264;
	mov.b32 	%r334, 4;
	mov.b32 	%r335, 31;
	mov.b32 	%r336, -1;
	// begin inline asm
	shfl.sync.down.b32 %r317, %r318, %r334, %r335, %r336;
	// end inline asm
	// begin inline asm
	shfl.sync.down.b32 %r322, %r323, %r334, %r335, %r336;
	// end inline asm
	mov.b64 	%rd265, {%r317, %r322};
	mov.b64 	%fd43, %rd265;
	mov.b64 	{%r328, %r333}, %rd286;
	// begin inline asm
	shfl.sync.down.b32 %r327, %r328, %r334, %r335, %r336;
	// end inline asm
	// begin inline asm
	shfl.sync.down.b32 %r332, %r333, %r334, %r335, %r336;
	// end inline asm
	mov.b64 	%rd37, {%r327, %r332};
	setp.gt.s32 	%p177, %r276, 27;
	mov.u64 	%rd287, %rd286;
	mov.f64 	%fd302, %fd301;
	@%p177 bra 	$L__BB7_39;
	abs.f64 	%fd44, %fd301;
	abs.f64 	%fd45, %fd43;
	setp.lt.f64 	%p178, %fd44, %fd45;
	mov.u64 	%rd287, %rd37;
	mov.f64 	%fd302, %fd43;
	@%p178 bra 	$L__BB7_39;
	setp.lt.f64 	%p179, %fd45, %fd44;
	mov.u64 	%rd287, %rd286;
	mov.f64 	%fd302, %fd301;
	@%p179 bra 	$L__BB7_39;
	setp.lt.s64 	%p180, %rd286, %rd37;
	min.s64 	%rd287, %rd286, %rd37;
	selp.f64 	%fd302, %fd301, %fd43, %p180;
$L__BB7_39:
	mov.b64 	%rd266, %fd302;
	mov.b64 	{%r338, %r343}, %rd266;
	mov.b32 	%r354, 8;
	mov.b32 	%r355, 31;
	mov.b32 	%r356, -1;
	// begin inline asm
	shfl.sync.down.b32 %r337, %r338, %r354, %r355, %r356;
	// end inline asm
	// begin inline asm
	shfl.sync.down.b32 %r342, %r343, %r354, %r355, %r356;
	// end inline asm
	mov.b64 	%rd267, {%r337, %r342};
	mov.b64 	%fd48, %rd267;
	mov.b64 	{%r348, %r353}, %rd287;
	// begin inline asm
	shfl.sync.down.b32 %r347, %r348, %r354, %r355, %r356;
	// end inline asm
	// begin inline asm
	shfl.sync.down.b32 %r352, %r353, %r354, %r355, %r356;
	// end inline asm
	mov.b64 	%rd40, {%r347, %r352};
	setp.gt.s32 	%p181, %r276, 23;
	mov.u64 	%rd288, %rd287;
	mov.f64 	%fd303, %fd302;
	@%p181 bra 	$L__BB7_43;
	abs.f64 	%fd49, %fd302;
	abs.f64 	%fd50, %fd48;
	setp.lt.f64 	%p182, %fd49, %fd50;
	mov.u64 	%rd288, %rd40;
	mov.f64 	%fd303, %fd48;
	@%p182 bra 	$L__BB7_43;
	setp.lt.f64 	%p183, %fd50, %fd49;
	mov.u64 	%rd288, %rd287;
	mov.f64 	%fd303, %fd302;
	@%p183 bra 	$L__BB7_43;
	setp.lt.s64 	%p184, %rd287, %rd40;
	min.s64 	%rd288, %rd287, %rd40;
	selp.f64 	%fd303, %fd302, %fd48, %p184;
$L__BB7_43:
	mov.b64 	%rd268, %fd303;
	mov.b64 	{%r358, %r363}, %rd268;
	mov.b32 	%r374, 16;
	mov.b32 	%r375, 31;
	mov.b32 	%r376, -1;
	// begin inline asm
	shfl.sync.down.b32 %r357, %r358, %r374, %r375, %r376;
	// end inline asm
	// begin inline asm
	shfl.sync.down.b32 %r362, %r363, %r374, %r375, %r376;
	// end inline asm
	mov.b64 	%rd269, {%r357, %r362};
	mov.b64 	%fd53, %rd269;
	mov.b64 	{%r368, %r373}, %rd288;
	// begin inline asm
	shfl.sync.down.b32 %r367, %r368, %r374, %r375, %r376;
	// end inline asm
	// begin inline asm
	shfl.sync.down.b32 %r372, %r373, %r374, %r375, %r376;
	// end inline asm
	mov.b64 	%rd43, {%r367, %r372};
	setp.gt.s32 	%p185, %r276, 15;
	mov.u64 	%rd340, %rd288;
	mov.f64 	%fd351, %fd303;
	@%p185 bra 	$L__BB7_47;
	abs.f64 	%fd54, %fd303;
	abs.f64 	%fd55, %fd53;
	setp.lt.f64 	%p186, %fd54, %fd55;
	mov.u64 	%rd340, %rd43;
	mov.f64 	%fd351, %fd53;
	@%p186 bra 	$L__BB7_47;
	setp.lt.f64 	%p187, %fd55, %fd54;
	mov.u64 	%rd340, %rd288;
	mov.f64 	%fd351, %fd303;
	@%p187 bra 	$L__BB7_47;
	setp.lt.s64 	%p188, %rd288, %rd43;
	min.s64 	%rd340, %rd288, %rd43;
	selp.f64 	%fd351, %fd303, %fd53, %p188;
$L__BB7_47:
	setp.ne.s32 	%p189, %r276, 0;
	@%p189 bra 	$L__BB7_49;
	shr.u32 	%r377, %r2, 1;
	and.b32  	%r378, %r377, 496;
	mov.u32 	%r379, _ZN6thrust24THRUST_300001_SM_1000_NS8cuda_cub4core6detail5shmemE;
	add.s32 	%r380, %r379, %r378;
	st.shared.f64 	[%r380+8], %fd351;
	st.shared.u64 	[%r380+16], %rd340;
$L__BB7_49:
	bar.sync 	0;
	setp.ne.s32 	%p190, %r2, 0;
	@%p190 bra 	$L__BB7_204;
	ld.shared.f64 	%fd58, [_ZN6thrust24THRUST_300001_SM_1000_NS8cuda_cub4core6detail5shmemE+24];
	ld.shared.u64 	%rd46, [_ZN6thrust24THRUST_300001_SM_1000_NS8cuda_cub4core6detail5shmemE+32];
	abs.f64 	%fd59, %fd351;
	abs.f64 	%fd60, %fd58;
	setp.lt.f64 	%p191, %fd59, %fd60;
	mov.u64 	%rd290, %rd46;
	mov.f64 	%fd305, %fd58;
	@%p191 bra 	$L__BB7_53;
	setp.lt.f64 	%p192, %fd60, %fd59;
	mov.u64 	%rd290, %rd340;
	mov.f64 	%fd305, %fd351;
	@%p192 bra 	$L__BB7_53;
	setp.lt.s64 	%p193, %rd340, %rd46;
	min.s64 	%rd290, %rd340, %rd46;
	selp.f64 	%fd305, %fd351, %fd58, %p193;
$L__BB7_53:
	ld.shared.f64 	%fd63, [_ZN6thrust24THRUST_300001_SM_1000_NS8cuda_cub4core6detail5shmemE+40];
	ld.shared.u64 	%rd49, [_ZN6thrust24THRUST_300001_SM_1000_NS8cuda_cub4core6detail5shmemE+48];
	abs.f64 	%fd64, %fd305;
	abs.f64 	%fd65, %fd63;
	setp.lt.f64 	%p194, %fd64, %fd65;
	mov.u64 	%rd291, %rd49;
	mov.f64 	%fd306, %fd63;
	@%p194 bra 	$L__BB7_56;
	setp.lt.f64 	%p195, %fd65, %fd64;
	mov.u64 	%rd291, %rd290;
	mov.f64 	%fd306, %fd305;
	@%p195 bra 	$L__BB7_56;
	setp.lt.s64 	%p196, %rd290, %rd49;
	min.s64 	%rd291, %rd290, %rd49;
	selp.f64 	%fd306, %fd305, %fd63, %p196;
$L__BB7_56:
	ld.shared.f64 	%fd68, [_ZN6thrust24THRUST_300001_SM_1000_NS8cuda_cub4core6detail5shmemE+56];
	ld.shared.u64 	%rd52, [_ZN6thrust24THRUST_300001_SM_1000_NS8cuda_cub4core6detail5shmemE+64];
	abs.f64 	%fd69, %fd306;
	abs.f64 	%fd70, %fd68;
	setp.lt.f64 	%p197, %fd69, %fd70;
	mov.u64 	%rd292, %rd52;
	mov.f64 	%fd307, %fd68;
	@%p197 bra 	$L__BB7_59;
	setp.lt.f64 	%p198, %fd70, %fd69;
	mov.u64 	%rd292, %rd291;
	mov.f64 	%fd307, %fd306;
	@%p198 bra 	$L__BB7_59;
	setp.lt.s64 	%p199, %rd291, %rd52;
	min.s64 	%rd292, %rd291, %rd52;
	selp.f64 	%fd307, %fd306, %fd68, %p199;
$L__BB7_59:
	ld.shared.f64 	%fd73, [_ZN6thrust24THRUST_300001_SM_1000_NS8cuda_cub4core6detail5shmemE+72];
	ld.shared.u64 	%rd55, [_ZN6thrust24THRUST_300001_SM_1000_NS8cuda_cub4core6detail5shmemE+80];
	abs.f64 	%fd74, %fd307;
	abs.f64 	%fd75, %fd73;
	setp.lt.f64 	%p200, %fd74, %fd75;
	mov.u64 	%rd293, %rd55;
	mov.f64 	%fd308, %fd73;
	@%p200 bra 	$L__BB7_62;
	setp.lt.f64 	%p201, %fd75, %fd74;
	mov.u64 	%rd293, %rd292;
	mov.f64 	%fd308, %fd307;
	@%p201 bra 	$L__BB7_62;
	setp.lt.s64 	%p202, %rd292, %rd55;
	min.s64 	%rd293, %rd292, %rd55;
	selp.f64 	%fd308, %fd307, %fd73, %p202;
$L__BB7_62:
	ld.shared.f64 	%fd78, [_ZN6thrust24THRUST_300001_SM_1000_NS8cuda_cub4core6detail5shmemE+88];
	ld.shared.u64 	%rd58, [_ZN6thrust24THRUST_300001_SM_1000_NS8cuda_cub4core6detail5shmemE+96];
	abs.f64 	%fd79, %fd308;
	abs.f64 	%fd80, %fd78;
	setp.lt.f64 	%p203, %fd79, %fd80;
	mov.u64 	%rd294, %rd58;
	mov.f64 	%fd309, %fd78;
	@%p203 bra 	$L__BB7_65;
	setp.lt.f64 	%p204, %fd80, %fd79;
	mov.u64 	%rd294, %rd293;
	mov.f64 	%fd309, %fd308;
	@%p204 bra 	$L__BB7_65;
	setp.lt.s64 	%p205, %rd293, %rd58;
	min.s64 	%rd294, %rd293, %rd58;
	selp.f64 	%fd309, %fd308, %fd78, %p205;
$L__BB7_65:
	ld.shared.f64 	%fd83, [_ZN6thrust24THRUST_300001_SM_1000_NS8cuda_cub4core6detail5shmemE+104];
	ld.shared.u64 	%rd61, [_ZN6thrust24THRUST_300001_SM_1000_NS8cuda_cub4core6detail5shmemE+112];
	abs.f64 	%fd84, %fd309;
	abs.f64 	%fd85, %fd83;
	setp.lt.f64 	%p206, %fd84, %fd85;
	mov.u64 	%rd295, %rd61;
	mov.f64 	%fd310, %fd83;
	@%p206 bra 	$L__BB7_68;
	setp.lt.f64 	%p207, %fd85, %fd84;
	mov.u64 	%rd295, %rd294;
	mov.f64 	%fd310, %fd309;
	@%p207 bra 	$L__BB7_68;
	setp.lt.s64 	%p208, %rd294, %rd61;
	min.s64 	%rd295, %rd294, %rd61;
	selp.f64 	%fd310, %fd309, %fd83, %p208;
$L__BB7_68:
	ld.shared.f64 	%fd88, [_ZN6thrust24THRUST_300001_SM_1000_NS8cuda_cub4core6detail5shmemE+120];
	ld.shared.u64 	%rd64, [_ZN6thrust24THRUST_300001_SM_1000_NS8cuda_cub4core6detail5shmemE+128];
	abs.f64 	%fd89, %fd310;
	abs.f64 	%fd90, %fd88;
	setp.lt.f64 	%p209, %fd89, %fd90;
	mov.u64 	%rd340, %rd64;
	mov.f64 	%fd351, %fd88;
	@%p209 bra 	$L__BB7_204;
	setp.lt.f64 	%p210, %fd90, %fd89;
	mov.u64 	%rd340, %rd295;
	mov.f64 	%fd351, %fd310;
	@%p210 bra 	$L__BB7_204;
	setp.lt.s64 	%p211, %rd295, %rd64;
	min.s64 	%rd340, %rd295, %rd64;
	selp.f64 	%fd351, %fd310, %fd88, %p211;
	bra.uni 	$L__BB7_204;
$L__BB7_71:
	// begin inline asm
	mov.u32 %r163, %laneid;
	// end inline asm
	and.b32  	%r184, %r2, 992;
	add.s32 	%r185, %r184, 32;
	setp.gt.s32 	%p118, %r185, %r1;
	not.b32 	%r186, %r184;
	add.s32 	%r187, %r1, %r186;
	selp.b32 	%r182, %r187, 31, %p118;
	mov.b64 	%rd250, %fd298;
	mov.b64 	{%r165, %r170}, %rd250;
	mov.b32 	%r181, 1;
	mov.b32 	%r183, -1;
	// begin inline asm
	shfl.sync.down.b32 %r164, %r165, %r181, %r182, %r183;
	// end inline asm
	// begin inline asm
	shfl.sync.down.b32 %r169, %r170, %r181, %r182, %r183;
	// end inline asm
	mov.b64 	%rd251, {%r164, %r169};
	mov.b64 	%fd92, %rd251;
	mov.b64 	{%r175, %r180}, %rd283;
	// begin inline asm
	shfl.sync.down.b32 %r174, %r175, %r181, %r182, %r183;
	// end inline asm
	// begin inline asm
	shfl.sync.down.b32 %r179, %r180, %r181, %r182, %r183;
	// end inline asm
	mov.b64 	%rd66, {%r174, %r179};
	setp.ge.s32 	%p119, %r163, %r182;
	mov.u64 	%rd296, %rd283;
	mov.f64 	%fd311, %fd298;
	@%p119 bra 	$L__BB7_75;
	abs.f64 	%fd93, %fd298;
	abs.f64 	%fd94, %fd92;
	setp.lt.f64 	%p120, %fd93, %fd94;
	mov.u64 	%rd296, %rd66;
	mov.f64 	%fd311, %fd92;
	@%p120 bra 	$L__BB7_75;
	setp.lt.f64 	%p121, %fd94, %fd93;
	mov.u64 	%rd296, %rd283;
	mov.f64 	%fd311, %fd298;
	@%p121 bra 	$L__BB7_75;
	setp.lt.s64 	%p122, %rd283, %rd66;
	min.s64 	%rd296, %rd283, %rd66;
	selp.f64 	%fd311, %fd298, %fd92, %p122;
$L__BB7_75:
	mov.b64 	%rd252, %fd311;
	mov.b64 	{%r189, %r194}, %rd252;
	mov.b32 	%r205, 2;
	mov.b32 	%r207, -1;
	// begin inline asm
	shfl.sync.down.b32 %r188, %r189, %r205, %r182, %r207;
	// end inline asm
	// begin inline asm
	shfl.sync.down.b32 %r193, %r194, %r205, %r182, %r207;
	// end inline asm
	mov.b64 	%rd253, {%r188, %r193};
	mov.b64 	%fd97, %rd253;
	mov.b64 	{%r199, %r204}, %rd296;
	// begin inline asm
	shfl.sync.down.b32 %r198, %r199, %r205, %r182, %r207;
	// end inline asm
	// begin inline asm
	shfl.sync.down.b32 %r203, %r204, %r205, %r182, %r207;
	// end inline asm
	mov.b64 	%rd69, {%r198, %r203};
	add.s32 	%r208, %r163, 2;
	setp.gt.s32 	%p123, %r208, %r182;
	mov.u64 	%rd297, %rd296;
	mov.f64 	%fd312, %fd311;
	@%p123 bra 	$L__BB7_79;
	abs.f64 	%fd98, %fd311;
	abs.f64 	%fd99, %fd97;
	setp.lt.f64 	%p124, %fd98, %fd99;
	mov.u64 	%rd297, %rd69;
	mov.f64 	%fd312, %fd97;
	@%p124 bra 	$L__BB7_79;
	setp.lt.f64 	%p125, %fd99, %fd98;
	mov.u64 	%rd297, %rd296;
	mov.f64 	%fd312, %fd311;
	@%p125 bra 	$L__BB7_79;
	setp.lt.s64 	%p126, %rd296, %rd69;
	min.s64 	%rd297, %rd296, %rd69;
	selp.f64 	%fd312, %fd311, %fd97, %p126;
$L__BB7_79:
	mov.b64 	%rd254, %fd312;
	mov.b64 	{%r210, %r215}, %rd254;
	mov.b32 	%r226, 4;
	mov.b32 	%r228, -1;
	// begin inline asm
	shfl.sync.down.b32 %r209, %r210, %r226, %r182, %r228;
	// end inline asm
	// begin inline asm
	shfl.sync.down.b32 %r214, %r215, %r226, %r182, %r228;
	// end inline asm
	mov.b64 	%rd255, {%r209, %r214};
	mov.b64 	%fd102, %rd255;
	mov.b64 	{%r220, %r225}, %rd297;
	// begin inline asm
	shfl.sync.down.b32 %r219, %r220, %r226, %r182, %r228;
	// end inline asm
	// begin inline asm
	shfl.sync.down.b32 %r224, %r225, %r226, %r182, %r228;
	// end inline asm
	mov.b64 	%rd72, {%r219, %r224};
	add.s32 	%r229, %r163, 4;
	setp.gt.s32 	%p127, %r229, %r182;
	mov.u64 	%rd298, %rd297;
	mov.f64 	%fd313, %fd312;
	@%p127 bra 	$L__BB7_83;
	abs.f64 	%fd103, %fd312;
	abs.f64 	%fd104, %fd102;
	setp.lt.f64 	%p128, %fd103, %fd104;
	mov.u64 	%rd298, %rd72;
	mov.f64 	%fd313, %fd102;
	@%p128 bra 	$L__BB7_83;
	setp.lt.f64 	%p129, %fd104, %fd103;
	mov.u64 	%rd298, %rd297;
	mov.f64 	%fd313, %fd312;
	@%p129 bra 	$L__BB7_83;
	setp.lt.s64 	%p130, %rd297, %rd72;
	min.s64 	%rd298, %rd297, %rd72;
	selp.f64 	%fd313, %fd312, %fd102, %p130;
$L__BB7_83:
	mov.b64 	%rd256, %fd313;
	mov.b64 	{%r231, %r236}, %rd256;
	mov.b32 	%r247, 8;
	mov.b32 	%r249, -1;
	// begin inline asm
	shfl.sync.down.b32 %r230, %r231, %r247, %r182, %r249;
	// end inline asm
	// begin inline asm
	shfl.sync.down.b32 %r235, %r236, %r247, %r182, %r249;
	// end inline asm
	mov.b64 	%rd257, {%r230, %r235};
	mov.b64 	%fd107, %rd257;
	mov.b64 	{%r241, %r246}, %rd298;
	// begin inline asm
	shfl.sync.down.b32 %r240, %r241, %r247, %r182, %r249;
	// end inline asm
	// begin inline asm
	shfl.sync.down.b32 %r245, %r246, %r247, %r182, %r249;
	// end inline asm
	mov.b64 	%rd75, {%r240, %r245};
	add.s32 	%r250, %r163, 8;
	setp.gt.s32 	%p131, %r250, %r182;
	mov.u64 	%rd299, %rd298;
	mov.f64 	%fd314, %fd313;
	@%p131 bra 	$L__BB7_87;
	abs.f64 	%fd108, %fd313;
	abs.f64 	%fd109, %fd107;
	setp.lt.f64 	%p132, %fd108, %fd109;
	mov.u64 	%rd299, %rd75;
	mov.f64 	%fd314, %fd107;
	@%p132 bra 	$L__BB7_87;
	setp.lt.f64 	%p133, %fd109, %fd108;
	mov.u64 	%rd299, %rd298;
	mov.f64 	%fd314, %fd313;
	@%p133 bra 	$L__BB7_87;
	setp.lt.s64 	%p134, %rd298, %rd75;
	min.s64 	%rd299, %rd298, %rd75;
	selp.f64 	%fd314, %fd313, %fd107, %p134;
$L__BB7_87:
	mov.b64 	%rd258, %fd314;
	mov.b64 	{%r252, %r257}, %rd258;
	mov.b32 	%r268, 16;
	mov.b32 	%r270, -1;
	// begin inline asm
	shfl.sync.down.b32 %r251, %r252, %r268, %r182, %r270;
	// end inline asm
	// begin inline asm
	shfl.sync.down.b32 %r256, %r257, %r268, %r182, %r270;
	// end inline asm
	mov.b64 	%rd259, {%r251, %r256};
	mov.b64 	%fd112, %rd259;
	mov.b64 	{%r262, %r267}, %rd299;
	// begin inline asm
	shfl.sync.down.b32 %r261, %r262, %r268, %r182, %r270;
	// end inline asm
	// begin inline asm
	shfl.sync.down.b32 %r266, %r267, %r268, %r182, %r270;
	// end inline asm
	mov.b64 	%rd78, {%r261, %r266};
	add.s32 	%r271, %r163, 16;
	setp.gt.s32 	%p135, %r271, %r182;
	mov.u64 	%rd340, %rd299;
	mov.f64 	%fd351, %fd314;
	@%p135 bra 	$L__BB7_91;
	abs.f64 	%fd113, %fd314;
	abs.f64 	%fd114, %fd112;
	setp.lt.f64 	%p136, %fd113, %fd114;
	mov.u64 	%rd340, %rd78;
	mov.f64 	%fd351, %fd112;
	@%p136 bra 	$L__BB7_91;
	setp.lt.f64 	%p137, %fd114, %fd113;
	mov.u64 	%rd340, %rd299;
	mov.f64 	%fd351, %fd314;
	@%p137 bra 	$L__BB7_91;
	setp.lt.s64 	%p138, %rd299, %rd78;
	min.s64 	%rd340, %rd299, %rd78;
	selp.f64 	%fd351, %fd314, %fd112, %p138;
$L__BB7_91:
	setp.ne.s32 	%p139, %r163, 0;
	@%p139 bra 	$L__BB7_93;
	shr.u32 	%r272, %r2, 1;
	and.b32  	%r273, %r272, 496;
	mov.u32 	%r274, _ZN6thrust24THRUST_300001_SM_1000_NS8cuda_cub4core6detail5shmemE;
	add.s32 	%r275, %r274, %r273;
	st.shared.f64 	[%r275+8], %fd351;
	st.shared.u64 	[%r275+16], %rd340;
$L__BB7_93:
	bar.sync 	0;
	setp.ne.s32 	%p140, %r2, 0;
	@%p140 bra 	$L__BB7_204;
	setp.lt.s32 	%p141, %r1, 33;
	mov.f64 	%fd316, %fd351;
	mov.u64 	%rd301, %rd340;
	@%p141 bra 	$L__BB7_98;
	ld.shared.f64 	%fd117, [_ZN6thrust24THRUST_300001_SM_1000_NS8cuda_cub4core6detail5shmemE+24];
	ld.shared.u64 	%rd81, [_ZN6thrust24THRUST_300001_SM_1000_NS8cuda_cub4core6detail5shmemE+32];
	abs.f64 	%fd118, %fd351;
	abs.f64 	%fd119, %fd117;
	setp.lt.f64 	%p142, %fd118, %fd119;
	mov.f64 	%fd316, %fd117;
	mov.u64 	%rd301, %rd81;
	@%p142 bra 	$L__BB7_98;
	setp.lt.f64 	%p143, %fd119, %fd118;
	mov.f64 	%fd316, %fd351;
	mov.u64 	%rd301, %rd340;
	@%p143 bra 	$L__BB7_98;
	setp.lt.s64 	%p144, %rd340, %rd81;
	min.s64 	%rd301, %rd340, %rd81;
	selp.f64 	%fd316, %fd351, %fd117, %p144;
$L__BB7_98:
	setp.lt.s32 	%p145, %r1, 65;
	mov.f64 	%fd317, %fd316;
	mov.u64 	%rd302, %rd301;
	@%p145 bra 	$L__BB7_102;
	ld.shared.f64 	%fd122, [_ZN6thrust24THRUST_300001_SM_1000_NS8cuda_cub4core6detail5shmemE+40];
	ld.shared.u64 	%rd84, [_ZN6thrust24THRUST_300001_SM_1000_NS8cuda_cub4core6detail5shmemE+48];
	abs.f64 	%fd123, %fd316;
	abs.f64 	%fd124, %fd122;
	setp.lt.f64 	%p146, %fd123, %fd124;
	mov.f64 	%fd317, %fd122;
	mov.u64 	%rd302, %rd84;
	@%p146 bra 	$L__BB7_102;
	setp.lt.f64 	%p147, %fd124, %fd123;
	mov.f64 	%fd317, %fd316;
	mov.u64 	%rd302, %rd301;
	@%p147 bra 	$L__BB7_102;
	setp.lt.s64 	%p148, %rd301, %rd84;
	min.s64 	%rd302, %rd301, %rd84;
	selp.f64 	%fd317, %fd316, %fd122, %p148;
$L__BB7_102:
	setp.lt.s32 	%p149, %r1, 97;
	mov.f64 	%fd318, %fd317;
	mov.u64 	%rd303, %rd302;
	@%p149 bra 	$L__BB7_106;
	ld.shared.f64 	%fd127, [_ZN6thrust24THRUST_300001_SM_1000_NS8cuda_cub4core6detail5shmemE+56];
	ld.shared.u64 	%rd87, [_ZN6thrust24THRUST_300001_SM_1000_NS8cuda_cub4core6detail5shmemE+64];
	abs.f64 	%fd128, %fd317;
	abs.f64 	%fd129, %fd127;
	setp.lt.f64 	%p150, %fd128, %fd129;
	mov.f64 	%fd318, %fd127;
	mov.u64 	%rd303, %rd87;
	@%p150 bra 	$L__BB7_106;
	setp.lt.f64 	%p151, %fd129, %fd128;
	mov.f64 	%fd318, %fd317;
	mov.u64 	%rd303, %rd302;
	@%p151 bra 	$L__BB7_106;
	setp.lt.s64 	%p152, %rd302, %rd87;
	min.s64 	%rd303, %rd302, %rd87;
	selp.f64 	%fd318, %fd317, %fd127, %p152;
$L__BB7_106:
	setp.lt.s32 	%p153, %r1, 129;
	mov.f64 	%fd319, %fd318;
	mov.u64 	%rd304, %rd303;
	@%p153 bra 	$L__BB7_110;
	ld.shared.f64 	%fd132, [_ZN6thrust24THRUST_300001_SM_1000_NS8cuda_cub4core6detail5shmemE+72];
	ld.shared.u64 	%rd90, [_ZN6thrust24THRUST_300001_SM_1000_NS8cuda_cub4core6detail5shmemE+80];
	abs.f64 	%fd133, %fd318;
	abs.f64 	%fd134, %fd132;
	setp.lt.f64 	%p154, %fd133, %fd134;
	mov.f64 	%fd319, %fd132;
	mov.u64 	%rd304, %rd90;
	@%p154 bra 	$L__BB7_110;
	setp.lt.f64 	%p155, %fd134, %fd133;
	mov.f64 	%fd319, %fd318;
	mov.u64 	%rd304, %rd303;
	@%p155 bra 	$L__BB7_110;
	setp.lt.s64 	%p156, %rd303, %rd90;
	min.s64 	%rd304, %rd303, %rd90;
	selp.f64 	%fd319, %fd318, %fd132, %p156;
$L__BB7_110:
	setp.lt.s32 	%p157, %r1, 161;
	mov.f64 	%fd320, %fd319;
	mov.u64 	%rd305, %rd304;
	@%p157 bra 	$L__BB7_114;
	ld.shared.f64 	%fd137, [_ZN6thrust24THRUST_300001_SM_1000_NS8cuda_cub4core6detail5shmemE+88];
	ld.shared.u64 	%rd93, [_ZN6thrust24THRUST_300001_SM_1000_NS8cuda_cub4core6detail5shmemE+96];
	abs.f64 	%fd138, %fd319;
	abs.f64 	%fd139, %fd137;
	setp.lt.f64 	%p158, %fd138, %fd139;
	mov.f64 	%fd320, %fd137;
	mov.u64 	%rd305, %rd93;
	@%p158 bra 	$L__BB7_114;
	setp.lt.f64 	%p159, %fd139, %fd138;
	mov.f64 	%fd320, %fd319;
	mov.u64 	%rd305, %rd304;
	@%p159 bra 	$L__BB7_114;
	setp.lt.s64 	%p160, %rd304, %rd93;
	min.s64 	%rd305, %rd304, %rd93;
	selp.f64 	%fd320, %fd319, %fd137, %p160;
$L__BB7_114:
	setp.lt.s32 	%p161, %r1, 193;
	mov.f64 	%fd321, %fd320;
	mov.u64 	%rd306, %rd305;
	@%p161 bra 	$L__BB7_118;
	ld.shared.f64 	%fd142, [_ZN6thrust24THRUST_300001_SM_1000_NS8cuda_cub4core6detail5shmemE+104];
	ld.shared.u64 	%rd96, [_ZN6thrust24THRUST_300001_SM_1000_NS8cuda_cub4core6detail5shmemE+112];
	abs.f64 	%fd143, %fd320;
	abs.f64 	%fd144, %fd142;
	setp.lt.f64 	%p162, %fd143, %fd144;
	mov.f64 	%fd321, %fd142;
	mov.u64 	%rd306, %rd96;
	@%p162 bra 	$L__BB7_118;
	setp.lt.f64 	%p163, %fd144, %fd143;
	mov.f64 	%fd321, %fd320;
	mov.u64 	%rd306, %rd305;
	@%p163 bra 	$L__BB7_118;
	setp.lt.s64 	%p164, %rd305, %rd96;
	min.s64 	%rd306, %rd305, %rd96;
	selp.f64 	%fd321, %fd320, %fd142, %p164;
$L__BB7_118:
	setp.lt.s32 	%p165, %r1, 225;
	mov.u64 	%rd340, %rd306;
	mov.f64 	%fd351, %fd321;
	@%p165 bra 	$L__BB7_204;
	ld.shared.f64 	%fd147, [_ZN6thrust24THRUST_300001_SM_1000_NS8cuda_cub4core6detail5shmemE+120];
	ld.shared.u64 	%rd99, [_ZN6thrust24THRUST_300001_SM_1000_NS8cuda_cub4core6detail5shmemE+128];
	abs.f64 	%fd148, %fd321;
	abs.f64 	%fd149, %fd147;
	setp.lt.f64 	%p166, %fd148, %fd149;
	mov.u64 	%rd340, %rd99;
	mov.f64 	%fd351, %fd147;
	@%p166 bra 	$L__BB7_204;
	setp.lt.f64 	%p167, %fd149, %fd148;
	mov.u64 	%rd340, %rd306;
	mov.f64 	%fd351, %fd321;
	@%p167 bra 	$L__BB7_204;
	setp.lt.s64 	%p168, %rd306, %rd99;
	min.s64 	%rd340, %rd306, %rd99;
	selp.f64 	%fd351, %fd321, %fd147, %p168;
	bra.uni 	$L__BB7_204;
$L__BB7_122:
	mov.u32 	%r18, %tid.x;
	cvt.u64.u32 	%rd101, %r18;
	mul.wide.u32 	%rd195, %r18, 8;
	add.s64 	%rd102, %rd1, %rd195;
	ld.global.f64 	%fd274, [%rd102];
	add.s32 	%r31, %r18, 256;
	cvt.u64.u32 	%rd196, %r31;
	ld.global.f64 	%fd275, [%rd102+2048];
	add.s32 	%r32, %r18, 512;
	cvt.u64.u32 	%rd197, %r32;
	ld.global.f64 	%fd276, [%rd102+4096];
	add.s32 	%r33, %r18, 768;
	cvt.u64.u32 	%rd198, %r33;
	ld.global.f64 	%fd277, [%rd102+6144];
	or.b32  	%r34, %r18, 1024;
	cvt.u64.u32 	%rd103, %r34;
	add.s64 	%rd327, %rd192, %rd103;
	ld.global.f64 	%fd338, [%rd102+8192];
	abs.f64 	%fd278, %fd274;
	abs.f64 	%fd279, %fd275;
	setp.geu.f64 	%p3, %fd278, %fd279;
	selp.f64 	%fd280, %fd274, %fd275, %p3;
	selp.b64 	%rd199, %rd101, %rd196, %p3;
	abs.f64 	%fd281, %fd280;
	abs.f64 	%fd282, %fd276;
	setp.geu.f64 	%p4, %fd281, %fd282;
	selp.f64 	%fd283, %fd280, %fd276, %p4;
	selp.b64 	%rd200, %rd199, %rd197, %p4;
	abs.f64 	%fd284, %fd283;
	abs.f64 	%fd285, %fd277;
	setp.geu.f64 	%p5, %fd284, %fd285;
	selp.f64 	%fd152, %fd283, %fd277, %p5;
	selp.b64 	%rd105, %rd200, %rd198, %p5;
	abs.f64 	%fd153, %fd152;
	abs.f64 	%fd154, %fd338;
	setp.lt.f64 	%p6, %fd153, %fd154;
	@%p6 bra 	$L__BB7_124;
	setp.lt.f64 	%p7, %fd154, %fd153;
	setp.lt.u64 	%p8, %rd105, %rd103;
	or.pred  	%p9, %p7, %p8;
	selp.f64 	%fd338, %fd152, %fd338, %p9;
	add.s64 	%rd203, %rd192, %rd105;
	selp.b64 	%rd327, %rd203, %rd327, %p9;
$L__BB7_124:
	setp.lt.u64 	%p10, %rd194, 2560;
	mov.b64 	%rd316, 1280;
	@%p10 bra 	$L__BB7_137;
	mov.b64 	%rd308, 1280;
	mov.f64 	%fd323, %fd338;
$L__BB7_126:
	add.s64 	%rd206, %rd308, %rd101;
	shl.b64 	%rd207, %rd308, 3;
	add.s64 	%rd208, %rd102, %rd207;
	add.s64 	%rd310, %rd206, %rd192;
	ld.global.f64 	%fd324, [%rd208];
	ld.global.f64 	%fd325, [%rd208+2048];
	ld.global.f64 	%fd326, [%rd208+4096];
	add.s64 	%rd313, %rd310, 768;
	ld.global.f64 	%fd327, [%rd208+6144];
	ld.global.f64 	%fd338, [%rd208+8192];
	abs.f64 	%fd163, %fd323;
	abs.f64 	%fd164, %fd324;
	setp.lt.f64 	%p11, %fd163, %fd164;
	@%p11 bra 	$L__BB7_128;
	setp.lt.f64 	%p12, %fd164, %fd163;
	setp.lt.s64 	%p13, %rd327, %rd310;
	or.pred  	%p14, %p12, %p13;
	selp.f64 	%fd324, %fd323, %fd324, %p14;
	selp.b64 	%rd310, %rd327, %rd310, %p14;
$L__BB7_128:
	add.s64 	%rd209, %rd308, %rd101;
	add.s64 	%rd210, %rd209, %rd192;
	add.s64 	%rd311, %rd210, 256;
	abs.f64 	%fd167, %fd324;
	abs.f64 	%fd168, %fd325;
	setp.lt.f64 	%p15, %fd167, %fd168;
	@%p15 bra 	$L__BB7_130;
	setp.lt.f64 	%p16, %fd168, %fd167;
	setp.lt.s64 	%p17, %rd310, %rd311;
	or.pred  	%p18, %p16, %p17;
	selp.f64 	%fd325, %fd324, %fd325, %p18;
	selp.b64 	%rd311, %rd310, %rd311, %p18;
$L__BB7_130:
	add.s64 	%rd211, %rd308, %rd101;
	add.s64 	%rd212, %rd211, %rd192;
	add.s64 	%rd312, %rd212, 512;
	abs.f64 	%fd171, %fd325;
	abs.f64 	%fd172, %fd326;
	setp.lt.f64 	%p19, %fd171, %fd172;
	@%p19 bra 	$L__BB7_132;
	setp.lt.f64 	%p20, %fd172, %fd171;
	setp.lt.s64 	%p21, %rd311, %rd312;
	or.pred  	%p22, %p20, %p21;
	selp.f64 	%fd326, %fd325, %fd326, %p22;
	selp.b64 	%rd312, %rd311, %rd312, %p22;
$L__BB7_132:
	abs.f64 	%fd175, %fd326;
	abs.f64 	%fd176, %fd327;
	setp.lt.f64 	%p23, %fd175, %fd176;
	@%p23 bra 	$L__BB7_134;
	setp.lt.f64 	%p24, %fd176, %fd175;
	setp.lt.s64 	%p25, %rd312, %rd313;
	or.pred  	%p26, %p24, %p25;
	selp.f64 	%fd327, %fd326, %fd327, %p26;
	selp.b64 	%rd313, %rd312, %rd313, %p26;
$L__BB7_134:
	add.s64 	%rd213, %rd308, %rd101;
	add.s64 	%rd214, %rd213, %rd192;
	add.s64 	%rd327, %rd214, 1024;
	abs.f64 	%fd179, %fd327;
	abs.f64 	%fd180, %fd338;
	setp.lt.f64 	%p27, %fd179, %fd180;
	@%p27 bra 	$L__BB7_136;
	setp.lt.f64 	%p28, %fd180, %fd179;
	setp.lt.s64 	%p29, %rd313, %rd327;
	or.pred  	%p30, %p28, %p29;
	selp.f64 	%fd338, %fd327, %fd338, %p30;
	selp.b64 	%rd327, %rd313, %rd327, %p30;
$L__BB7_136:
	add.s64 	%rd316, %rd308, 1280;
	add.s64 	%rd215, %rd308, 2560;
	setp.le.s64 	%p31, %rd215, %rd194;
	mov.u64 	%rd308, %rd316;
	mov.f64 	%fd323, %fd338;
	@%p31 bra 	$L__BB7_126;
$L__BB7_137:
	setp.le.s64 	%p32, %rd194, %rd316;
	@%p32 bra 	$L__BB7_160;
	cvt.u32.u64 	%r35, %rd316;
	cvt.u32.u64 	%r36, %rd194;
	sub.s32 	%r19, %r36, %r35;
	setp.ge.s32 	%p33, %r18, %r19;
	@%p33 bra 	$L__BB7_160;
	cvta.to.global.u64 	%rd128, %rd191;
	not.b32 	%r38, %r18;
	add.s32 	%r39, %r38, %r36;
	sub.s32 	%r20, %r39, %r35;
	and.b32  	%r41, %r20, 768;
	setp.eq.s32 	%p34, %r41, 768;
	mov.u32 	%r389, %r18;
	@%p34 bra 	$L__BB7_145;
	add.s64 	%rd217, %rd316, %rd101;
	add.s64 	%rd318, %rd217, %rd192;
	shl.b64 	%rd218, %rd217, 3;
	add.s64 	%rd317, %rd128, %rd218;
	shr.u32 	%r42, %r20, 8;
	add.s32 	%r43, %r42, 1;
	and.b32  	%r44, %r43, 3;
	neg.s32 	%r387, %r44;
	mov.u32 	%r389, %r18;
$L__BB7_141:
	.pragma "nounroll";
	mov.u64 	%rd133, %rd327;
	mov.f64 	%fd184, %fd338;
	ld.global.f64 	%fd185, [%rd317];
	abs.f64 	%fd186, %fd184;
	abs.f64 	%fd187, %fd185;
	setp.lt.f64 	%p35, %fd186, %fd187;
	mov.f64 	%fd338, %fd185;
	mov.u64 	%rd327, %rd318;
	@%p35 bra 	$L__BB7_144;
	setp.lt.f64 	%p36, %fd187, %fd186;
	mov.f64 	%fd338, %fd184;
	mov.u64 	%rd327, %rd133;
	@%p36 bra 	$L__BB7_144;
	setp.lt.s64 	%p37, %rd133, %rd318;
	selp.f64 	%fd338, %fd184, %fd185, %p37;
	min.s64 	%rd327, %rd133, %rd318;
$L__BB7_144:
	add.s32 	%r389, %r389, 256;
	add.s64 	%rd318, %rd318, 256;
	add.s64 	%rd317, %rd317, 2048;
	add.s32 	%r387, %r387, 1;
	setp.ne.s32 	%p38, %r387, 0;
	@%p38 bra 	$L__BB7_141;
$L__BB7_145:
	setp.lt.u32 	%p39, %r20, 768;
	@%p39 bra 	$L__BB7_160;
	add.s32 	%r390, %r389, 512;
$L__BB7_147:
	mov.u32 	%r28, %r390;
	add.s32 	%r45, %r28, -512;
	cvt.u64.u32 	%rd219, %r45;
	add.s64 	%rd220, %rd316, %rd219;
	shl.b64 	%rd221, %rd220, 3;
	add.s64 	%rd141, %rd128, %rd221;
	add.s64 	%rd142, %rd220, %rd192;
	ld.global.f64 	%fd193, [%rd141];
	abs.f64 	%fd194, %fd338;
	abs.f64 	%fd195, %fd193;
	setp.lt.f64 	%p40, %fd194, %fd195;
	mov.f64 	%fd335, %fd193;
	mov.u64 	%rd324, %rd142;
	@%p40 bra 	$L__BB7_150;
	setp.lt.f64 	%p41, %fd195, %fd194;
	mov.f64 	%fd335, %fd338;
	mov.u64 	%rd324, %rd327;
	@%p41 bra 	$L__BB7_150;
	setp.lt.s64 	%p42, %rd327, %rd142;
	selp.f64 	%fd335, %fd338, %fd193, %p42;
	min.s64 	%rd324, %rd327, %rd142;
$L__BB7_150:
	add.s32 	%r46, %r28, -256;
	cvt.u64.u32 	%rd222, %r46;
	add.s64 	%rd223, %rd316, %rd222;
	add.s64 	%rd145, %rd223, %rd192;
	ld.global.f64 	%fd198, [%rd141+2048];
	abs.f64 	%fd199, %fd335;
	abs.f64 	%fd200, %fd198;
	setp.lt.f64 	%p43, %fd199, %fd200;
	mov.f64 	%fd336, %fd198;
	mov.u64 	%rd325, %rd145;
	@%p43 bra 	$L__BB7_153;
	setp.lt.f64 	%p44, %fd200, %fd199;
	mov.f64 	%fd336, %fd335;
	mov.u64 	%rd325, %rd324;
	@%p44 bra 	$L__BB7_153;
	setp.lt.s64 	%p45, %rd324, %rd145;
	selp.f64 	%fd336, %fd335, %fd198, %p45;
	min.s64 	%rd325, %rd324, %rd145;
$L__BB7_153:
	cvt.u64.u32 	%rd224, %r28;
	add.s64 	%rd225, %rd316, %rd224;
	add.s64 	%rd148, %rd225, %rd192;
	ld.global.f64 	%fd203, [%rd141+4096];
	abs.f64 	%fd204, %fd336;
	abs.f64 	%fd205, %fd203;
	setp.lt.f64 	%p46, %fd204, %fd205;
	mov.f64 	%fd337, %fd203;
	mov.u64 	%rd326, %rd148;
	@%p46 bra 	$L__BB7_156;
	setp.lt.f64 	%p47, %fd205, %fd204;
	mov.f64 	%fd337, %fd336;
	mov.u64 	%rd326, %rd325;
	@%p47 bra 	$L__BB7_156;
	setp.lt.s64 	%p48, %rd325, %rd148;
	selp.f64 	%fd337, %fd336, %fd203, %p48;
	min.s64 	%rd326, %rd325, %rd148;
$L__BB7_156:
	add.s32 	%r47, %r28, 256;
	cvt.u64.u32 	%rd226, %r47;
	add.s64 	%rd227, %rd316, %rd226;
	add.s64 	%rd151, %rd227, %rd192;
	ld.global.f64 	%fd208, [%rd141+6144];
	abs.f64 	%fd209, %fd337;
	abs.f64 	%fd210, %fd208;
	setp.lt.f64 	%p49, %fd209, %fd210;
	mov.f64 	%fd338, %fd208;
	mov.u64 	%rd327, %rd151;
	@%p49 bra 	$L__BB7_159;
	setp.lt.f64 	%p50, %fd210, %fd209;
	mov.f64 	%fd338, %fd337;
	mov.u64 	%rd327, %rd326;
	@%p50 bra 	$L__BB7_159;
	setp.lt.s64 	%p51, %rd326, %rd151;
	selp.f64 	%fd338, %fd337, %fd208, %p51;
	min.s64 	%rd327, %rd326, %rd151;
$L__BB7_159:
	add.s32 	%r390, %r28, 1024;
	add.s32 	%r48, %r28, 512;
	setp.lt.s32 	%p52, %r48, %r19;
	@%p52 bra 	$L__BB7_147;
$L__BB7_160:
	// begin inline asm
	mov.u32 %r49, %laneid;
	// end inline asm
	mov.b64 	%rd228, %fd338;
	mov.b64 	{%r51, %r56}, %rd228;
	mov.b32 	%r67, 1;
	mov.b32 	%r68, 31;
	mov.b32 	%r69, -1;
	// begin inline asm
	shfl.sync.down.b32 %r50, %r51, %r67, %r68, %r69;
	// end inline asm
	// begin inline asm
	shfl.sync.down.b32 %r55, %r56, %r67, %r68, %r69;
	// end inline asm
	mov.b64 	%rd229, {%r50, %r55};
	mov.b64 	%fd214, %rd229;
	mov.b64 	{%r61, %r66}, %rd327;
	// begin inline asm
	shfl.sync.down.b32 %r60, %r61, %r67, %r68, %r69;
	// end inline asm
	// begin inline asm
	shfl.sync.down.b32 %r65, %r66, %r67, %r68, %r69;
	// end inline asm
	mov.b64 	%rd155, {%r60, %r65};
	setp.gt.s32 	%p53, %r49, 30;
	mov.f64 	%fd340, %fd338;
	mov.u64 	%rd329, %rd327;
	@%p53 bra 	$L__BB7_164;
	abs.f64 	%fd215, %fd338;
	abs.f64 	%fd216, %fd214;
	setp.lt.f64 	%p54, %fd215, %fd216;
	mov.f64 	%fd340, %fd214;
	mov.u64 	%rd329, %rd155;
	@%p54 bra 	$L__BB7_164;
	setp.lt.f64 	%p55, %fd216, %fd215;
	mov.f64 	%fd340, %fd338;
	mov.u64 	%rd329, %rd327;
	@%p55 bra 	$L__BB7_164;
	setp.lt.s64 	%p56, %rd327, %rd155;
	selp.f64 	%fd340, %fd338, %fd214, %p56;
	min.s64 	%rd329, %rd327, %rd155;
$L__BB7_164:
	mov.b64 	%rd230, %fd340;
	mov.b64 	{%r71, %r76}, %rd230;
	mov.b32 	%r87, 2;
	mov.b32 	%r88, 31;
	mov.b32 	%r89, -1;
	// begin inline asm
	shfl.sync.down.b32 %r70, %r71, %r87, %r88, %r89;
	// end inline asm
	// begin inline asm
	shfl.sync.down.b32 %r75, %r76, %r87, %r88, %r89;
	// end inline asm
	mov.b64 	%rd231, {%r70, %r75};
	mov.b64 	%fd219, %rd231;
	mov.b64 	{%r81, %r86}, %rd329;
	// begin inline asm
	shfl.sync.down.b32 %r80, %r81, %r87, %r88, %r89;
	// end inline asm
	// begin inline asm
	shfl.sync.down.b32 %r85, %r86, %r87, %r88, %r89;
	// end inline asm
	mov.b64 	%rd158, {%r80, %r85};
	setp.gt.s32 	%p57, %r49, 29;
	mov.f64 	%fd341, %fd340;
	mov.u64 	%rd330, %rd329;
	@%p57 bra 	$L__BB7_168;
	abs.f64 	%fd220, %fd340;
	abs.f64 	%fd221, %fd219;
	setp.lt.f64 	%p58, %fd220, %fd221;
	mov.f64 	%fd341, %fd219;
	mov.u64 	%rd330, %rd158;
	@%p58 bra 	$L__BB7_168;
	setp.lt.f64 	%p59, %fd221, %fd220;
	mov.f64 	%fd341, %fd340;
	mov.u64 	%rd330, %rd329;
	@%p59 bra 	$L__BB7_168;
	setp.lt.s64 	%p60, %rd329, %rd158;
	selp.f64 	%fd341, %fd340, %fd219, %p60;
	min.s64 	%rd330, %rd329, %rd158;
$L__BB7_168:
	mov.b64 	%rd232, %fd341;
	mov.b64 	{%r91, %r96}, %rd232;
	mov.b32 	%r107, 4;
	mov.b32 	%r108, 31;
	mov.b32 	%r109, -1;
	// begin inline asm
	shfl.sync.down.b32 %r90, %r91, %r107, %r108, %r109;
	// end inline asm
	// begin inline asm
	shfl.sync.down.b32 %r95, %r96, %r107, %r108, %r109;
	// end inline asm
	mov.b64 	%rd233, {%r90, %r95};
	mov.b64 	%fd224, %rd233;
	mov.b64 	{%r101, %r106}, %rd330;
	// begin inline asm
	shfl.sync.down.b32 %r100, %r101, %r107, %r108, %r109;
	// end inline asm
	// begin inline asm
	shfl.sync.down.b32 %r105, %r106, %r107, %r108, %r109;
	// end inline asm
	mov.b64 	%rd161, {%r100, %r105};
	setp.gt.s32 	%p61, %r49, 27;
	mov.f64 	%fd342, %fd341;
	mov.u64 	%rd331, %rd330;
	@%p61 bra 	$L__BB7_172;
	abs.f64 	%fd225, %fd341;
	abs.f64 	%fd226, %fd224;
	setp.lt.f64 	%p62, %fd225, %fd226;
	mov.f64 	%fd342, %fd224;
	mov.u64 	%rd331, %rd161;
	@%p62 bra 	$L__BB7_172;
	setp.lt.f64 	%p63, %fd226, %fd225;
	mov.f64 	%fd342, %fd341;
	mov.u64 	%rd331, %rd330;
	@%p63 bra 	$L__BB7_172;
	setp.lt.s64 	%p64, %rd330, %rd161;
	selp.f64 	%fd342, %fd341, %fd224, %p64;
	min.s64 	%rd331, %rd330, %rd161;
$L__BB7_172:
	mov.b64 	%rd234, %fd342;
	mov.b64 	{%r111, %r116}, %rd234;
	mov.b32 	%r127, 8;
	mov.b32 	%r128, 31;
	mov.b32 	%r129, -1;
	// begin inline asm
	shfl.sync.down.b32 %r110, %r111, %r127, %r128, %r129;
	// end inline asm
	// begin inline asm
	shfl.sync.down.b32 %r115, %r116, %r127, %r128, %r129;
	// end inline asm
	mov.b64 	%rd235, {%r110, %r115};
	mov.b64 	%fd229, %rd235;
	mov.b64 	{%r121, %r126}, %rd331;
	// begin inline asm
	shfl.sync.down.b32 %r120, %r121, %r127, %r128, %r129;
	// end inline asm
	// begin inline asm
	shfl.sync.down.b32 %r125, %r126, %r127, %r128, %r129;
	// end inline asm
	mov.b64 	%rd164, {%r120, %r125};
	setp.gt.s32 	%p65, %r49, 23;
	mov.f64 	%fd343, %fd342;
	mov.u64 	%rd332, %rd331;
	@%p65 bra 	$L__BB7_176;
	abs.f64 	%fd230, %fd342;
	abs.f64 	%fd231, %fd229;
	setp.lt.f64 	%p66, %fd230, %fd231;
	mov.f64 	%fd343, %fd229;
	mov.u64 	%rd332, %rd164;
	@%p66 bra 	$L__BB7_176;
	setp.lt.f64 	%p67, %fd231, %fd230;
	mov.f64 	%fd343, %fd342;
	mov.u64 	%rd332, %rd331;
	@%p67 bra 	$L__BB7_176;
	setp.lt.s64 	%p68, %rd331, %rd164;
	selp.f64 	%fd343, %fd342, %fd229, %p68;
	min.s64 	%rd332, %rd331, %rd164;
$L__BB7_176:
	mov.b64 	%rd236, %fd343;
	mov.b64 	{%r131, %r136}, %rd236;
	mov.b32 	%r147, 16;
	mov.b32 	%r148, 31;
	mov.b32 	%r149, -1;
	// begin inline asm
	shfl.sync.down.b32 %r130, %r131, %r147, %r148, %r149;
	// end inline asm
	// begin inline asm
	shfl.sync.down.b32 %r135, %r136, %r147, %r148, %r149;
	// end inline asm
	mov.b64 	%rd237, {%r130, %r135};
	mov.b64 	%fd234, %rd237;
	mov.b64 	{%r141, %r146}, %rd332;
	// begin inline asm
	shfl.sync.down.b32 %r140, %r141, %r147, %r148, %r149;
	// end inline asm
	// begin inline asm
	shfl.sync.down.b32 %r145, %r146, %r147, %r148, %r149;
	// end inline asm
	mov.b64 	%rd167, {%r140, %r145};
	setp.gt.s32 	%p69, %r49, 15;
	mov.f64 	%fd351, %fd343;
	mov.u64 	%rd340, %rd332;
	@%p69 bra 	$L__BB7_180;
	abs.f64 	%fd235, %fd343;
	abs.f64 	%fd236, %fd234;
	setp.lt.f64 	%p70, %fd235, %fd236;
	mov.f64 	%fd351, %fd234;
	mov.u64 	%rd340, %rd167;
	@%p70 bra 	$L__BB7_180;
	setp.lt.f64 	%p71, %fd236, %fd235;
	mov.f64 	%fd351, %fd343;
	mov.u64 	%rd340, %rd332;
	@%p71 bra 	$L__BB7_180;
	setp.lt.s64 	%p72, %rd332, %rd167;
	selp.f64 	%fd351, %fd343, %fd234, %p72;
	min.s64 	%rd340, %rd332, %rd167;
$L__BB7_180:
	setp.ne.s32 	%p73, %r49, 0;
	@%p73 bra 	$L__BB7_182;
	shr.u32 	%r150, %r18, 1;
	and.b32  	%r151, %r150, 496;
	mov.u32 	%r152, _ZN6thrust24THRUST_300001_SM_1000_NS8cuda_cub4core6detail5shmemE;
	add.s32 	%r153, %r152, %r151;
	st.shared.f64 	[%r153+8], %fd351;
	st.shared.u64 	[%r153+16], %rd340;
$L__BB7_182:
	bar.sync 	0;
	setp.ne.s32 	%p74, %r18, 0;
	@%p74 bra 	$L__BB7_204;
	ld.shared.f64 	%fd239, [_ZN6thrust24THRUST_300001_SM_1000_NS8cuda_cub4core6detail5shmemE+24];
	ld.shared.u64 	%rd170, [_ZN6thrust24THRUST_300001_SM_1000_NS8cuda_cub4core6detail5shmemE+32];
	abs.f64 	%fd240, %fd351;
	abs.f64 	%fd241, %fd239;
	setp.lt.f64 	%p75, %fd240, %fd241;
	mov.f64 	%fd345, %fd239;
	mov.u64 	%rd334, %rd170;
	@%p75 bra 	$L__BB7_186;
	setp.lt.f64 	%p76, %fd241, %fd240;
	mov.f64 	%fd345, %fd351;
	mov.u64 	%rd334, %rd340;
	@%p76 bra 	$L__BB7_186;
	setp.lt.s64 	%p77, %rd340, %rd170;
	selp.f64 	%fd345, %fd351, %fd239, %p77;
	min.s64 	%rd334, %rd340, %rd170;
$L__BB7_186:
	ld.shared.f64 	%fd244, [_ZN6thrust24THRUST_300001_SM_1000_NS8cuda_cub4core6detail5shmemE+40];
	ld.shared.u64 	%rd173, [_ZN6thrust24THRUST_300001_SM_1000_NS8cuda_cub4core6detail5shmemE+48];
	abs.f64 	%fd245, %fd345;
	abs.f64 	%fd246, %fd244;
	setp.lt.f64 	%p78, %fd245, %fd246;
	mov.f64 	%fd346, %fd244;
	mov.u64 	%rd335, %rd173;
	@%p78 bra 	$L__BB7_189;
	setp.lt.f64 	%p79, %fd246, %fd245;
	mov.f64 	%fd346, %fd345;
	mov.u64 	%rd335, %rd334;
	@%p79 bra 	$L__BB7_189;
	setp.lt.s64 	%p80, %rd334, %rd173;
	selp.f64 	%fd346, %fd345, %fd244, %p80;
	min.s64 	%rd335, %rd334, %rd173;
$L__BB7_189:
	ld.shared.f64 	%fd249, [_ZN6thrust24THRUST_300001_SM_1000_NS8cuda_cub4core6detail5shmemE+56];
	ld.shared.u64 	%rd176, [_ZN6thrust24THRUST_300001_SM_1000_NS8cuda_cub4core6detail5shmemE+64];
	abs.f64 	%fd250, %fd346;
	abs.f64 	%fd251, %fd249;
	setp.lt.f64 	%p81, %fd250, %fd251;
	mov.f64 	%fd347, %fd249;
	mov.u64 	%rd336, %rd176;
	@%p81 bra 	$L__BB7_192;
	setp.lt.f64 	%p82, %fd251, %fd250;
	mov.f64 	%fd347, %fd346;
	mov.u64 	%rd336, %rd335;
	@%p82 bra 	$L__BB7_192;
	setp.lt.s64 	%p83, %rd335, %rd176;
	selp.f64 	%fd347, %fd346, %fd249, %p83;
	min.s64 	%rd336, %rd335, %rd176;
$L__BB7_192:
	ld.shared.f64 	%fd254, [_ZN6thrust24THRUST_300001_SM_1000_NS8cuda_cub4core6detail5shmemE+72];
	ld.shared.u64 	%rd179, [_ZN6thrust24THRUST_300001_SM_1000_NS8cuda_cub4core6detail5shmemE+80];
	abs.f64 	%fd255, %fd347;
	abs.f64 	%fd256, %fd254;
	setp.lt.f64 	%p84, %fd255, %fd256;
	mov.f64 	%fd348, %fd254;
	mov.u64 	%rd337, %rd179;
	@%p84 bra 	$L__BB7_195;
	setp.lt.f64 	%p85, %fd256, %fd255;
	mov.f64 	%fd348, %fd347;
	mov.u64 	%rd337, %rd336;
	@%p85 bra 	$L__BB7_195;
	setp.lt.s64 	%p86, %rd336, %rd179;
	selp.f64 	%fd348, %fd347, %fd254, %p86;
	min.s64 	%rd337, %rd336, %rd179;
$L__BB7_195:
	ld.shared.f64 	%fd259, [_ZN6thrust24THRUST_300001_SM_1000_NS8cuda_cub4core6detail5shmemE+88];
	ld.shared.u64 	%rd182, [_ZN6thrust24THRUST_300001_SM_1000_NS8cuda_cub4core6detail5shmemE+96];
	abs.f64 	%fd260, %fd348;
	abs.f64 	%fd261, %fd259;
	setp.lt.f64 	%p87, %fd260, %fd261;
	mov.f64 	%fd349, %fd259;
	mov.u64 	%rd338, %rd182;
	@%p87 bra 	$L__BB7_198;
	setp.lt.f64 	%p88, %fd261, %fd260;
	mov.f64 	%fd349, %fd348;
	mov.u64 	%rd338, %rd337;
	@%p88 bra 	$L__BB7_198;
	setp.lt.s64 	%p89, %rd337, %rd182;
	selp.f64 	%fd349, %fd348, %fd259, %p89;
	min.s64 	%rd338, %rd337, %rd182;
$L__BB7_198:
	ld.shared.f64 	%fd264, [_ZN6thrust24THRUST_300001_SM_1000_NS8cuda_cub4core6detail5shmemE+104];
	ld.shared.u64 	%rd185, [_ZN6thrust24THRUST_300001_SM_1000_NS8cuda_cub4core6detail5shmemE+112];
	abs.f64 	%fd265, %fd349;
	abs.f64 	%fd266, %fd264;
	setp.lt.f64 	%p90, %fd265, %fd266;
	mov.f64 	%fd350, %fd264;
	mov.u64 	%rd339, %rd185;
	@%p90 bra 	$L__BB7_201;
	setp.lt.f64 	%p91, %fd266, %fd265;
	mov.f64 	%fd350, %fd349;
	mov.u64 	%rd339, %rd338;
	@%p91 bra 	$L__BB7_201;
	setp.lt.s64 	%p92, %rd338, %rd185;
	selp.f64 	%fd350, %fd349, %fd264, %p92;
	min.s64 	%rd339, %rd338, %rd185;
$L__BB7_201:
	ld.shared.f64 	%fd269, [_ZN6thrust24THRUST_300001_SM_1000_NS8cuda_cub4core6detail5shmemE+120];
	ld.shared.u64 	%rd188, [_ZN6thrust24THRUST_300001_SM_1000_NS8cuda_cub4core6detail5shmemE+128];
	abs.f64 	%fd270, %fd350;
	abs.f64 	%fd271, %fd269;
	setp.lt.f64 	%p93, %fd270, %fd271;
	mov.u64 	%rd340, %rd188;
	mov.f64 	%fd351, %fd269;
	@%p93 bra 	$L__BB7_204;
	setp.lt.f64 	%p94, %fd271, %fd270;
	mov.u64 	%rd340, %rd339;
	mov.f64 	%fd351, %fd350;
	@%p94 bra 	$L__BB7_204;
	setp.lt.s64 	%p95, %rd339, %rd188;
	selp.f64 	%fd351, %fd350, %fd269, %p95;
	min.s64 	%rd340, %rd339, %rd188;
$L__BB7_204:
	mov.u32 	%r381, %tid.x;
	setp.ne.s32 	%p212, %r381, 0;
	@%p212 bra 	$L__BB7_206;
	ld.param.u64 	%rd271, [_ZN6thrust24THRUST_300001_SM_1000_NS8cuda_cub4core6detail13_kernel_agentINS1_8__reduce11ReduceAgentINS0_12zip_iteratorIN4cuda3std3__45tupleIJNS0_10device_ptrIdEENS0_17counting_iteratorIlNS0_11use_defaultESF_SF_EEEEEEEPNSB_IJdlEEESJ_lNS1_9__extrema9arg_max_fIdl7abs_maxEEEEJSI_SK_lSO_EEEvDpT0__param_1];
	cvta.to.global.u64 	%rd270, %rd271;
	st.global.f64 	[%rd270], %fd351;
	st.global.u64 	[%rd270+8], %rd340;
$L__BB7_206:
	ret;

}
	// .globl	_ZN6thrust24THRUST_300001_SM_1000_NS8cuda_cub4core6detail13_kernel_agentINS1_8__reduce11ReduceAgentINS0_12zip_iteratorIN4cuda3std3__45tupleIJNS0_10device_ptrIdEENS0_17counting_iteratorIlNS0_11use_defaultESF_SF_EEEEEEEPNSB_IJdlEEESJ_lNS1_9__extrema9arg_max_fIdl7abs_maxEEEEJSI_SK_lN3cub18CUB_300001_SM_100013GridEvenShareIlEENSR_9GridQueueIyEESO_EEEvDpT0_
.visible .entry _ZN6thrust24THRUST_300001_SM_1000_NS8cuda_cub4core6detail13_kernel_agentINS1_8__reduce11ReduceAgentINS0_12zip_iteratorIN4cuda3std3__45tupleIJNS0_10device_ptrIdEENS0_17counting_iteratorIlNS0_11use_defaultESF_SF_EEEEEEEPNSB_IJdlEEESJ_lNS1_9__extrema9arg_max_fIdl7abs_maxEEEEJSI_SK_lN3cub18CUB_300001_SM_100013GridEvenShareIlEENSR_9GridQueueIyEESO_EEEvDpT0_(
	.param .align 8 .b8 _ZN6thrust24THRUST_300001_SM_1000_NS8cuda_cub4core6detail13_kernel_agentINS1_8__reduce11ReduceAgentINS0_12zip_iteratorIN4cuda3std3__45tupleIJNS0_10device_ptrIdEENS0_17counting_iteratorIlNS0_11use_defaultESF_SF_EEEEEEEPNSB_IJdlEEESJ_lNS1_9__extrema9arg_max_fIdl7abs_maxEEEEJSI_SK_lN3cub18CUB_300001_SM_100013GridEvenShareIlEENSR_9GridQueueIyEESO_EEEvDpT0__param_0[16],
	.param .u64 .ptr .align 1 _ZN6thrust24THRUST_300001_SM_1000_NS8cuda_cub4core6detail13_kernel_agentINS1_8__reduce11ReduceAgentINS0_12zip_iteratorIN4cuda3std3__45tupleIJNS0_10device_ptrIdEENS0_17counting_iteratorIlNS0_11use_defaultESF_SF_EEEEEEEPNSB_IJdlEEESJ_lNS1_9__extrema9arg_max_fIdl7abs_maxEEEEJSI_SK_lN3cub18CUB_300001_SM_100013GridEvenShareIlEENSR_9GridQueueIyEESO_EEEvDpT0__param_1,
	.param .u64 _ZN6thrust24THRUST_300001_SM_1000_NS8cuda_cub4core6detail13_kernel_agentINS1_8__reduce11ReduceAgentINS0_12zip_iteratorIN4cuda3std3__45tupleIJNS0_10device_ptrIdEENS0_17counting_iteratorIlNS0_11use_defaultESF_SF_EEEEEEEPNSB_IJdlEEESJ_lNS1_9__extrema9arg_max_fIdl7abs_maxEEEEJSI_SK_lN3cub18CUB_300001_SM_100013GridEvenShareIlEENSR_9GridQueueIyEESO_EEEvDpT0__param_2,
	.param .align 8 .b8 _ZN6thrust24THRUST_300001_SM_1000_NS8cuda_cub4core6detail13_kernel_agentINS1_8__reduce11ReduceAgentINS0_12zip_iteratorIN4cuda3std3__45tupleIJNS0_10device_ptrIdEENS0_17counting_iteratorIlNS0_11use_defaultESF_SF_EEEEEEEPNSB_IJdlEEESJ_lNS1_9__extrema9arg_max_fIdl7abs_maxEEEEJSI_SK_lN3cub18CUB_300001_SM_100013GridEvenShareIlEENSR_9GridQueueIyEESO_EEEvDpT0__param_3[72],
	.param .align 8 .b8 _ZN6thrust24THRUST_300001_SM_1000_NS8cuda_cub4core6detail13_kernel_agentINS1_8__reduce11ReduceAgentINS0_12zip_iteratorIN4cuda3std3__45tupleIJNS0_10device_ptrIdEENS0_17counting_iteratorIlNS0_11use_defaultESF_SF_EEEEEEEPNSB_IJdlEEESJ_lNS1_9__extrema9arg_max_fIdl7abs_maxEEEEJSI_SK_lN3cub18CUB_300001_SM_100013GridEvenShareIlEENSR_9GridQueueIyEESO_EEEvDpT0__param_4[8],
	.param .align 1 .b8 _ZN6thrust24THRUST_300001_SM_1000_NS8cuda_cub4core6detail13_kernel_agentINS1_8__reduce11ReduceAgentINS0_12zip_iteratorIN4cuda3std3__45tupleIJNS0_10device_ptrIdEENS0_17counting_iteratorIlNS0_11use_defaultESF_SF_EEEEEEEPNSB_IJdlEEESJ_lNS1_9__extrema9arg_max_fIdl7abs_maxEEEEJSI_SK_lN3cub18CUB_300001_SM_100013GridEvenShareIlEENSR_9GridQueueIyEESO_EEEvDpT0__param_5[1]
)
.maxntid 256
{
	.reg .pred 	%p<215>;
	.reg .b32 	%r<399>;
	.reg .b64 	%rd<356>;
	.reg .b64 	%fd<352>;

	ld.param.u64 	%rd196, [_ZN6thrust24THRUST_300001_SM_1000_NS8cuda_cub4core6detail13_kernel_agentINS1_8__reduce11ReduceAgentINS0_12zip_iteratorIN4cuda3std3__45tupleIJNS0_10device_ptrIdEENS0_17counting_iteratorIlNS0_11use_defaultESF_SF_EEEEEEEPNSB_IJdlEEESJ_lNS1_9__extrema9arg_max_fIdl7abs_maxEEEEJSI_SK_lN3cub18CUB_300001_SM_100013GridEvenShareIlEENSR_9GridQueueIyEESO_EEEvDpT0__param_0+8];
	ld.param.u64 	%rd195, [_ZN6thrust24THRUST_300001_SM_1000_NS8cuda_cub4core6detail13_kernel_agentINS1_8__reduce11ReduceAgentINS0_12zip_iteratorIN4cuda3std3__45tupleIJNS0_10device_ptrIdEENS0_17counting_iteratorIlNS0_11use_defaultESF_SF_EEEEEEEPNSB_IJdlEEESJ_lNS1_9__extrema9arg_max_fIdl7abs_maxEEEEJSI_SK_lN3cub18CUB_300001_SM_100013GridEvenShareIlEENSR_9GridQueueIyEESO_EEEvDpT0__param_0];
	ld.param.u64 	%rd199, [_ZN6thrust24THRUST_300001_SM_1000_NS8cuda_cub4core6detail13_kernel_agentINS1_8__reduce11ReduceAgentINS0_12zip_iteratorIN4cuda3std3__45tupleIJNS0_10device_ptrIdEENS0_17counting_iteratorIlNS0_11use_defaultESF_SF_EEEEEEEPNSB_IJdlEEESJ_lNS1_9__extrema9arg_max_fIdl7abs_maxEEEEJSI_SK_lN3cub18CUB_300001_SM_100013GridEvenShareIlEENSR_9GridQueueIyEESO_EEEvDpT0__param_4];
	ld.param.u64 	%rd198, [_ZN6thrust24THRUST_300001_SM_1000_NS8cuda_cub4core6detail13_kernel_agentINS1_8__reduce11ReduceAgentINS0_12zip_iteratorIN4cuda3std3__45tupleIJNS0_10device_ptrIdEENS0_17counting_iteratorIlNS0_11use_defaultESF_SF_EEEEEEEPNSB_IJdlEEESJ_lNS1_9__extrema9arg_max_fIdl7abs_maxEEEEJSI_SK_lN3cub18CUB_300001_SM_100013GridEvenShareIlEENSR_9GridQueueIyEESO_EEEvDpT0__param_2];
	cvta.to.global.u64 	%rd1, %rd199;
	cvta.to.global.u64 	%rd2, %rd195;
	mov.u32 	%r1, %ctaid.x;
	mul.lo.s32 	%r33, %r1, 1280;
	cvt.u64.u32 	%rd4, %r33;
	mov.u32 	%r34, %nctaid.x;
	mul.lo.s32 	%r35, %r34, 1280;
	cvt.u64.u32 	%rd5, %r35;
	add.s64 	%rd200, %rd4, 1280;
	setp.le.s64 	%p1, %rd200, %rd198;
	@%p1 bra 	$L__BB8_121;
	cvt.u32.u64 	%r159, %rd4;
	cvt.u32.u64 	%r2, %rd198;
	sub.s32 	%r3, %r2, %r159;
	mov.u32 	%r4, %tid.x;
	setp.ge.s32 	%p98, %r4, %r3;
	mov.f64 	%fd298, 0d0000000000000000;
	mov.b64 	%rd298, 0;
	mov.u32 	%r393, %r4;
	@%p98 bra 	$L__BB8_3;
	cvt.u64.u32 	%rd246, %r4;
	add.s64 	%rd247, %rd4, %rd246;
	shl.b64 	%rd248, %rd247, 3;
	add.s64 	%rd249, %rd2, %rd248;
	add.s64 	%rd298, %rd196, %rd247;
	ld.global.f64 	%fd298, [%rd249];
	add.s32 	%r393, %r4, 256;
$L__BB8_3:
	setp.ge.s32 	%p99, %r393, %r3;
	@%p99 bra 	$L__BB8_25;
	not.b32 	%r161, %r393;
	add.s32 	%r162, %r161, %r2;
	sub.s32 	%r7, %r162, %r159;
	and.b32  	%r163, %r7, 768;
	setp.eq.s32 	%p100, %r163, 768;
	@%p100 bra 	$L__BB8_10;
	cvt.u64.u32 	%rd251, %r393;
	add.s64 	%rd252, %rd251, %rd4;
	add.s64 	%rd289, %rd252, %rd196;
	shl.b64 	%rd253, %rd252, 3;
	add.s64 	%rd288, %rd2, %rd253;
	shr.u32 	%r164, %r7, 8;
	add.s32 	%r165, %r164, 1;
	and.b32  	%r166, %r165, 3;
	neg.s32 	%r391, %r166;
$L__BB8_6:
	.pragma "nounroll";
	mov.u64 	%rd12, %rd298;
	mov.f64 	%fd3, %fd298;
	ld.global.f64 	%fd4, [%rd288];
	abs.f64 	%fd5, %fd3;
	abs.f64 	%fd6, %fd4;
	setp.lt.f64 	%p101, %fd5, %fd6;
	mov.u64 	%rd298, %rd289;
	mov.f64 	%fd298, %fd4;
	@%p101 bra 	$L__BB8_9;
	setp.lt.f64 	%p102, %fd6, %fd5;
	mov.u64 	%rd298, %rd12;
	mov.f64 	%fd298, %fd3;
	@%p102 bra 	$L__BB8_9;
	setp.lt.s64 	%p103, %rd12, %rd289;
	min.s64 	%rd298, %rd12, %rd289;
	selp.f64 	%fd298, %fd3, %fd4, %p103;
$L__BB8_9:
	add.s32 	%r393, %r393, 256;
	add.s64 	%rd289, %rd289, 256;
	add.s64 	%rd288, %rd288, 2048;
	add.s32 	%r391, %r391, 1;
	setp.ne.s32 	%p104, %r391, 0;
	@%p104 bra 	$L__BB8_6;
$L__BB8_10:
	setp.lt.u32 	%p105, %r7, 768;
	@%p105 bra 	$L__BB8_25;
	add.s32 	%r394, %r393, 512;
$L__BB8_12:
	mov.u32 	%r15, %r394;
	add.s32 	%r167, %r15, -512;
	cvt.s64.s32 	%rd254, %r167;
	add.s64 	%rd255, %rd254, %rd4;
	shl.b64 	%rd256, %rd255, 3;
	add.s64 	%rd20, %rd2, %rd256;
	add.s64 	%rd21, %rd255, %rd196;
	ld.global.f64 	%fd12, [%rd20];
	abs.f64 	%fd13, %fd298;
	abs.f64 	%fd14, %fd12;
	setp.lt.f64 	%p106, %fd13, %fd14;
	mov.u64 	%rd295, %rd21;
	mov.f64 	%fd295, %fd12;
	@%p106 bra 	$L__BB8_15;
	setp.lt.f64 	%p107, %fd14, %fd13;
	mov.u64 	%rd295, %rd298;
	mov.f64 	%fd295, %fd298;
	@%p107 bra 	$L__BB8_15;
	setp.lt.s64 	%p108, %rd298, %rd21;
	min.s64 	%rd295, %rd298, %rd21;
	selp.f64 	%fd295, %fd298, %fd12, %p108;
$L__BB8_15:
	add.s32 	%r168, %r15, -256;
	cvt.s64.s32 	%rd257, %r168;
	add.s64 	%rd258, %rd257, %rd4;
	add.s64 	%rd24, %rd258, %rd196;
	ld.global.f64 	%fd17, [%rd20+2048];
	abs.f64 	%fd18, %fd295;
	abs.f64 	%fd19, %fd17;
	setp.lt.f64 	%p109, %fd18, %fd19;
	mov.u64 	%rd296, %rd24;
	mov.f64 	%fd296, %fd17;
	@%p109 bra 	$L__BB8_18;
	setp.lt.f64 	%p110, %fd19, %fd18;
	mov.u64 	%rd296, %rd295;
	mov.f64 	%fd296, %fd295;
	@%p110 bra 	$L__BB8_18;
	setp.lt.s64 	%p111, %rd295, %rd24;
	min.s64 	%rd296, %rd295, %rd24;
	selp.f64 	%fd296, %fd295, %fd17, %p111;
$L__BB8_18:
	cvt.s64.s32 	%rd259, %r15;
	add.s64 	%rd260, %rd259, %rd4;
	add.s64 	%rd27, %rd260, %rd196;
	ld.global.f64 	%fd22, [%rd20+4096];
	abs.f64 	%fd23, %fd296;
	abs.f64 	%fd24, %fd22;
	setp.lt.f64 	%p112, %fd23, %fd24;
	mov.u64 	%rd297, %rd27;
	mov.f64 	%fd297, %fd22;
	@%p112 bra 	$L__BB8_21;
	setp.lt.f64 	%p113, %fd24, %fd23;
	mov.u64 	%rd297, %rd296;
	mov.f64 	%fd297, %fd296;
	@%p113 bra 	$L__BB8_21;
	setp.lt.s64 	%p114, %rd296, %rd27;
	min.s64 	%rd297, %rd296, %rd27;
	selp.f64 	%fd297, %fd296, %fd22, %p114;
$L__BB8_21:
	add.s32 	%r169, %r15, 256;
	cvt.s64.s32 	%rd261, %r169;
	add.s64 	%rd262, %rd261, %rd4;
	add.s64 	%rd30, %rd262, %rd196;
	ld.global.f64 	%fd27, [%rd20+6144];
	abs.f64 	%fd28, %fd297;
	abs.f64 	%fd29, %fd27;
	setp.lt.f64 	%p115, %fd28, %fd29;
	mov.u64 	%rd298, %rd30;
	mov.f64 	%fd298, %fd27;
	@%p115 bra 	$L__BB8_24;
	setp.lt.f64 	%p116, %fd29, %fd28;
	mov.u64 	%rd298, %rd297;
	mov.f64 	%fd298, %fd297;
	@%p116 bra 	$L__BB8_24;
	setp.lt.s64 	%p117, %rd297, %rd30;
	min.s64 	%rd298, %rd297, %rd30;
	selp.f64 	%fd298, %fd297, %fd27, %p117;
$L__BB8_24:
	add.s32 	%r394, %r15, 1024;
	add.s32 	%r170, %r15, 512;
	setp.lt.s32 	%p118, %r170, %r3;
	@%p118 bra 	$L__BB8_12;
$L__BB8_25:
	setp.lt.s32 	%p119, %r3, 256;
	@%p119 bra 	$L__BB8_70;
	// begin inline asm
	mov.u32 %r284, %laneid;
	// end inline asm
	mov.b64 	%rd273, %fd298;
	mov.b64 	{%r286, %r291}, %rd273;
	mov.b32 	%r302, 1;
	mov.b32 	%r303, 31;
	mov.b32 	%r304, -1;
	// begin inline asm
	shfl.sync.down.b32 %r285, %r286, %r302, %r303, %r304;
	// end inline asm
	// begin inline asm
	shfl.sync.down.b32 %r290, %r291, %r302, %r303, %r304;
	// end inline asm
	mov.b64 	%rd274, {%r285, %r290};
	mov.b64 	%fd33, %rd274;
	mov.b64 	{%r296, %r301}, %rd298;
	// begin inline asm
	shfl.sync.down.b32 %r295, %r296, %r302, %r303, %r304;
	// end inline asm
	// begin inline asm
	shfl.sync.down.b32 %r300, %r301, %r302, %r303, %r304;
	// end inline asm
	mov.b64 	%rd34, {%r295, %r300};
	setp.gt.s32 	%p171, %r284, 30;
	mov.u64 	%rd300, %rd298;
	mov.f64 	%fd300, %fd298;
	@%p171 bra 	$L__BB8_30;
	abs.f64 	%fd34, %fd298;
	abs.f64 	%fd35, %fd33;
	setp.lt.f64 	%p172, %fd34, %fd35;
	mov.u64 	%rd300, %rd34;
	mov.f64 	%fd300, %fd33;
	@%p172 bra 	$L__BB8_30;
	setp.lt.f64 	%p173, %fd35, %fd34;
	mov.u64 	%rd300, %rd298;
	mov.f64 	%fd300, %fd298;
	@%p173 bra 	$L__BB8_30;
	setp.lt.s64 	%p174, %rd298, %rd34;
	min.s64 	%rd300, %rd298, %rd34;
	selp.f64 	%fd300, %fd298, %fd33, %p174;
$L__BB8_30:
	mov.b64 	%rd275, %fd300;
	mov.b64 	{%r306, %r311}, %rd275;
	mov.b32 	%r322, 2;
	mov.b32 	%r323, 31;
	mov.b32 	%r324, -1;
	// begin inline asm
	shfl.sync.down.b32 %r305, %r306, %r322, %r323, %r324;
	// end inline asm
	// begin inline asm
	shfl.sync.down.b32 %r310, %r311, %r322, %r323, %r324;
	// end inline asm
	mov.b64 	%rd276, {%r305, %r310};
	mov.b64 	%fd38, %rd276;
	mov.b64 	{%r316, %r321}, %rd300;
	// begin inline asm
	shfl.sync.down.b32 %r315, %r316, %r322, %r323, %r324;
	// end inline asm
	// begin inline asm
	shfl.sync.down.b32 %r320, %r321, %r322, %r323, %r324;
	// end inline asm
	mov.b64 	%rd37, {%r315, %r320};
	setp.gt.s32 	%p175, %r284, 29;
	mov.u64 	%rd301, %rd300;
	mov.f64 	%fd301, %fd300;
	@%p175 bra 	$L__BB8_34;
	abs.f64 	%fd39, %fd300;
	abs.f64 	%fd40, %fd38;
	setp.lt.f64 	%p176, %fd39, %fd40;
	mov.u64 	%rd301, %rd37;
	mov.f64 	%fd301, %fd38;
	@%p176 bra 	$L__BB8_34;
	setp.lt.f64 	%p177, %fd40, %fd39;
	mov.u64 	%rd301, %rd300;
	mov.f64 	%fd301, %fd300;
	@%p177 bra 	$L__BB8_34;
	setp.lt.s64 	%p178, %rd300, %rd37;
	min.s64 	%rd301, %rd300, %rd37;
	selp.f64 	%fd301, %fd300, %fd38, %p178;
$L__BB8_34:
	mov.b64 	%rd277, %fd301;
	mov.b64 	{%r326, %r331}, %rd277;
	mov.b32 	%r342, 4;
	mov.b32 	%r343, 31;
	mov.b32 	%r344, -1;
	// begin inline asm
	shfl.sync.down.b32 %r325, %r326, %r342, %r343, %r344;
	// end inline asm
	// begin inline asm
	shfl.sync.down.b32 %r330, %r331, %r342, %r343, %r344;
	// end inline asm
	mov.b64 	%rd278, {%r325, %r330};
	mov.b64 	%fd43, %rd278;
	mov.b64 	{%r336, %r341}, %rd301;
	// begin inline asm
	shfl.sync.down.b32 %r335, %r336, %r342, %r343, %r344;
	// end inline asm
	// begin inline asm
	shfl.sync.down.b32 %r340, %r341, %r342, %r343, %r344;
	// end inline asm
	mov.b64 	%rd40, {%r335, %r340};
	setp.gt.s32 	%p179, %r284, 27;
	mov.u64 	%rd302, %rd301;
	mov.f64 	%fd302, %fd301;
	@%p179 bra 	$L__BB8_38;
	abs.f64 	%fd44, %fd301;
	abs.f64 	%fd45, %fd43;
	setp.lt.f64 	%p180, %fd44, %fd45;
	mov.u64 	%rd302, %rd40;
	mov.f64 	%fd302, %fd43;
	@%p180 bra 	$L__BB8_38;
	setp.lt.f64 	%p181, %fd45, %fd44;
	mov.u64 	%rd302, %rd301;
	mov.f64 	%fd302, %fd301;
	@%p181 bra 	$L__BB8_38;
	setp.lt.s64 	%p182, %rd301, %rd40;
	min.s64 	%rd302, %rd301, %rd40;
	selp.f64 	%fd302, %fd301, %fd43, %p182;
$L__BB8_38:
	mov.b64 	%rd279, %fd302;
	mov.b64 	{%r346, %r351}, %rd279;
	mov.b32 	%r362, 8;
	mov.b32 	%r363, 31;
	mov.b32 	%r364, -1;
	// begin inline asm
	shfl.sync.down.b32 %r345, %r346, %r362, %r363, %r364;
	// end inline asm
	// begin inline asm
	shfl.sync.down.b32 %r350, %r351, %r362, %r363, %r364;
	// end inline asm
	mov.b64 	%rd280, {%r345, %r350};
	mov.b64 	%fd48, %rd280;
	mov.b64 	{%r356, %r361}, %rd302;
	// begin inline asm
	shfl.sync.down.b32 %r355, %r356, %r362, %r363, %r364;
	// end inline asm
	// begin inline asm
	shfl.sync.down.b32 %r360, %r361, %r362, %r363, %r364;
	// end inline asm
	mov.b64 	%rd43, {%r355, %r360};
	setp.gt.s32 	%p183, %r284, 23;
	mov.u64 	%rd303, %rd302;
	mov.f64 	%fd303, %fd302;
	@%p183 bra 	$L__BB8_42;
	abs.f64 	%fd49, %fd302;
	abs.f64 	%fd50, %fd48;
	setp.lt.f64 	%p184, %fd49, %fd50;
	mov.u64 	%rd303, %rd43;
	mov.f64 	%fd303, %fd48;
	@%p184 bra 	$L__BB8_42;
	setp.lt.f64 	%p185, %fd50, %fd49;
	mov.u64 	%rd303, %rd302;
	mov.f64 	%fd303, %fd302;
	@%p185 bra 	$L__BB8_42;
	setp.lt.s64 	%p186, %rd302, %rd43;
	min.s64 	%rd303, %rd302, %rd43;
	selp.f64 	%fd303, %fd302, %fd48, %p186;
$L__BB8_42:
	mov.b64 	%rd281, %fd303;
	mov.b64 	{%r366, %r371}, %rd281;
	mov.b32 	%r382, 16;
	mov.b32 	%r383, 31;
	mov.b32 	%r384, -1;
	// begin inline asm
	shfl.sync.down.b32 %r365, %r366, %r382, %r383, %r384;
	// end inline asm
	// begin inline asm
	shfl.sync.down.b32 %r370, %r371, %r382, %r383, %r384;
	// end inline asm
	mov.b64 	%rd282, {%r365, %r370};
	mov.b64 	%fd53, %rd282;
	mov.b64 	{%r376, %r381}, %rd303;
	// begin inline asm
	shfl.sync.down.b32 %r375, %r376, %r382, %r383, %r384;
	// end inline asm
	// begin inline asm
	shfl.sync.down.b32 %r380, %r381, %r382, %r383, %r384;
	// end inline asm
	mov.b64 	%rd46, {%r375, %r380};
	setp.gt.s32 	%p187, %r284, 15;
	mov.u64 	%rd355, %rd303;
	mov.f64 	%fd351, %fd303;
	@%p187 bra 	$L__BB8_46;
	abs.f64 	%fd54, %fd303;
	abs.f64 	%fd55, %fd53;
	setp.lt.f64 	%p188, %fd54, %fd55;
	mov.u64 	%rd355, %rd46;
	mov.f64 	%fd351, %fd53;
	@%p188 bra 	$L__BB8_46;
	setp.lt.f64 	%p189, %fd55, %fd54;
	mov.u64 	%rd355, %rd303;
	mov.f64 	%fd351, %fd303;
	@%p189 bra 	$L__BB8_46;
	setp.lt.s64 	%p190, %rd303, %rd46;
	min.s64 	%rd355, %rd303, %rd46;
	selp.f64 	%fd351, %fd303, %fd53, %p190;
$L__BB8_46:
	setp.ne.s32 	%p191, %r284, 0;
	@%p191 bra 	$L__BB8_48;
	shr.u32 	%r385, %r4, 1;
	and.b32  	%r386, %r385, 496;
	mov.u32 	%r387, _ZN6thrust24THRUST_300001_SM_1000_NS8cuda_cub4core6detail5shmemE;
	add.s32 	%r388, %r387, %r386;
	st.shared.f64 	[%r388+8], %fd351;
	st.shared.u64 	[%r388+16], %rd355;
$L__BB8_48:
	bar.sync 	0;
	setp.ne.s32 	%p192, %r4, 0;
	@%p192 bra 	$L__BB8_208;
	ld.shared.f64 	%fd58, [_ZN6thrust24THRUST_300001_SM_1000_NS8cuda_cub4core6detail5shmemE+24];
	ld.shared.u64 	%rd49, [_ZN6thrust24THRUST_300001_SM_1000_NS8cuda_cub4core6detail5shmemE+32];
	abs.f64 	%fd59, %fd351;
	abs.f64 	%fd60, %fd58;
	setp.lt.f64 	%p193, %fd59, %fd60;
	mov.u64 	%rd305, %rd49;
	mov.f64 	%fd305, %fd58;
	@%p193 bra 	$L__BB8_52;
	setp.lt.f64 	%p194, %fd60, %fd59;
	mov.u64 	%rd305, %rd355;
	mov.f64 	%fd305, %fd351;
	@%p194 bra 	$L__BB8_52;
	setp.lt.s64 	%p195, %rd355, %rd49;
	min.s64 	%rd305, %rd355, %rd49;
	selp.f64 	%fd305, %fd351, %fd58, %p195;
$L__BB8_52:
	ld.shared.f64 	%fd63, [_ZN6thrust24THRUST_300001_SM_1000_NS8cuda_cub4core6detail5shmemE+40];
	ld.shared.u64 	%rd52, [_ZN6thrust24THRUST_300001_SM_1000_NS8cuda_cub4core6detail5shmemE+48];
	abs.f64 	%fd64, %fd305;
	abs.f64 	%fd65, %fd63;
	setp.lt.f64 	%p196, %fd64, %fd65;
	mov.u64 	%rd306, %rd52;
	mov.f64 	%fd306, %fd63;
	@%p196 bra 	$L__BB8_55;
	setp.lt.f64 	%p197, %fd65, %fd64;
	mov.u64 	%rd306, %rd305;
	mov.f64 	%fd306, %fd305;
	@%p197 bra 	$L__BB8_55;
	setp.lt.s64 	%p198, %rd305, %rd52;
	min.s64 	%rd306, %rd305, %rd52;
	selp.f64 	%fd306, %fd305, %fd63, %p198;
$L__BB8_55:
	ld.shared.f64 	%fd68, [_ZN6thrust24THRUST_300001_SM_1000_NS8cuda_cub4core6detail5shmemE+56];
	ld.shared.u64 	%rd55, [_ZN6thrust24THRUST_300001_SM_1000_NS8cuda_cub4core6detail5shmemE+64];
	abs.f64 	%fd69, %fd306;
	abs.f64 	%fd70, %fd68;
	setp.lt.f64 	%p199, %fd69, %fd70;
	mov.u64 	%rd307, %rd55;
	mov.f64 	%fd307, %fd68;
	@%p199 bra 	$L__BB8_58;
	setp.lt.f64 	%p200, %fd70, %fd69;
	mov.u64 	%rd307, %rd306;
	mov.f64 	%fd307, %fd306;
	@%p200 bra 	$L__BB8_58;
	setp.lt.s64 	%p201, %rd306, %rd55;
	min.s64 	%rd307, %rd306, %rd55;
	selp.f64 	%fd307, %fd306, %fd68, %p201;
$L__BB8_58:
	ld.shared.f64 	%fd73, [_ZN6thrust24THRUST_300001_SM_1000_NS8cuda_cub4core6detail5shmemE+72];
	ld.shared.u64 	%rd58, [_ZN6thrust24THRUST_300001_SM_1000_NS8cuda_cub4core6detail5shmemE+80];
	abs.f64 	%fd74, %fd307;
	abs.f64 	%fd75, %fd73;
	setp.lt.f64 	%p202, %fd74, %fd75;
	mov.u64 	%rd308, %rd58;
	mov.f64 	%fd308, %fd73;
	@%p202 bra 	$L__BB8_61;
	setp.lt.f64 	%p203, %fd75, %fd74;
	mov.u64 	%rd308, %rd307;
	mov.f64 	%fd308, %fd307;
	@%p203 bra 	$L__BB8_61;
	setp.lt.s64 	%p204, %rd307, %rd58;
	min.s64 	%rd308, %rd307, %rd58;
	selp.f64 	%fd308, %fd307, %fd73, %p204;
$L__BB8_61:
	ld.shared.f64 	%fd78, [_ZN6thrust24THRUST_300001_SM_1000_NS8cuda_cub4core6detail5shmemE+88];
	ld.shared.u64 	%rd61, [_ZN6thrust24THRUST_300001_SM_1000_NS8cuda_cub4core6detail5shmemE+96];
	abs.f64 	%fd79, %fd308;
	abs.f64 	%fd80, %fd78;
	setp.lt.f64 	%p205, %fd79, %fd80;
	mov.u64 	%rd309, %rd61;
	mov.f64 	%fd309, %fd78;
	@%p205 bra 	$L__BB8_64;
	setp.lt.f64 	%p206, %fd80, %fd79;
	mov.u64 	%rd309, %rd308;
	mov.f64 	%fd309, %fd308;
	@%p206 bra 	$L__BB8_64;
	setp.lt.s64 	%p207, %rd308, %rd61;
	min.s64 	%rd309, %rd308, %rd61;
	selp.f64 	%fd309, %fd308, %fd78, %p207;
$L__BB8_64:
	ld.shared.f64 	%fd83, [_ZN6thrust24THRUST_300001_SM_1000_NS8cuda_cub4core6detail5shmemE+104];
	ld.shared.u64 	%rd64, [_ZN6thrust24THRUST_300001_SM_1000_NS8cuda_cub4core6detail5shmemE+112];
	abs.f64 	%fd84, %fd309;
	abs.f64 	%fd85, %fd83;
	setp.lt.f64 	%p208, %fd84, %fd85;
	mov.u64 	%rd310, %rd64;
	mov.f64 	%fd310, %fd83;
	@%p208 bra 	$L__BB8_67;
	setp.lt.f64 	%p209, %fd85, %fd84;
	mov.u64 	%rd310, %rd309;
	mov.f64 	%fd310, %fd309;
	@%p209 bra 	$L__BB8_67;
	setp.lt.s64 	%p210, %rd309, %rd64;
	min.s64 	%rd310, %rd309, %rd64;
	selp.f64 	%fd310, %fd309, %fd83, %p210;
$L__BB8_67:
	ld.shared.f64 	%fd88, [_ZN6thrust24THRUST_300001_SM_1000_NS8cuda_cub4core6detail5shmemE+120];
	ld.shared.u64 	%rd67, [_ZN6thrust24THRUST_300001_SM_1000_NS8cuda_cub4core6detail5shmemE+128];
	abs.f64 	%fd89, %fd310;
	abs.f64 	%fd90, %fd88;
	setp.lt.f64 	%p211, %fd89, %fd90;
	mov.u64 	%rd355, %rd67;
	mov.f64 	%fd351, %fd88;
	@%p211 bra 	$L__BB8_208;
	setp.lt.f64 	%p212, %fd90, %fd89;
	mov.u64 	%rd355, %rd310;
	mov.f64 	%fd351, %fd310;
	@%p212 bra 	$L__BB8_208;
	setp.lt.s64 	%p213, %rd310, %rd67;
	min.s64 	%rd355, %rd310, %rd67;
	selp.f64 	%fd351, %fd310, %fd88, %p213;
	bra.uni 	$L__BB8_208;
$L__BB8_70:
	// begin inline asm
	mov.u32 %r171, %laneid;
	// end inline asm
	and.b32  	%r192, %r4, 992;
	add.s32 	%r193, %r192, 32;
	setp.gt.s32 	%p120, %r193, %r3;
	not.b32 	%r194, %r192;
	add.s32 	%r195, %r3, %r194;
	selp.b32 	%r190, %r195, 31, %p120;
	mov.b64 	%rd263, %fd298;
	mov.b64 	{%r173, %r178}, %rd263;
	mov.b32 	%r189, 1;
	mov.b32 	%r191, -1;
	// begin inline asm
	shfl.sync.down.b32 %r172, %r173, %r189, %r190, %r191;
	// end inline asm
	// begin inline asm
	shfl.sync.down.b32 %r177, %r178, %r189, %r190, %r191;
	// end inline asm
	mov.b64 	%rd264, {%r172, %r177};
	mov.b64 	%fd92, %rd264;
	mov.b64 	{%r183, %r188}, %rd298;
	// begin inline asm
	shfl.sync.down.b32 %r182, %r183, %r189, %r190, %r191;
	// end inline asm
	// begin inline asm
	shfl.sync.down.b32 %r187, %r188, %r189, %r190, %r191;
	// end inline asm
	mov.b64 	%rd69, {%r182, %r187};
	setp.ge.s32 	%p121, %r171, %r190;
	mov.u64 	%rd311, %rd298;
	mov.f64 	%fd311, %fd298;
	@%p121 bra 	$L__BB8_74;
	abs.f64 	%fd93, %fd298;
	abs.f64 	%fd94, %fd92;
	setp.lt.f64 	%p122, %fd93, %fd94;
	mov.u64 	%rd311, %rd69;
	mov.f64 	%fd311, %fd92;
	@%p122 bra 	$L__BB8_74;
	setp.lt.f64 	%p123, %fd94, %fd93;
	mov.u64 	%rd311, %rd298;
	mov.f64 	%fd311, %fd298;
	@%p123 bra 	$L__BB8_74;
	setp.lt.s64 	%p124, %rd298, %rd69;
	min.s64 	%rd311, %rd298, %rd69;
	selp.f64 	%fd311, %fd298, %fd92, %p124;
$L__BB8_74:
	mov.b64 	%rd265, %fd311;
	mov.b64 	{%r197, %r202}, %rd265;
	mov.b32 	%r213, 2;
	mov.b32 	%r215, -1;
	// begin inline asm
	shfl.sync.down.b32 %r196, %r197, %r213, %r190, %r215;
	// end inline asm
	// begin inline asm
	shfl.sync.down.b32 %r201, %r202, %r213, %r190, %r215;
	// end inline asm
	mov.b64 	%rd266, {%r196, %r201};
	mov.b64 	%fd97, %rd266;
	mov.b64 	{%r207, %r212}, %rd311;
	// begin inline asm
	shfl.sync.down.b32 %r206, %r207, %r213, %r190, %r215;
	// end inline asm
	// begin inline asm
	shfl.sync.down.b32 %r211, %r212, %r213, %r190, %r215;
	// end inline asm
	mov.b64 	%rd72, {%r206, %r211};
	add.s32 	%r216, %r171, 2;
	setp.gt.s32 	%p125, %r216, %r190;
	mov.u64 	%rd312, %rd311;
	mov.f64 	%fd312, %fd311;
	@%p125 bra 	$L__BB8_78;
	abs.f64 	%fd98, %fd311;
	abs.f64 	%fd99, %fd97;
	setp.lt.f64 	%p126, %fd98, %fd99;
	mov.u64 	%rd312, %rd72;
	mov.f64 	%fd312, %fd97;
	@%p126 bra 	$L__BB8_78;
	setp.lt.f64 	%p127, %fd99, %fd98;
	mov.u64 	%rd312, %rd311;
	mov.f64 	%fd312, %fd311;
	@%p127 bra 	$L__BB8_78;
	setp.lt.s64 	%p128, %rd311, %rd72;
	min.s64 	%rd312, %rd311, %rd72;
	selp.f64 	%fd312, %fd311, %fd97, %p128;
$L__BB8_78:
	mov.b64 	%rd267, %fd312;
	mov.b64 	{%r218, %r223}, %rd267;
	mov.b32 	%r234, 4;
	mov.b32 	%r236, -1;
	// begin inline asm
	shfl.sync.down.b32 %r217, %r218, %r234, %r190, %r236;
	// end inline asm
	// begin inline asm
	shfl.sync.down.b32 %r222, %r223, %r234, %r190, %r236;
	// end inline asm
	mov.b64 	%rd268, {%r217, %r222};
	mov.b64 	%fd102, %rd268;
	mov.b64 	{%r228, %r233}, %rd312;
	// begin inline asm
	shfl.sync.down.b32 %r227, %r228, %r234, %r190, %r236;
	// end inline asm
	// begin inline asm
	shfl.sync.down.b32 %r232, %r233, %r234, %r190, %r236;
	// end inline asm
	mov.b64 	%rd75, {%r227, %r232};
	add.s32 	%r237, %r171, 4;
	setp.gt.s32 	%p129, %r237, %r190;
	mov.u64 	%rd313, %rd312;
	mov.f64 	%fd313, %fd312;
	@%p129 bra 	$L__BB8_82;
	abs.f64 	%fd103, %fd312;
	abs.f64 	%fd104, %fd102;
	setp.lt.f64 	%p130, %fd103, %fd104;
	mov.u64 	%rd313, %rd75;
	mov.f64 	%fd313, %fd102;
	@%p130 bra 	$L__BB8_82;
	setp.lt.f64 	%p131, %fd104, %fd103;
	mov.u64 	%rd313, %rd312;
	mov.f64 	%fd313, %fd312;
	@%p131 bra 	$L__BB8_82;
	setp.lt.s64 	%p132, %rd312, %rd75;
	min.s64 	%rd313, %rd312, %rd75;
	selp.f64 	%fd313, %fd312, %fd102, %p132;
$L__BB8_82:
	mov.b64 	%rd269, %fd313;
	mov.b64 	{%r239, %r244}, %rd269;
	mov.b32 	%r255, 8;
	mov.b32 	%r257, -1;
	// begin inline asm
	shfl.sync.down.b32 %r238, %r239, %r255, %r190, %r257;
	// end inline asm
	// begin inline asm
	shfl.sync.down.b32 %r243, %r244, %r255, %r190, %r257;
	// end inline asm
	mov.b64 	%rd270, {%r238, %r243};
	mov.b64 	%fd107, %rd270;
	mov.b64 	{%r249, %r254}, %rd313;
	// begin inline asm
	shfl.sync.down.b32 %r248, %r249, %r255, %r190, %r257;
	// end inline asm
	// begin inline asm
	shfl.sync.down.b32 %r253, %r254, %r255, %r190, %r257;
	// end inline asm
	mov.b64 	%rd78, {%r248, %r253};
	add.s32 	%r258, %r171, 8;
	setp.gt.s32 	%p133, %r258, %r190;
	mov.u64 	%rd314, %rd313;
	mov.f64 	%fd314, %fd313;
	@%p133 bra 	$L__BB8_86;
	abs.f64 	%fd108, %fd313;
	abs.f64 	%fd109, %fd107;
	setp.lt.f64 	%p134, %fd108, %fd109;
	mov.u64 	%rd314, %rd78;
	mov.f64 	%fd314, %fd107;
	@%p134 bra 	$L__BB8_86;
	setp.lt.f64 	%p135, %fd109, %fd108;
	mov.u64 	%rd314, %rd313;
	mov.f64 	%fd314, %fd313;
	@%p135 bra 	$L__BB8_86;
	setp.lt.s64 	%p136, %rd313, %rd78;
	min.s64 	%rd314, %rd313, %rd78;
	selp.f64 	%fd314, %fd313, %fd107, %p136;
$L__BB8_86:
	mov.b64 	%rd271, %fd314;
	mov.b64 	{%r260, %r265}, %rd271;
	mov.b32 	%r276, 16;
	mov.b32 	%r278, -1;
	// begin inline asm
	shfl.sync.down.b32 %r259, %r260, %r276, %r190, %r278;
	// end inline asm
	// begin inline asm
	shfl.sync.down.b32 %r264, %r265, %r276, %r190, %r278;
	// end inline asm
	mov.b64 	%rd272, {%r259, %r264};
	mov.b64 	%fd112, %rd272;
	mov.b64 	{%r270, %r275}, %rd314;
	// begin inline asm
	shfl.sync.down.b32 %r269, %r270, %r276, %r190, %r278;
	// end inline asm
	// begin inline asm
	shfl.sync.down.b32 %r274, %r275, %r276, %r190, %r278;
	// end inline asm
	mov.b64 	%rd81, {%r269, %r274};
	add.s32 	%r279, %r171, 16;
	setp.gt.s32 	%p137, %r279, %r190;
	mov.u64 	%rd355, %rd314;
	mov.f64 	%fd351, %fd314;
	@%p137 bra 	$L__BB8_90;
	abs.f64 	%fd113, %fd314;
	abs.f64 	%fd114, %fd112;
	setp.lt.f64 	%p138, %fd113, %fd114;
	mov.u64 	%rd355, %rd81;
	mov.f64 	%fd351, %fd112;
	@%p138 bra 	$L__BB8_90;
	setp.lt.f64 	%p139, %fd114, %fd113;
	mov.u64 	%rd355, %rd314;
	mov.f64 	%fd351, %fd314;
	@%p139 bra 	$L__BB8_90;
	setp.lt.s64 	%p140, %rd314, %rd81;
	min.s64 	%rd355, %rd314, %rd81;
	selp.f64 	%fd351, %fd314, %fd112, %p140;
$L__BB8_90:
	setp.ne.s32 	%p141, %r171, 0;
	@%p141 bra 	$L__BB8_92;
	shr.u32 	%r280, %r4, 1;
	and.b32  	%r281, %r280, 496;
	mov.u32 	%r282, _ZN6thrust24THRUST_300001_SM_1000_NS8cuda_cub4core6detail5shmemE;
	add.s32 	%r283, %r282, %r281;
	st.shared.f64 	[%r283+8], %fd351;
	st.shared.u64 	[%r283+16], %rd355;
$L__BB8_92:
	bar.sync 	0;
	setp.ne.s32 	%p142, %r4, 0;
	@%p142 bra 	$L__BB8_208;
	setp.lt.s32 	%p143, %r3, 33;
	mov.f64 	%fd316, %fd351;
	mov.u64 	%rd316, %rd355;
	@%p143 bra 	$L__BB8_97;
	ld.shared.f64 	%fd117, [_ZN6thrust24THRUST_300001_SM_1000_NS8cuda_cub4core6detail5shmemE+24];
	ld.shared.u64 	%rd84, [_ZN6thrust24THRUST_300001_SM_1000_NS8cuda_cub4core6detail5shmemE+32];
	abs.f64 	%fd118, %fd351;
	abs.f64 	%fd119, %fd117;
	setp.lt.f64 	%p144, %fd118, %fd119;
	mov.f64 	%fd316, %fd117;
	mov.u64 	%rd316, %rd84;
	@%p144 bra 	$L__BB8_97;
	setp.lt.f64 	%p145, %fd119, %fd118;
	mov.f64 	%fd316, %fd351;
	mov.u64 	%rd316, %rd355;
	@%p145 bra 	$L__BB8_97;
	setp.lt.s64 	%p146, %rd355, %rd84;
	selp.f64 	%fd316, %fd351, %fd117, %p146;
	min.s64 	%rd316, %rd355, %rd84;
$L__BB8_97:
	setp.lt.s32 	%p147, %r3, 65;
	mov.f64 	%fd317, %fd316;
	mov.u64 	%rd317, %rd316;
	@%p147 bra 	$L__BB8_101;
	ld.shared.f64 	%fd122, [_ZN6thrust24THRUST_300001_SM_1000_NS8cuda_cub4core6detail5shmemE+40];
	ld.shared.u64 	%rd87, [_ZN6thrust24THRUST_300001_SM_1000_NS8cuda_cub4core6detail5shmemE+48];
	abs.f64 	%fd123, %fd316;
	abs.f64 	%fd124, %fd122;
	setp.lt.f64 	%p148, %fd123, %fd124;
	mov.f64 	%fd317, %fd122;
	mov.u64 	%rd317, %rd87;
	@%p148 bra 	$L__BB8_101;
	setp.lt.f64 	%p149, %fd124, %fd123;
	mov.f64 	%fd317, %fd316;
	mov.u64 	%rd317, %rd316;
	@%p149 bra 	$L__BB8_101;
	setp.lt.s64 	%p150, %rd316, %rd87;
	selp.f64 	%fd317, %fd316, %fd122, %p150;
	min.s64 	%rd317, %rd316, %rd87;
$L__BB8_101:
	setp.lt.s32 	%p151, %r3, 97;
	mov.f64 	%fd318, %fd317;
	mov.u64 	%rd318, %rd317;
	@%p151 bra 	$L__BB8_105;
	ld.shared.f64 	%fd127, [_ZN6thrust24THRUST_300001_SM_1000_NS8cuda_cub4core6detail5shmemE+56];
	ld.shared.u64 	%rd90, [_ZN6thrust24THRUST_300001_SM_1000_NS8cuda_cub4core6detail5shmemE+64];
	abs.f64 	%fd128, %fd317;
	abs.f64 	%fd129, %fd127;
	setp.lt.f64 	%p152, %fd128, %fd129;
	mov.f64 	%fd318, %fd127;
	mov.u64 	%rd318, %rd90;
	@%p152 bra 	$L__BB8_105;
	setp.lt.f64 	%p153, %fd129, %fd128;
	mov.f64 	%fd318, %fd317;
	mov.u64 	%rd318, %rd317;
	@%p153 bra 	$L__BB8_105;
	setp.lt.s64 	%p154, %rd317, %rd90;
	selp.f64 	%fd318, %fd317, %fd127, %p154;
	min.s64 	%rd318, %rd317, %rd90;
$L__BB8_105:
	setp.lt.s32 	%p155, %r3, 129;
	mov.f64 	%fd319, %fd318;
	mov.u64 	%rd319, %rd318;
	@%p155 bra 	$L__BB8_109;
	ld.shared.f64 	%fd132, [_ZN6thrust24THRUST_300001_SM_1000_NS8cuda_cub4core6detail5shmemE+72];
	ld.shared.u64 	%rd93, [_ZN6thrust24THRUST_300001_SM_1000_NS8cuda_cub4core6detail5shmemE+80];
	abs.f64 	%fd133, %fd318;
	abs.f64 	%fd134, %fd132;
	setp.lt.f64 	%p156, %fd133, %fd134;
	mov.f64 	%fd319, %fd132;
	mov.u64 	%rd319, %rd93;
	@%p156 bra 	$L__BB8_109;
	setp.lt.f64 	%p157, %fd134, %fd133;
	mov.f64 	%fd319, %fd318;
	mov.u64 	%rd319, %rd318;
	@%p157 bra 	$L__BB8_109;
	setp.lt.s64 	%p158, %rd318, %rd93;
	selp.f64 	%fd319, %fd318, %fd132, %p158;
	min.s64 	%rd319, %rd318, %rd93;
$L__BB8_109:
	setp.lt.s32 	%p159, %r3, 161;
	mov.f64 	%fd320, %fd319;
	mov.u64 	%rd320, %rd319;
	@%p159 bra 	$L__BB8_113;
	ld.shared.f64 	%fd137, [_ZN6thrust24THRUST_300001_SM_1000_NS8cuda_cub4core6detail5shmemE+88];
	ld.shared.u64 	%rd96, [_ZN6thrust24THRUST_300001_SM_1000_NS8cuda_cub4core6detail5shmemE+96];
	abs.f64 	%fd138, %fd319;
	abs.f64 	%fd139, %fd137;
	setp.lt.f64 	%p160, %fd138, %fd139;
	mov.f64 	%fd320, %fd137;
	mov.u64 	%rd320, %rd96;
	@%p160 bra 	$L__BB8_113;
	setp.lt.f64 	%p161, %fd139, %fd138;
	mov.f64 	%fd320, %fd319;
	mov.u64 	%rd320, %rd319;
	@%p161 bra 	$L__BB8_113;
	setp.lt.s64 	%p162, %rd319, %rd96;
	selp.f64 	%fd320, %fd319, %fd137, %p162;
	min.s64 	%rd320, %rd319, %rd96;
$L__BB8_113:
	setp.lt.s32 	%p163, %r3, 193;
	mov.f64 	%fd321, %fd320;
	mov.u64 	%rd321, %rd320;
	@%p163 bra 	$L__BB8_117;
	ld.shared.f64 	%fd142, [_ZN6thrust24THRUST_300001_SM_1000_NS8cuda_cub4core6detail5shmemE+104];
	ld.shared.u64 	%rd99, [_ZN6thrust24THRUST_300001_SM_1000_NS8cuda_cub4core6detail5shmemE+112];
	abs.f64 	%fd143, %fd320;
	abs.f64 	%fd144, %fd142;
	setp.lt.f64 	%p164, %fd143, %fd144;
	mov.f64 	%fd321, %fd142;
	mov.u64 	%rd321, %rd99;
	@%p164 bra 	$L__BB8_117;
	setp.lt.f64 	%p165, %fd144, %fd143;
	mov.f64 	%fd321, %fd320;
	mov.u64 	%rd321, %rd320;
	@%p165 bra 	$L__BB8_117;
	setp.lt.s64 	%p166, %rd320, %rd99;
	selp.f64 	%fd321, %fd320, %fd142, %p166;
	min.s64 	%rd321, %rd320, %rd99;
$L__BB8_117:
	setp.lt.s32 	%p167, %r3, 225;
	mov.u64 	%rd355, %rd321;
	mov.f64 	%fd351, %fd321;
	@%p167 bra 	$L__BB8_208;
	ld.shared.f64 	%fd147, [_ZN6thrust24THRUST_300001_SM_1000_NS8cuda_cub4core6detail5shmemE+120];
	ld.shared.u64 	%rd102, [_ZN6thrust24THRUST_300001_SM_1000_NS8cuda_cub4core6detail5shmemE+128];
	abs.f64 	%fd148, %fd321;
	abs.f64 	%fd149, %fd147;
	setp.lt.f64 	%p168, %fd148, %fd149;
	mov.u64 	%rd355, %rd102;
	mov.f64 	%fd351, %fd147;
	@%p168 bra 	$L__BB8_208;
	setp.lt.f64 	%p169, %fd149, %fd148;
	mov.u64 	%rd355, %rd321;
	mov.f64 	%fd351, %fd321;
	@%p169 bra 	$L__BB8_208;
	setp.lt.s64 	%p170, %rd321, %rd102;
	selp.f64 	%fd351, %fd321, %fd147, %p170;
	min.s64 	%rd355, %rd321, %rd102;
	bra.uni 	$L__BB8_208;
$L__BB8_121:
	mov.u32 	%r20, %tid.x;
	add.s64 	%rd104, %rd196, %rd4;
	cvt.u64.u32 	%rd105, %r20;
	add.s64 	%rd201, %rd105, %rd4;
	cvta.to.global.u64 	%rd202, %rd195;
	shl.b64 	%rd203, %rd201, 3;
	add.s64 	%rd204, %rd202, %rd203;
	ld.global.f64 	%fd274, [%rd204];
	add.s32 	%r36, %r20, 256;
	cvt.u64.u32 	%rd205, %r36;
	ld.global.f64 	%fd275, [%rd204+2048];
	add.s32 	%r37, %r20, 512;
	cvt.u64.u32 	%rd206, %r37;
	ld.global.f64 	%fd276, [%rd204+4096];
	add.s32 	%r38, %r20, 768;
	cvt.u64.u32 	%rd207, %r38;
	ld.global.f64 	%fd277, [%rd204+6144];
	or.b32  	%r39, %r20, 1024;
	cvt.u64.u32 	%rd106, %r39;
	add.s64 	%rd343, %rd104, %rd106;
	ld.global.f64 	%fd339, [%rd204+8192];
	abs.f64 	%fd278, %fd274;
	abs.f64 	%fd279, %fd275;
	setp.geu.f64 	%p2, %fd278, %fd279;
	selp.f64 	%fd280, %fd274, %fd275, %p2;
	selp.b64 	%rd208, %rd105, %rd205, %p2;
	abs.f64 	%fd281, %fd280;
	abs.f64 	%fd282, %fd276;
	setp.geu.f64 	%p3, %fd281, %fd282;
	selp.f64 	%fd283, %fd280, %fd276, %p3;
	selp.b64 	%rd209, %rd208, %rd206, %p3;
	abs.f64 	%fd284, %fd283;
	abs.f64 	%fd285, %fd277;
	setp.geu.f64 	%p4, %fd284, %fd285;
	selp.f64 	%fd152, %fd283, %fd277, %p4;
	selp.b64 	%rd108, %rd209, %rd207, %p4;
	abs.f64 	%fd153, %fd152;
	abs.f64 	%fd154, %fd339;
	setp.lt.f64 	%p5, %fd153, %fd154;
	@%p5 bra 	$L__BB8_123;
	setp.lt.f64 	%p6, %fd154, %fd153;
	setp.lt.u64 	%p7, %rd108, %rd106;
	or.pred  	%p8, %p6, %p7;
	selp.f64 	%fd339, %fd152, %fd339, %p8;
	add.s64 	%rd212, %rd104, %rd108;
	selp.b64 	%rd343, %rd212, %rd343, %p8;
$L__BB8_123:
	setp.le.u64 	%p9, %rd198, %rd5;
	@%p9 bra 	$L__BB8_164;
	setp.ne.s32 	%p10, %r20, 0;
	@%p10 bra 	$L__BB8_126;
	atom.global.add.u64 	%rd213, [%rd1+8], 1280;
	add.s64 	%rd214, %rd213, %rd5;
	st.shared.u64 	[_ZN6thrust24THRUST_300001_SM_1000_NS8cuda_cub4core6detail5shmemE+152], %rd214;
$L__BB8_126:
	bar.sync 	0;
	ld.shared.u64 	%rd331, [_ZN6thrust24THRUST_300001_SM_1000_NS8cuda_cub4core6detail5shmemE+152];
	add.s64 	%rd215, %rd331, 1280;
	setp.gt.s64 	%p11, %rd215, %rd198;
	@%p11 bra 	$L__BB8_141;
	mov.f64 	%fd323, %fd339;
	mov.u64 	%rd324, %rd343;
$L__BB8_128:
	add.s64 	%rd216, %rd331, %rd105;
	cvta.to.global.u64 	%rd217, %rd195;
	shl.b64 	%rd218, %rd216, 3;
	add.s64 	%rd219, %rd217, %rd218;
	add.s64 	%rd325, %rd216, %rd196;
	ld.global.f64 	%fd324, [%rd219];
	add.s64 	%rd326, %rd325, 256;
	ld.global.f64 	%fd325, [%rd219+2048];
	add.s64 	%rd327, %rd325, 512;
	ld.global.f64 	%fd326, [%rd219+4096];
	add.s64 	%rd328, %rd325, 768;
	ld.global.f64 	%fd327, [%rd219+6144];
	add.s64 	%rd343, %rd325, 1024;
	ld.global.f64 	%fd339, [%rd219+8192];
	abs.f64 	%fd163, %fd323;
	abs.f64 	%fd164, %fd324;
	setp.lt.f64 	%p12, %fd163, %fd164;
	@%p12 bra 	$L__BB8_130;
	setp.lt.f64 	%p13, %fd164, %fd163;
	setp.lt.s64 	%p14, %rd324, %rd325;
	or.pred  	%p15, %p13, %p14;
	selp.f64 	%fd324, %fd323, %fd324, %p15;
	selp.b64 	%rd325, %rd324, %rd325, %p15;
$L__BB8_130:
	abs.f64 	%fd167, %fd324;
	abs.f64 	%fd168, %fd325;
	setp.lt.f64 	%p16, %fd167, %fd168;
	@%p16 bra 	$L__BB8_132;
	setp.lt.f64 	%p17, %fd168, %fd167;
	setp.lt.s64 	%p18, %rd325, %rd326;
	or.pred  	%p19, %p17, %p18;
	selp.f64 	%fd325, %fd324, %fd325, %p19;
	selp.b64 	%rd326, %rd325, %rd326, %p19;
$L__BB8_132:
	abs.f64 	%fd171, %fd325;
	abs.f64 	%fd172, %fd326;
	setp.lt.f64 	%p20, %fd171, %fd172;
	@%p20 bra 	$L__BB8_134;
	setp.lt.f64 	%p21, %fd172, %fd171;
	setp.lt.s64 	%p22, %rd326, %rd327;
	or.pred  	%p23, %p21, %p22;
	selp.f64 	%fd326, %fd325, %fd326, %p23;
	selp.b64 	%rd327, %rd326, %rd327, %p23;
$L__BB8_134:
	abs.f64 	%fd175, %fd326;
	abs.f64 	%fd176, %fd327;
	setp.lt.f64 	%p24, %fd175, %fd176;
	@%p24 bra 	$L__BB8_136;
	setp.lt.f64 	%p25, %fd176, %fd175;
	setp.lt.s64 	%p26, %rd327, %rd328;
	or.pred  	%p27, %p25, %p26;
	selp.f64 	%fd327, %fd326, %fd327, %p27;
	selp.b64 	%rd328, %rd327, %rd328, %p27;
$L__BB8_136:
	abs.f64 	%fd179, %fd327;
	abs.f64 	%fd180, %fd339;
	setp.lt.f64 	%p28, %fd179, %fd180;
	@%p28 bra 	$L__BB8_138;
	setp.lt.f64 	%p29, %fd180, %fd179;
	setp.lt.s64 	%p30, %rd328, %rd343;
	or.pred  	%p31, %p29, %p30;
	selp.f64 	%fd339, %fd327, %fd339, %p31;
	selp.b64 	%rd343, %rd328, %rd343, %p31;
$L__BB8_138:
	setp.ne.s32 	%p32, %r20, 0;
	bar.sync 	0;
	@%p32 bra 	$L__BB8_140;
	atom.global.add.u64 	%rd220, [%rd1+8], 1280;
	add.s64 	%rd221, %rd220, %rd5;
	st.shared.u64 	[_ZN6thrust24THRUST_300001_SM_1000_NS8cuda_cub4core6detail5shmemE+152], %rd221;
$L__BB8_140:
	bar.sync 	0;
	ld.shared.u64 	%rd331, [_ZN6thrust24THRUST_300001_SM_1000_NS8cuda_cub4core6detail5shmemE+152];
	add.s64 	%rd222, %rd331, 1280;
	setp.le.s64 	%p33, %rd222, %rd198;
	mov.f64 	%fd323, %fd339;
	mov.u64 	%rd324, %rd343;
	@%p33 bra 	$L__BB8_128;
$L__BB8_141:
	setp.le.s64 	%p34, %rd198, %rd331;
	@%p34 bra 	$L__BB8_164;
	cvt.u32.u64 	%r40, %rd331;
	cvt.u32.u64 	%r41, %rd198;
	sub.s32 	%r21, %r41, %r40;
	setp.ge.s32 	%p35, %r20, %r21;
	@%p35 bra 	$L__BB8_164;
	cvta.to.global.u64 	%rd132, %rd195;
	not.b32 	%r43, %r20;
	add.s32 	%r44, %r43, %r41;
	sub.s32 	%r22, %r44, %r40;
	and.b32  	%r46, %r22, 768;
	setp.eq.s32 	%p36, %r46, 768;
	mov.u32 	%r397, %r20;
	@%p36 bra 	$L__BB8_149;
	add.s64 	%rd224, %rd331, %rd105;
	add.s64 	%rd333, %rd224, %rd196;
	shl.b64 	%rd225, %rd224, 3;
	add.s64 	%rd332, %rd132, %rd225;
	shr.u32 	%r47, %r22, 8;
	add.s32 	%r48, %r47, 1;
	and.b32  	%r49, %r48, 3;
	neg.s32 	%r395, %r49;
	mov.u32 	%r397, %r20;
$L__BB8_145:
	.pragma "nounroll";
	mov.u64 	%rd137, %rd343;
	mov.f64 	%fd184, %fd339;
	ld.global.f64 	%fd185, [%rd332];
	abs.f64 	%fd186, %fd184;
	abs.f64 	%fd187, %fd185;
	setp.lt.f64 	%p37, %fd186, %fd187;
	mov.f64 	%fd339, %fd185;
	mov.u64 	%rd343, %rd333;
	@%p37 bra 	$L__BB8_148;
	setp.lt.f64 	%p38, %fd187, %fd186;
	mov.f64 	%fd339, %fd184;
	mov.u64 	%rd343, %rd137;
	@%p38 bra 	$L__BB8_148;
	setp.lt.s64 	%p39, %rd137, %rd333;
	selp.f64 	%fd339, %fd184, %fd185, %p39;
	min.s64 	%rd343, %rd137, %rd333;
$L__BB8_148:
	add.s32 	%r397, %r397, 256;
	add.s64 	%rd333, %rd333, 256;
	add.s64 	%rd332, %rd332, 2048;
	add.s32 	%r395, %r395, 1;
	setp.ne.s32 	%p40, %r395, 0;
	@%p40 bra 	$L__BB8_145;
$L__BB8_149:
	setp.lt.u32 	%p41, %r22, 768;
	@%p41 bra 	$L__BB8_164;
	add.s32 	%r398, %r397, 512;
$L__BB8_151:
	mov.u32 	%r30, %r398;
	add.s32 	%r50, %r30, -512;
	cvt.u64.u32 	%rd226, %r50;
	add.s64 	%rd227, %rd331, %rd226;
	shl.b64 	%rd228, %rd227, 3;
	add.s64 	%rd145, %rd132, %rd228;
	add.s64 	%rd146, %rd227, %rd196;
	ld.global.f64 	%fd193, [%rd145];
	abs.f64 	%fd194, %fd339;
	abs.f64 	%fd195, %fd193;
	setp.lt.f64 	%p42, %fd194, %fd195;
	mov.f64 	%fd335, %fd193;
	mov.u64 	%rd339, %rd146;
	@%p42 bra 	$L__BB8_154;
	setp.lt.f64 	%p43, %fd195, %fd194;
	mov.f64 	%fd335, %fd339;
	mov.u64 	%rd339, %rd343;
	@%p43 bra 	$L__BB8_154;
	setp.lt.s64 	%p44, %rd343, %rd146;
	selp.f64 	%fd335, %fd339, %fd193, %p44;
	min.s64 	%rd339, %rd343, %rd146;
$L__BB8_154:
	add.s32 	%r51, %r30, -256;
	cvt.u64.u32 	%rd229, %r51;
	add.s64 	%rd230, %rd331, %rd229;
	add.s64 	%rd149, %rd230, %rd196;
	ld.global.f64 	%fd198, [%rd145+2048];
	abs.f64 	%fd199, %fd335;
	abs.f64 	%fd200, %fd198;
	setp.lt.f64 	%p45, %fd199, %fd200;
	mov.f64 	%fd336, %fd198;
	mov.u64 	%rd340, %rd149;
	@%p45 bra 	$L__BB8_157;
	setp.lt.f64 	%p46, %fd200, %fd199;
	mov.f64 	%fd336, %fd335;
	mov.u64 	%rd340, %rd339;
	@%p46 bra 	$L__BB8_157;
	setp.lt.s64 	%p47, %rd339, %rd149;
	selp.f64 	%fd336, %fd335, %fd198, %p47;
	min.s64 	%rd340, %rd339, %rd149;
$L__BB8_157:
	cvt.u64.u32 	%rd231, %r30;
	add.s64 	%rd232, %rd331, %rd231;
	add.s64 	%rd152, %rd232, %rd196;
	ld.global.f64 	%fd203, [%rd145+4096];
	abs.f64 	%fd204, %fd336;
	abs.f64 	%fd205, %fd203;
	setp.lt.f64 	%p48, %fd204, %fd205;
	mov.f64 	%fd337, %fd203;
	mov.u64 	%rd341, %rd152;
	@%p48 bra 	$L__BB8_160;
	setp.lt.f64 	%p49, %fd205, %fd204;
	mov.f64 	%fd337, %fd336;
	mov.u64 	%rd341, %rd340;
	@%p49 bra 	$L__BB8_160;
	setp.lt.s64 	%p50, %rd340, %rd152;
	selp.f64 	%fd337, %fd336, %fd203, %p50;
	min.s64 	%rd341, %rd340, %rd152;
$L__BB8_160:
	add.s32 	%r52, %r30, 256;
	cvt.u64.u32 	%rd233, %r52;
	add.s64 	%rd234, %rd331, %rd233;
	add.s64 	%rd155, %rd234, %rd196;
	ld.global.f64 	%fd208, [%rd145+6144];
	abs.f64 	%fd209, %fd337;
	abs.f64 	%fd210, %fd208;
	setp.lt.f64 	%p51, %fd209, %fd210;
	mov.f64 	%fd339, %fd208;
	mov.u64 	%rd343, %rd155;
	@%p51 bra 	$L__BB8_163;
	setp.lt.f64 	%p52, %fd210, %fd209;
	mov.f64 	%fd339, %fd337;
	mov.u64 	%rd343, %rd341;
	@%p52 bra 	$L__BB8_163;
	setp.lt.s64 	%p53, %rd341, %rd155;
	selp.f64 	%fd339, %fd337, %fd208, %p53;
	min.s64 	%rd343, %rd341, %rd155;
$L__BB8_163:
	add.s32 	%r398, %r30, 1024;
	add.s32 	%r53, %r30, 512;
	setp.lt.s32 	%p54, %r53, %r21;
	@%p54 bra 	$L__BB8_151;
$L__BB8_164:
	// begin inline asm
	mov.u32 %r54, %laneid;
	// end inline asm
	mov.b64 	%rd235, %fd339;
	mov.b64 	{%r56, %r61}, %rd235;
	mov.b32 	%r72, 1;
	mov.b32 	%r73, 31;
	mov.b32 	%r74, -1;
	// begin inline asm
	shfl.sync.down.b32 %r55, %r56, %r72, %r73, %r74;
	// end inline asm
	// begin inline asm
	shfl.sync.down.b32 %r60, %r61, %r72, %r73, %r74;
	// end inline asm
	mov.b64 	%rd236, {%r55, %r60};
	mov.b64 	%fd214, %rd236;
	mov.b64 	{%r66, %r71}, %rd343;
	// begin inline asm
	shfl.sync.down.b32 %r65, %r66, %r72, %r73, %r74;
	// end inline asm
	// begin inline asm
	shfl.sync.down.b32 %r70, %r71, %r72, %r73, %r74;
	// end inline asm
	mov.b64 	%rd159, {%r65, %r70};
	setp.gt.s32 	%p55, %r54, 30;
	mov.f64 	%fd340, %fd339;
	mov.u64 	%rd344, %rd343;
	@%p55 bra 	$L__BB8_168;
	abs.f64 	%fd215, %fd339;
	abs.f64 	%fd216, %fd214;
	setp.lt.f64 	%p56, %fd215, %fd216;
	mov.f64 	%fd340, %fd214;
	mov.u64 	%rd344, %rd159;
	@%p56 bra 	$L__BB8_168;
	setp.lt.f64 	%p57, %fd216, %fd215;
	mov.f64 	%fd340, %fd339;
	mov.u64 	%rd344, %rd343;
	@%p57 bra 	$L__BB8_168;
	setp.lt.s64 	%p58, %rd343, %rd159;
	selp.f64 	%fd340, %fd339, %fd214, %p58;
	min.s64 	%rd344, %rd343, %rd159;
$L__BB8_168:
	mov.b64 	%rd237, %fd340;
	mov.b64 	{%r76, %r81}, %rd237;
	mov.b32 	%r92, 2;
	mov.b32 	%r93, 31;
	mov.b32 	%r94, -1;
	// begin inline asm
	shfl.sync.down.b32 %r75, %r76, %r92, %r93, %r94;
	// end inline asm
	// begin inline asm
	shfl.sync.down.b32 %r80, %r81, %r92, %r93, %r94;
	// end inline asm
	mov.b64 	%rd238, {%r75, %r80};
	mov.b64 	%fd219, %rd238;
	mov.b64 	{%r86, %r91}, %rd344;
	// begin inline asm
	shfl.sync.down.b32 %r85, %r86, %r92, %r93, %r94;
	// end inline asm
	// begin inline asm
	shfl.sync.down.b32 %r90, %r91, %r92, %r93, %r94;
	// end inline asm
	mov.b64 	%rd162, {%r85, %r90};
	setp.gt.s32 	%p59, %r54, 29;
	mov.f64 	%fd341, %fd340;
	mov.u64 	%rd345, %rd344;
	@%p59 bra 	$L__BB8_172;
	abs.f64 	%fd220, %fd340;
	abs.f64 	%fd221, %fd219;
	setp.lt.f64 	%p60, %fd220, %fd221;
	mov.f64 	%fd341, %fd219;
	mov.u64 	%rd345, %rd162;
	@%p60 bra 	$L__BB8_172;
	setp.lt.f64 	%p61, %fd221, %fd220;
	mov.f64 	%fd341, %fd340;
	mov.u64 	%rd345, %rd344;
	@%p61 bra 	$L__BB8_172;
	setp.lt.s64 	%p62, %rd344, %rd162;
	selp.f64 	%fd341, %fd340, %fd219, %p62;
	min.s64 	%rd345, %rd344, %rd162;
$L__BB8_172:
	mov.b64 	%rd239, %fd341;
	mov.b64 	{%r96, %r101}, %rd239;
	mov.b32 	%r112, 4;
	mov.b32 	%r113, 31;
	mov.b32 	%r114, -1;
	// begin inline asm
	shfl.sync.down.b32 %r95, %r96, %r112, %r113, %r114;
	// end inline asm
	// begin inline asm
	shfl.sync.down.b32 %r100, %r101, %r112, %r113, %r114;
	// end inline asm
	mov.b64 	%rd240, {%r95, %r100};
	mov.b64 	%fd224, %rd240;
	mov.b64 	{%r106, %r111}, %rd345;
	// begin inline asm
	shfl.sync.down.b32 %r105, %r106, %r112, %r113, %r114;
	// end inline asm
	// begin inline asm
	shfl.sync.down.b32 %r110, %r111, %r112, %r113, %r114;
	// end inline asm
	mov.b64 	%rd165, {%r105, %r110};
	setp.gt.s32 	%p63, %r54, 27;
	mov.f64 	%fd342, %fd341;
	mov.u64 	%rd346, %rd345;
	@%p63 bra 	$L__BB8_176;
	abs.f64 	%fd225, %fd341;
	abs.f64 	%fd226, %fd224;
	setp.lt.f64 	%p64, %fd225, %fd226;
	mov.f64 	%fd342, %fd224;
	mov.u64 	%rd346, %rd165;
	@%p64 bra 	$L__BB8_176;
	setp.lt.f64 	%p65, %fd226, %fd225;
	mov.f64 	%fd342, %fd341;
	mov.u64 	%rd346, %rd345;
	@%p65 bra 	$L__BB8_176;
	setp.lt.s64 	%p66, %rd345, %rd165;
	selp.f64 	%fd342, %fd341, %fd224, %p66;
	min.s64 	%rd346, %rd345, %rd165;
$L__BB8_176:
	mov.b64 	%rd241, %fd342;
	mov.b64 	{%r116, %r121}, %rd241;
	mov.b32 	%r132, 8;
	mov.b32 	%r133, 31;
	mov.b32 	%r134, -1;
	// begin inline asm
	shfl.sync.down.b32 %r115, %r116, %r132, %r133, %r134;
	// end inline asm
	// begin inline asm
	shfl.sync.down.b32 %r120, %r121, %r132, %r133, %r134;
	// end inline asm
	mov.b64 	%rd242, {%r115, %r120};
	mov.b64 	%fd229, %rd242;
	mov.b64 	{%r126, %r131}, %rd346;
	// begin inline asm
	shfl.sync.down.b32 %r125, %r126, %r132, %r133, %r134;
	// end inline asm
	// begin inline asm
	shfl.sync.down.b32 %r130, %r131, %r132, %r133, %r134;
	// end inline asm
	mov.b64 	%rd168, {%r125, %r130};
	setp.gt.s32 	%p67, %r54, 23;
	mov.f64 	%fd343, %fd342;
	mov.u64 	%rd347, %rd346;
	@%p67 bra 	$L__BB8_180;
	abs.f64 	%fd230, %fd342;
	abs.f64 	%fd231, %fd229;
	setp.lt.f64 	%p68, %fd230, %fd231;
	mov.f64 	%fd343, %fd229;
	mov.u64 	%rd347, %rd168;
	@%p68 bra 	$L__BB8_180;
	setp.lt.f64 	%p69, %fd231, %fd230;
	mov.f64 	%fd343, %fd342;
	mov.u64 	%rd347, %rd346;
	@%p69 bra 	$L__BB8_180;
	setp.lt.s64 	%p70, %rd346, %rd168;
	selp.f64 	%fd343, %fd342, %fd229, %p70;
	min.s64 	%rd347, %rd346, %rd168;
$L__BB8_180:
	mov.b64 	%rd243, %fd343;
	mov.b64 	{%r136, %r141}, %rd243;
	mov.b32 	%r152, 16;
	mov.b32 	%r153, 31;
	mov.b32 	%r154, -1;
	// begin inline asm
	shfl.sync.down.b32 %r135, %r136, %r152, %r153, %r154;
	// end inline asm
	// begin inline asm
	shfl.sync.down.b32 %r140, %r141, %r152, %r153, %r154;
	// end inline asm
	mov.b64 	%rd244, {%r135, %r140};
	mov.b64 	%fd234, %rd244;
	mov.b64 	{%r146, %r151}, %rd347;
	// begin inline asm
	shfl.sync.down.b32 %r145, %r146, %r152, %r153, %r154;
	// end inline asm
	// begin inline asm
	shfl.sync.down.b32 %r150, %r151, %r152, %r153, %r154;
	// end inline asm
	mov.b64 	%rd171, {%r145, %r150};
	setp.gt.s32 	%p71, %r54, 15;
	mov.f64 	%fd351, %fd343;
	mov.u64 	%rd355, %rd347;
	@%p71 bra 	$L__BB8_184;
	abs.f64 	%fd235, %fd343;
	abs.f64 	%fd236, %fd234;
	setp.lt.f64 	%p72, %fd235, %fd236;
	mov.f64 	%fd351, %fd234;
	mov.u64 	%rd355, %rd171;
	@%p72 bra 	$L__BB8_184;
	setp.lt.f64 	%p73, %fd236, %fd235;
	mov.f64 	%fd351, %fd343;
	mov.u64 	%rd355, %rd347;
	@%p73 bra 	$L__BB8_184;
	setp.lt.s64 	%p74, %rd347, %rd171;
	selp.f64 	%fd351, %fd343, %fd234, %p74;
	min.s64 	%rd355, %rd347, %rd171;
$L__BB8_184:
	setp.ne.s32 	%p75, %r54, 0;
	@%p75 bra 	$L__BB8_186;
	shr.u32 	%r155, %r20, 1;
	and.b32  	%r156, %r155, 496;
	mov.u32 	%r157, _ZN6thrust24THRUST_300001_SM_1000_NS8cuda_cub4core6detail5shmemE;
	add.s32 	%r158, %r157, %r156;
	st.shared.f64 	[%r158+8], %fd351;
	st.shared.u64 	[%r158+16], %rd355;
$L__BB8_186:
	bar.sync 	0;
	setp.ne.s32 	%p76, %r20, 0;
	@%p76 bra 	$L__BB8_208;
	ld.shared.f64 	%fd239, [_ZN6thrust24THRUST_300001_SM_1000_NS8cuda_cub4core6detail5shmemE+24];
	ld.shared.u64 	%rd174, [_ZN6thrust24THRUST_300001_SM_1000_NS8cuda_cub4core6detail5shmemE+32];
	abs.f64 	%fd240, %fd351;
	abs.f64 	%fd241, %fd239;
	setp.lt.f64 	%p77, %fd240, %fd241;
	mov.f64 	%fd345, %fd239;
	mov.u64 	%rd349, %rd174;
	@%p77 bra 	$L__BB8_190;
	setp.lt.f64 	%p78, %fd241, %fd240;
	mov.f64 	%fd345, %fd351;
	mov.u64 	%rd349, %rd355;
	@%p78 bra 	$L__BB8_190;
	setp.lt.s64 	%p79, %rd355, %rd174;
	selp.f64 	%fd345, %fd351, %fd239, %p79;
	min.s64 	%rd349, %rd355, %rd174;
$L__BB8_190:
	ld.shared.f64 	%fd244, [_ZN6thrust24THRUST_300001_SM_1000_NS8cuda_cub4core6detail5shmemE+40];
	ld.shared.u64 	%rd177, [_ZN6thrust24THRUST_300001_SM_1000_NS8cuda_cub4core6detail5shmemE+48];
	abs.f64 	%fd245, %fd345;
	abs.f64 	%fd246, %fd244;
	setp.lt.f64 	%p80, %fd245, %fd246;
	mov.f64 	%fd346, %fd244;
	mov.u64 	%rd350, %rd177;
	@%p80 bra 	$L__BB8_193;
	setp.lt.f64 	%p81, %fd246, %fd245;
	mov.f64 	%fd346, %fd345;
	mov.u64 	%rd350, %rd349;
	@%p81 bra 	$L__BB8_193;
	setp.lt.s64 	%p82, %rd349, %rd177;
	selp.f64 	%fd346, %fd345, %fd244, %p82;
	min.s64 	%rd350, %rd349, %rd177;
$L__BB8_193:
	ld.shared.f64 	%fd249, [_ZN6thrust24THRUST_300001_SM_1000_NS8cuda_cub4core6detail5shmemE+56];
	ld.shared.u64 	%rd180, [_ZN6thrust24THRUST_300001_SM_1000_NS8cuda_cub4core6detail5shmemE+64];
	abs.f64 	%fd250, %fd346;
	abs.f64 	%fd251, %fd249;
	setp.lt.f64 	%p83, %fd250, %fd251;
	mov.f64 	%fd347, %fd249;
	mov.u64 	%rd351, %rd180;
	@%p83 bra 	$L__BB8_196;
	setp.lt.f64 	%p84, %fd251, %fd250;
	mov.f64 	%fd347, %fd346;
	mov.u64 	%rd351, %rd350;
	@%p84 bra 	$L__BB8_196;
	setp.lt.s64 	%p85, %rd350, %rd180;
	selp.f64 	%fd347, %fd346, %fd249, %p85;
	min.s64 	%rd351, %rd350, %rd180;
$L__BB8_196:
	ld.shared.f64 	%fd254, [_ZN6thrust24THRUST_300001_SM_1000_NS8cuda_cub4core6detail5shmemE+72];
	ld.shared.u64 	%rd183, [_ZN6thrust24THRUST_300001_SM_1000_NS8cuda_cub4core6detail5shmemE+80];
	abs.f64 	%fd255, %fd347;
	abs.f64 	%fd256, %fd254;
	setp.lt.f64 	%p86, %fd255, %fd256;
	mov.f64 	%fd348, %fd254;
	mov.u64 	%rd352, %rd183;
	@%p86 bra 	$L__BB8_199;
	setp.lt.f64 	%p87, %fd256, %fd255;
	mov.f64 	%fd348, %fd347;
	mov.u64 	%rd352, %rd351;
	@%p87 bra 	$L__BB8_199;
	setp.lt.s64 	%p88, %rd351, %rd183;
	selp.f64 	%fd348, %fd347, %fd254, %p88;
	min.s64 	%rd352, %rd351, %rd183;
$L__BB8_199:
	ld.shared.f64 	%fd259, [_ZN6thrust24THRUST_300001_SM_1000_NS8cuda_cub4core6detail5shmemE+88];
	ld.shared.u64 	%rd186, [_ZN6thrust24THRUST_300001_SM_1000_NS8cuda_cub4core6detail5shmemE+96];
	abs.f64 	%fd260, %fd348;
	abs.f64 	%fd261, %fd259;
	setp.lt.f64 	%p89, %fd260, %fd261;
	mov.f64 	%fd349, %fd259;
	mov.u64 	%rd353, %rd186;
	@%p89 bra 	$L__BB8_202;
	setp.lt.f64 	%p90, %fd261, %fd260;
	mov.f64 	%fd349, %fd348;
	mov.u64 	%rd353, %rd352;
	@%p90 bra 	$L__BB8_202;
	setp.lt.s64 	%p91, %rd352, %rd186;
	selp.f64 	%fd349, %fd348, %fd259, %p91;
	min.s64 	%rd353, %rd352, %rd186;
$L__BB8_202:
	ld.shared.f64 	%fd264, [_ZN6thrust24THRUST_300001_SM_1000_NS8cuda_cub4core6detail5shmemE+104];
	ld.shared.u64 	%rd189, [_ZN6thrust24THRUST_300001_SM_1000_NS8cuda_cub4core6detail5shmemE+112];
	abs.f64 	%fd265, %fd349;
	abs.f64 	%fd266, %fd264;
	setp.lt.f64 	%p92, %fd265, %fd266;
	mov.f64 	%fd350, %fd264;
	mov.u64 	%rd354, %rd189;
	@%p92 bra 	$L__BB8_205;
	setp.lt.f64 	%p93, %fd266, %fd265;
	mov.f64 	%fd350, %fd349;
	mov.u64 	%rd354, %rd353;
	@%p93 bra 	$L__BB8_205;
	setp.lt.s64 	%p94, %rd353, %rd189;
	selp.f64 	%fd350, %fd349, %fd264, %p94;
	min.s64 	%rd354, %rd353, %rd189;
$L__BB8_205:
	ld.shared.f64 	%fd269, [_ZN6thrust24THRUST_300001_SM_1000_NS8cuda_cub4core6detail5shmemE+120];
	ld.shared.u64 	%rd192, [_ZN6thrust24THRUST_300001_SM_1000_NS8cuda_cub4core6detail5shmemE+128];
	abs.f64 	%fd270, %fd350;
	abs.f64 	%fd271, %fd269;
	setp.lt.f64 	%p95, %fd270, %fd271;
	mov.u64 	%rd355, %rd192;
	mov.f64 	%fd351, %fd269;
	@%p95 bra 	$L__BB8_208;
	setp.lt.f64 	%p96, %fd271, %fd270;
	mov.u64 	%rd355, %rd354;
	mov.f64 	%fd351, %fd350;
	@%p96 bra 	$L__BB8_208;
	setp.lt.s64 	%p97, %rd354, %rd192;
	selp.f64 	%fd351, %fd350, %fd269, %p97;
	min.s64 	%rd355, %rd354, %rd192;
$L__BB8_208:
	mov.u32 	%r389, %tid.x;
	setp.ne.s32 	%p214, %r389, 0;
	@%p214 bra 	$L__BB8_210;
	ld.param.u64 	%rd286, [_ZN6thrust24THRUST_300001_SM_1000_NS8cuda_cub4core6detail13_kernel_agentINS1_8__reduce11ReduceAgentINS0_12zip_iteratorIN4cuda3std3__45tupleIJNS0_10device_ptrIdEENS0_17counting_iteratorIlNS0_11use_defaultESF_SF_EEEEEEEPNSB_IJdlEEESJ_lNS1_9__extrema9arg_max_fIdl7abs_maxEEEEJSI_SK_lN3cub18CUB_300001_SM_100013GridEvenShareIlEENSR_9GridQueueIyEESO_EEEvDpT0__param_1];
	cvta.to.global.u64 	%rd283, %rd286;
	mul.wide.u32 	%rd284, %r1, 16;
	add.s64 	%rd285, %rd283, %rd284;
	st.global.f64 	[%rd285], %fd351;
	st.global.u64 	[%rd285+8], %rd355;
$L__BB8_210:
	ret;

}
	// .globl	_ZN6thrust24THRUST_300001_SM_1000_NS8cuda_cub4core6detail13_kernel_agentINS1_8__reduce10DrainAgentIlEEJN3cub18CUB_300001_SM_10009GridQueueIyEElEEEvDpT0_
.visible .entry _ZN6thrust24THRUST_300001_SM_1000_NS8cuda_cub4core6detail13_kernel_agentINS1_8__reduce10DrainAgentIlEEJN3cub18CUB_300001_SM_10009GridQueueIyEElEEEvDpT0_(
	.param .align 8 .b8 _ZN6thrust24THRUST_300001_SM_1000_NS8cuda_cub4core6detail13_kernel_agentINS1_8__reduce10DrainAgentIlEEJN3cub18CUB_300001_SM_10009GridQueueIyEElEEEvDpT0__param_0[8],
	.param .u64 _ZN6thrust24THRUST_300001_SM_1000_NS8cuda_cub4core6detail13_kernel_agentINS1_8__reduce10DrainAgentIlEEJN3cub18CUB_300001_SM_10009GridQueueIyEElEEEvDpT0__param_1
)
.maxntid 1
{
	.reg .b64 	%rd<5>;

	ld.param.u64 	%rd1, [_ZN6thrust24THRUST_300001_SM_1000_NS8cuda_cub4core6detail13_kernel_agentINS1_8__reduce10DrainAgentIlEEJN3cub18CUB_300001_SM_10009GridQueueIyEElEEEvDpT0__param_0];
	ld.param.u64 	%rd2, [_ZN6thrust24THRUST_300001_SM_1000_NS8cuda_cub4core6detail13_kernel_agentINS1_8__reduce10DrainAgentIlEEJN3cub18CUB_300001_SM_10009GridQueueIyEElEEEvDpT0__param_1];
	cvta.to.global.u64 	%rd3, %rd1;
	st.global.u64 	[%rd3], %rd2;
	mov.b64 	%rd4, 0;
	st.global.u64 	[%rd3+8], %rd4;
	ret;

}
	// .globl	_ZN6thrust24THRUST_300001_SM_1000_NS8cuda_cub4core6detail13_kernel_agentINS1_8__reduce11ReduceAgentIPN4cuda3std3__45tupleIJdlEEESC_SB_lNS1_9__extrema9arg_max_fIdl7abs_maxEEEEJSC_SC_iSG_EEEvDpT0_
.visible .entry _ZN6thrust24THRUST_300001_SM_1000_NS8cuda_cub4core6detail13_kernel_agentINS1_8__reduce11ReduceAgentIPN4cuda3std3__45tupleIJdlEEESC_SB_lNS1_9__extrema9arg_max_fIdl7abs_maxEEEEJSC_SC_iSG_EEEvDpT0_(
	.param .u64 .ptr .align 1 _ZN6thrust24THRUST_300001_SM_1000_NS8cuda_cub4core6detail13_kernel_agentINS1_8__reduce11ReduceAgentIPN4cuda3std3__45tupleIJdlEEESC_SB_lNS1_9__extrema9arg_max_fIdl7abs_maxEEEEJSC_SC_iSG_EEEvDpT0__param_0,
	.param .u64 .ptr .align 1 _ZN6thrust24THRUST_300001_SM_1000_NS8cuda_cub4core6detail13_kernel_agentINS1_8__reduce11ReduceAgentIPN4cuda3std3__45tupleIJdlEEESC_SB_lNS1_9__extrema9arg_max_fIdl7abs_maxEEEEJSC_SC_iSG_EEEvDpT0__param_1,
	.param .u32 _ZN6thrust24THRUST_300001_SM_1000_NS8cuda_cub4core6detail13_kernel_agentINS1_8__reduce11ReduceAgentIPN4cuda3std3__45tupleIJdlEEESC_SB_lNS1_9__extrema9arg_max_fIdl7abs_maxEEEEJSC_SC_iSG_EEEvDpT0__param_2,
	.param .align 1 .b8 _ZN6thrust24THRUST_300001_SM_1000_NS8cuda_cub4core6detail13_kernel_agentINS1_8__reduce11ReduceAgentIPN4cuda3std3__45tupleIJdlEEESC_SB_lNS1_9__extrema9arg_max_fIdl7abs_maxEEEEJSC_SC_iSG_EEEvDpT0__param_3[1]
)
.maxntid 256
{
	.reg .pred 	%p<264>;
	.reg .b32 	%r<374>;
	.reg .b64 	%rd<509>;
	.reg .b64 	%fd<423>;

	ld.param.u64 	%rd236, [_ZN6thrust24THRUST_300001_SM_1000_NS8cuda_cub4core6detail13_kernel_agentINS1_8__reduce11ReduceAgentIPN4cuda3std3__45tupleIJdlEEESC_SB_lNS1_9__extrema9arg_max_fIdl7abs_maxEEEEJSC_SC_iSG_EEEvDpT0__param_0];
	ld.param.u32 	%r29, [_ZN6thrust24THRUST_300001_SM_1000_NS8cuda_cub4core6detail13_kernel_agentINS1_8__reduce11ReduceAgentIPN4cuda3std3__45tupleIJdlEEESC_SB_lNS1_9__extrema9arg_max_fIdl7abs_maxEEEEJSC_SC_iSG_EEEvDpT0__param_2];
	cvt.s64.s32 	%rd1, %r29;
	setp.eq.s32 	%p1, %r29, 0;
	@%p1 bra 	$L__BB10_234;
	setp.gt.s32 	%p2, %r29, 1279;
	@%p2 bra 	$L__BB10_121;
	mov.u32 	%r1, %tid.x;
	setp.ge.s32 	%p147, %r1, %r29;
	mov.f64 	%fd354, 0d0000000000000000;
	mov.b64 	%rd432, 0;
	mov.u32 	%r368, %r1;
	@%p147 bra 	$L__BB10_4;
	mul.wide.u32 	%rd376, %r1, 16;
	add.s64 	%rd373, %rd236, %rd376;
	// begin inline asm
	ld.global.nc.u64 %rd372, [%rd373];
	// end inline asm
	add.s64 	%rd375, %rd373, 8;
	// begin inline asm
	ld.global.nc.u64 %rd432, [%rd375];
	// end inline asm
	mov.b64 	%fd354, %rd372;
	add.s32 	%r368, %r1, 256;
$L__BB10_4:
	setp.ge.s32 	%p148, %r368, %r29;
	@%p148 bra 	$L__BB10_25;
	not.b32 	%r141, %r368;
	add.s32 	%r4, %r29, %r141;
	and.b32  	%r142, %r4, 768;
	setp.eq.s32 	%p149, %r142, 768;
	@%p149 bra 	$L__BB10_11;
	mul.wide.u32 	%rd378, %r368, 16;
	add.s64 	%rd423, %rd236, %rd378;
	shr.u32 	%r143, %r4, 8;
	add.s32 	%r144, %r143, 1;
	and.b32  	%r145, %r144, 3;
	neg.s32 	%r366, %r145;
$L__BB10_7:
	.pragma "nounroll";
	mov.u64 	%rd6, %rd432;
	mov.f64 	%fd3, %fd354;
	// begin inline asm
	ld.global.nc.u64 %rd379, [%rd423];
	// end inline asm
	add.s64 	%rd382, %rd423, 8;
	// begin inline asm
	ld.global.nc.u64 %rd381, [%rd382];
	// end inline asm
	mov.b64 	%fd4, %rd379;
	abs.f64 	%fd5, %fd3;
	abs.f64 	%fd6, %fd4;
	setp.lt.f64 	%p150, %fd5, %fd6;
	mov.u64 	%rd432, %rd381;
	mov.f64 	%fd354, %fd4;
	@%p150 bra 	$L__BB10_10;
	setp.lt.f64 	%p151, %fd6, %fd5;
	mov.u64 	%rd432, %rd6;
	mov.f64 	%fd354, %fd3;
	@%p151 bra 	$L__BB10_10;
	setp.lt.s64 	%p152, %rd6, %rd381;
	min.s64 	%rd432, %rd6, %rd381;
	selp.f64 	%fd354, %fd3, %fd4, %p152;
$L__BB10_10:
	add.s32 	%r368, %r368, 256;
	add.s64 	%rd423, %rd423, 4096;
	add.s32 	%r366, %r366, 1;
	setp.ne.s32 	%p153, %r366, 0;
	@%p153 bra 	$L__BB10_7;
$L__BB10_11:
	setp.lt.u32 	%p154, %r4, 768;
	@%p154 bra 	$L__BB10_25;
$L__BB10_12:
	mul.wide.s32 	%rd387, %r368, 16;
	add.s64 	%rd384, %rd236, %rd387;
	// begin inline asm
	ld.global.nc.u64 %rd383, [%rd384];
	// end inline asm
	add.s64 	%rd386, %rd384, 8;
	// begin inline asm
	ld.global.nc.u64 %rd385, [%rd386];
	// end inline asm
	mov.b64 	%fd12, %rd383;
	abs.f64 	%fd13, %fd354;
	abs.f64 	%fd14, %fd12;
	setp.lt.f64 	%p155, %fd13, %fd14;
	mov.u64 	%rd429, %rd385;
	mov.f64 	%fd351, %fd12;
	@%p155 bra 	$L__BB10_15;
	setp.lt.f64 	%p156, %fd14, %fd13;
	mov.u64 	%rd429, %rd432;
	mov.f64 	%fd351, %fd354;
	@%p156 bra 	$L__BB10_15;
	setp.lt.s64 	%p157, %rd432, %rd385;
	min.s64 	%rd429, %rd432, %rd385;
	selp.f64 	%fd351, %fd354, %fd12, %p157;
$L__BB10_15:
	add.s64 	%rd389, %rd384, 4096;
	// begin inline asm
	ld.global.nc.u64 %rd388, [%rd389];
	// end inline asm
	add.s64 	%rd391, %rd384, 4104;
	// begin inline asm
	ld.global.nc.u64 %rd390, [%rd391];
	// end inline asm
	mov.b64 	%fd17, %rd388;
	abs.f64 	%fd18, %fd351;
	abs.f64 	%fd19, %fd17;
	setp.lt.f64 	%p158, %fd18, %fd19;
	mov.u64 	%rd430, %rd390;
	mov.f64 	%fd352, %fd17;
	@%p158 bra 	$L__BB10_18;
	setp.lt.f64 	%p159, %fd19, %fd18;
	mov.u64 	%rd430, %rd429;
	mov.f64 	%fd352, %fd351;
	@%p159 bra 	$L__BB10_18;
	setp.lt.s64 	%p160, %rd429, %rd390;
	min.s64 	%rd430, %rd429, %rd390;
	selp.f64 	%fd352, %fd351, %fd17, %p160;
$L__BB10_18:
	add.s64 	%rd393, %rd384, 8192;
	// begin inline asm
	ld.global.nc.u64 %rd392, [%rd393];
	// end inline asm
	add.s64 	%rd395, %rd384, 8200;
	// begin inline asm
	ld.global.nc.u64 %rd394, [%rd395];
	// end inline asm
	mov.b64 	%fd22, %rd392;
	abs.f64 	%fd23, %fd352;
	abs.f64 	%fd24, %fd22;
	setp.lt.f64 	%p161, %fd23, %fd24;
	mov.u64 	%rd431, %rd394;
	mov.f64 	%fd353, %fd22;
	@%p161 bra 	$L__BB10_21;
	setp.lt.f64 	%p162, %fd24, %fd23;
	mov.u64 	%rd431, %rd430;
	mov.f64 	%fd353, %fd352;
	@%p162 bra 	$L__BB10_21;
	setp.lt.s64 	%p163, %rd430, %rd394;
	min.s64 	%rd431, %rd430, %rd394;
	selp.f64 	%fd353, %fd352, %fd22, %p163;
$L__BB10_21:
	add.s64 	%rd397, %rd384, 12288;
	// begin inline asm
	ld.global.nc.u64 %rd396, [%rd397];
	// end inline asm
	add.s64 	%rd399, %rd384, 12296;
	// begin inline asm
	ld.global.nc.u64 %rd398, [%rd399];
	// end inline asm
	mov.b64 	%fd27, %rd396;
	abs.f64 	%fd28, %fd353;
	abs.f64 	%fd29, %fd27;
	setp.lt.f64 	%p164, %fd28, %fd29;
	mov.u64 	%rd432, %rd398;
	mov.f64 	%fd354, %fd27;
	@%p164 bra 	$L__BB10_24;
	setp.lt.f64 	%p165, %fd29, %fd28;
	mov.u64 	%rd432, %rd431;
	mov.f64 	%fd354, %fd353;
	@%p165 bra 	$L__BB10_24;
	setp.lt.s64 	%p166, %rd431, %rd398;
	min.s64 	%rd432, %rd431, %rd398;
	selp.f64 	%fd354, %fd353, %fd27, %p166;
$L__BB10_24:
	add.s32 	%r368, %r368, 1024;
	setp.lt.s32 	%p167, %r368, %r29;
	@%p167 bra 	$L__BB10_12;
$L__BB10_25:
	setp.lt.s32 	%p168, %r29, 256;
	@%p168 bra 	$L__BB10_70;
	// begin inline asm
	mov.u32 %r259, %laneid;
	// end inline asm
	mov.b64 	%rd410, %fd354;
	mov.b64 	{%r261, %r266}, %rd410;
	mov.b32 	%r277, 1;
	mov.b32 	%r278, 31;
	mov.b32 	%r279, -1;
	// begin inline asm
	shfl.sync.down.b32 %r260, %r261, %r277, %r278, %r279;
	// end inline asm
	// begin inline asm
	shfl.sync.down.b32 %r265, %r266, %r277, %r278, %r279;
	// end inline asm
	mov.b64 	%rd411, {%r260, %r265};
	mov.b64 	%fd33, %rd411;
	mov.b64 	{%r271, %r276}, %rd432;
	// begin inline asm
	shfl.sync.down.b32 %r270, %r271, %r277, %r278, %r279;
	// end inline asm
	// begin inline asm
	shfl.sync.down.b32 %r275, %r276, %r277, %r278, %r279;
	// end inline asm
	mov.b64 	%rd28, {%r270, %r275};
	setp.gt.s32 	%p220, %r259, 30;
	mov.u64 	%rd434, %rd432;
	mov.f64 	%fd356, %fd354;
	@%p220 bra 	$L__BB10_30;
	abs.f64 	%fd34, %fd354;
	abs.f64 	%fd35, %fd33;
	setp.lt.f64 	%p221, %fd34, %fd35;
	mov.u64 	%rd434, %rd28;
	mov.f64 	%fd356, %fd33;
	@%p221 bra 	$L__BB10_30;
	setp.lt.f64 	%p222, %fd35, %fd34;
	mov.u64 	%rd434, %rd432;
	mov.f64 	%fd356, %fd354;
	@%p222 bra 	$L__BB10_30;
	setp.lt.s64 	%p223, %rd432, %rd28;
	min.s64 	%rd434, %rd432, %rd28;
	selp.f64 	%fd356, %fd354, %fd33, %p223;
$L__BB10_30:
	mov.b64 	%rd412, %fd356;
	mov.b64 	{%r281, %r286}, %rd412;
	mov.b32 	%r297, 2;
	mov.b32 	%r298, 31;
	mov.b32 	%r299, -1;
	// begin inline asm
	shfl.sync.down.b32 %r280, %r281, %r297, %r298, %r299;
	// end inline asm
	// begin inline asm
	shfl.sync.down.b32 %r285, %r286, %r297, %r298, %r299;
	// end inline asm
	mov.b64 	%rd413, {%r280, %r285};
	mov.b64 	%fd38, %rd413;
	mov.b64 	{%r291, %r296}, %rd434;
	// begin inline asm
	shfl.sync.down.b32 %r290, %r291, %r297, %r298, %r299;
	// end inline asm
	// begin inline asm
	shfl.sync.down.b32 %r295, %r296, %r297, %r298, %r299;
	// end inline asm
	mov.b64 	%rd31, {%r290, %r295};
	setp.gt.s32 	%p224, %r259, 29;
	mov.u64 	%rd435, %rd434;
	mov.f64 	%fd357, %fd356;
	@%p224 bra 	$L__BB10_34;
	abs.f64 	%fd39, %fd356;
	abs.f64 	%fd40, %fd38;
	setp.lt.f64 	%p225, %fd39, %fd40;
	mov.u64 	%rd435, %rd31;
	mov.f64 	%fd357, %fd38;
	@%p225 bra 	$L__BB10_34;
	setp.lt.f64 	%p226, %fd40, %fd39;
	mov.u64 	%rd435, %rd434;
	mov.f64 	%fd357, %fd356;
	@%p226 bra 	$L__BB10_34;
	setp.lt.s64 	%p227, %rd434, %rd31;
	min.s64 	%rd435, %rd434, %rd31;
	selp.f64 	%fd357, %fd356, %fd38, %p227;
$L__BB10_34:
	mov.b64 	%rd414, %fd357;
	mov.b64 	{%r301, %r306}, %rd414;
	mov.b32 	%r317, 4;
	mov.b32 	%r318, 31;
	mov.b32 	%r319, -1;
	// begin inline asm
	shfl.sync.down.b32 %r300, %r301, %r317, %r318, %r319;
	// end inline asm
	// begin inline asm
	shfl.sync.down.b32 %r305, %r306, %r317, %r318, %r319;
	// end inline asm
	mov.b64 	%rd415, {%r300, %r305};
	mov.b64 	%fd43, %rd415;
	mov.b64 	{%r311, %r316}, %rd435;
	// begin inline asm
	shfl.sync.down.b32 %r310, %r311, %r317, %r318, %r319;
	// end inline asm
	// begin inline asm
	shfl.sync.down.b32 %r315, %r316, %r317, %r318, %r319;
	// end inline asm
	mov.b64 	%rd34, {%r310, %r315};
	setp.gt.s32 	%p228, %r259, 27;
	mov.u64 	%rd436, %rd435;
	mov.f64 	%fd358, %fd357;
	@%p228 bra 	$L__BB10_38;
	abs.f64 	%fd44, %fd357;
	abs.f64 	%fd45, %fd43;
	setp.lt.f64 	%p229, %fd44, %fd45;
	mov.u64 	%rd436, %rd34;
	mov.f64 	%fd358, %fd43;
	@%p229 bra 	$L__BB10_38;
	setp.lt.f64 	%p230, %fd45, %fd44;
	mov.u64 	%rd436, %rd435;
	mov.f64 	%fd358, %fd357;
	@%p230 bra 	$L__BB10_38;
	setp.lt.s64 	%p231, %rd435, %rd34;
	min.s64 	%rd436, %rd435, %rd34;
	selp.f64 	%fd358, %fd357, %fd43, %p231;
$L__BB10_38:
	mov.b64 	%rd416, %fd358;
	mov.b64 	{%r321, %r326}, %rd416;
	mov.b32 	%r337, 8;
	mov.b32 	%r338, 31;
	mov.b32 	%r339, -1;
	// begin inline asm
	shfl.sync.down.b32 %r320, %r321, %r337, %r338, %r339;
	// end inline asm
	// begin inline asm
	shfl.sync.down.b32 %r325, %r326, %r337, %r338, %r339;
	// end inline asm
	mov.b64 	%rd417, {%r320, %r325};
	mov.b64 	%fd48, %rd417;
	mov.b64 	{%r331, %r336}, %rd436;
	// begin inline asm
	shfl.sync.down.b32 %r330, %r331, %r337, %r338, %r339;
	// end inline asm
	// begin inline asm
	shfl.sync.down.b32 %r335, %r336, %r337, %r338, %r339;
	// end inline asm
	mov.b64 	%rd37, {%r330, %r335};
	setp.gt.s32 	%p232, %r259, 23;
	mov.u64 	%rd437, %rd436;
	mov.f64 	%fd359, %fd358;
	@%p232 bra 	$L__BB10_42;
	abs.f64 	%fd49, %fd358;
	abs.f64 	%fd50, %fd48;
	setp.lt.f64 	%p233, %fd49, %fd50;
	mov.u64 	%rd437, %rd37;
	mov.f64 	%fd359, %fd48;
	@%p233 bra 	$L__BB10_42;
	setp.lt.f64 	%p234, %fd50, %fd49;
	mov.u64 	%rd437, %rd436;
	mov.f64 	%fd359, %fd358;
	@%p234 bra 	$L__BB10_42;
	setp.lt.s64 	%p235, %rd436, %rd37;
	min.s64 	%rd437, %rd436, %rd37;
	selp.f64 	%fd359, %fd358, %fd48, %p235;
$L__BB10_42:
	mov.b64 	%rd418, %fd359;
	mov.b64 	{%r341, %r346}, %rd418;
	mov.b32 	%r357, 16;
	mov.b32 	%r358, 31;
	mov.b32 	%r359, -1;
	// begin inline asm
	shfl.sync.down.b32 %r340, %r341, %r357, %r358, %r359;
	// end inline asm
	// begin inline asm
	shfl.sync.down.b32 %r345, %r346, %r357, %r358, %r359;
	// end inline asm
	mov.b64 	%rd419, {%r340, %r345};
	mov.b64 	%fd53, %rd419;
	mov.b64 	{%r351, %r356}, %rd437;
	// begin inline asm
	shfl.sync.down.b32 %r350, %r351, %r357, %r358, %r359;
	// end inline asm
	// begin inline asm
	shfl.sync.down.b32 %r355, %r356, %r357, %r358, %r359;
	// end inline asm
	mov.b64 	%rd40, {%r350, %r355};
	setp.gt.s32 	%p236, %r259, 15;
	mov.u64 	%rd508, %rd437;
	mov.f64 	%fd422, %fd359;
	@%p236 bra 	$L__BB10_46;
	abs.f64 	%fd54, %fd359;
	abs.f64 	%fd55, %fd53;
	setp.lt.f64 	%p237, %fd54, %fd55;
	mov.u64 	%rd508, %rd40;
	mov.f64 	%fd422, %fd53;
	@%p237 bra 	$L__BB10_46;
	setp.lt.f64 	%p238, %fd55, %fd54;
	mov.u64 	%rd508, %rd437;
	mov.f64 	%fd422, %fd359;
	@%p238 bra 	$L__BB10_46;
	setp.lt.s64 	%p239, %rd437, %rd40;
	min.s64 	%rd508, %rd437, %rd40;
	selp.f64 	%fd422, %fd359, %fd53, %p239;
$L__BB10_46:
	setp.ne.s32 	%p240, %r259, 0;
	@%p240 bra 	$L__BB10_48;
	shr.u32 	%r360, %r1, 1;
	and.b32  	%r361, %r360, 496;
	mov.u32 	%r362, _ZN6thrust24THRUST_300001_SM_1000_NS8cuda_cub4core6detail5shmemE;
	add.s32 	%r363, %r362, %r361;
	st.shared.f64 	[%r363+8], %fd422;
	st.shared.u64 	[%r363+16], %rd508;
$L__BB10_48:
	bar.sync 	0;
	setp.ne.s32 	%p241, %r1, 0;
	@%p241 bra 	$L__BB10_232;
	ld.shared.f64 	%fd58, [_ZN6thrust24THRUST_300001_SM_1000_NS8cuda_cub4core6detail5shmemE+24];
	ld.shared.u64 	%rd43, [_ZN6thrust24THRUST_300001_SM_1000_NS8cuda_cub4core6detail5shmemE+32];
	abs.f64 	%fd59, %fd422;
	abs.f64 	%fd60, %fd58;
	setp.lt.f64 	%p242, %fd59, %fd60;
	mov.u64 	%rd439, %rd43;
	mov.f64 	%fd361, %fd58;
	@%p242 bra 	$L__BB10_52;
	setp.lt.f64 	%p243, %fd60, %fd59;
	mov.u64 	%rd439, %rd508;
	mov.f64 	%fd361, %fd422;
	@%p243 bra 	$L__BB10_52;
	setp.lt.s64 	%p244, %rd508, %rd43;
	min.s64 	%rd439, %rd508, %rd43;
	selp.f64 	%fd361, %fd422, %fd58, %p244;
$L__BB10_52:
	ld.shared.f64 	%fd63, [_ZN6thrust24THRUST_300001_SM_1000_NS8cuda_cub4core6detail5shmemE+40];
	ld.shared.u64 	%rd46, [_ZN6thrust24THRUST_300001_SM_1000_NS8cuda_cub4core6detail5shmemE+48];
	abs.f64 	%fd64, %fd361;
	abs.f64 	%fd65, %fd63;
	setp.lt.f64 	%p245, %fd64, %fd65;
	mov.u64 	%rd440, %rd46;
	mov.f64 	%fd362, %fd63;
	@%p245 bra 	$L__BB10_55;
	setp.lt.f64 	%p246, %fd65, %fd64;
	mov.u64 	%rd440, %rd439;
	mov.f64 	%fd362, %fd361;
	@%p246 bra 	$L__BB10_55;
	setp.lt.s64 	%p247, %rd439, %rd46;
	min.s64 	%rd440, %rd439, %rd46;
	selp.f64 	%fd362, %fd361, %fd63, %p247;
$L__BB10_55:
	ld.shared.f64 	%fd68, [_ZN6thrust24THRUST_300001_SM_1000_NS8cuda_cub4core6detail5shmemE+56];
	ld.shared.u64 	%rd49, [_ZN6thrust24THRUST_300001_SM_1000_NS8cuda_cub4core6detail5shmemE+64];
	abs.f64 	%fd69, %fd362;
	abs.f64 	%fd70, %fd68;
	setp.lt.f64 	%p248, %fd69, %fd70;
	mov.u64 	%rd441, %rd49;
	mov.f64 	%fd363, %fd68;
	@%p248 bra 	$L__BB10_58;
	setp.lt.f64 	%p249, %fd70, %fd69;
	mov.u64 	%rd441, %rd440;
	mov.f64 	%fd363, %fd362;
	@%p249 bra 	$L__BB10_58;
	setp.lt.s64 	%p250, %rd440, %rd49;
	min.s64 	%rd441, %rd440, %rd49;
	selp.f64 	%fd363, %fd362, %fd68, %p250;
$L__BB10_58:
	ld.shared.f64 	%fd73, [_ZN6thrust24THRUST_300001_SM_1000_NS8cuda_cub4core6detail5shmemE+72];
	ld.shared.u64 	%rd52, [_ZN6thrust24THRUST_300001_SM_1000_NS8cuda_cub4core6detail5shmemE+80];
	abs.f64 	%fd74, %fd363;
	abs.f64 	%fd75, %fd73;
	setp.lt.f64 	%p251, %fd74, %fd75;
	mov.u64 	%rd442, %rd52;
	mov.f64 	%fd364, %fd73;
	@%p251 bra 	$L__BB10_61;
	setp.lt.f64 	%p252, %fd75, %fd74;
	mov.u64 	%rd442, %rd441;
	mov.f64 	%fd364, %fd363;
	@%p252 bra 	$L__BB10_61;
	setp.lt.s64 	%p253, %rd441, %rd52;
	min.s64 	%rd442, %rd441, %rd52;
	selp.f64 	%fd364, %fd363, %fd73, %p253;
$L__BB10_61:
	ld.shared.f64 	%fd78, [_ZN6thrust24THRUST_300001_SM_1000_NS8cuda_cub4core6detail5shmemE+88];
	ld.shared.u64 	%rd55, [_ZN6thrust24THRUST_300001_SM_1000_NS8cuda_cub4core6detail5shmemE+96];
	abs.f64 	%fd79, %fd364;
	abs.f64 	%fd80, %fd78;
	setp.lt.f64 	%p254, %fd79, %fd80;
	mov.u64 	%rd443, %rd55;
	mov.f64 	%fd365, %fd78;
	@%p254 bra 	$L__BB10_64;
	setp.lt.f64 	%p255, %fd80, %fd79;
	mov.u64 	%rd443, %rd442;
	mov.f64 	%fd365, %fd364;
	@%p255 bra 	$L__BB10_64;
	setp.lt.s64 	%p256, %rd442, %rd55;
	min.s64 	%rd443, %rd442, %rd55;
	selp.f64 	%fd365, %fd364, %fd78, %p256;
$L__BB10_64:
	ld.shared.f64 	%fd83, [_ZN6thrust24THRUST_300001_SM_1000_NS8cuda_cub4core6detail5shmemE+104];
	ld.shared.u64 	%rd58, [_ZN6thrust24THRUST_300001_SM_1000_NS8cuda_cub4core6detail5shmemE+112];
	abs.f64 	%fd84, %fd365;
	abs.f64 	%fd85, %fd83;
	setp.lt.f64 	%p257, %fd84, %fd85;
	mov.u64 	%rd444, %rd58;
	mov.f64 	%fd366, %fd83;
	@%p257 bra 	$L__BB10_67;
	setp.lt.f64 	%p258, %fd85, %fd84;
	mov.u64 	%rd444, %rd443;
	mov.f64 	%fd366, %fd365;
	@%p258 bra 	$L__BB10_67;
	setp.lt.s64 	%p259, %rd443, %rd58;
	min.s64 	%rd444, %rd443, %rd58;
	selp.f64 	%fd366, %fd365, %fd83, %p259;
$L__BB10_67:
	ld.shared.f64 	%fd88, [_ZN6thrust24THRUST_300001_SM_1000_NS8cuda_cub4core6detail5shmemE+120];
	ld.shared.u64 	%rd61, [_ZN6thrust24THRUST_300001_SM_1000_NS8cuda_cub4core6detail5shmemE+128];
	abs.f64 	%fd89, %fd366;
	abs.f64 	%fd90, %fd88;
	setp.lt.f64 	%p260, %fd89, %fd90;
	mov.u64 	%rd508, %rd61;
	mov.f64 	%fd422, %fd88;
	@%p260 bra 	$L__BB10_232;
	setp.lt.f64 	%p261, %fd90, %fd89;
	mov.u64 	%rd508, %rd444;
	mov.f64 	%fd422, %fd366;
	@%p261 bra 	$L__BB10_232;
	setp.lt.s64 	%p262, %rd444, %rd61;
	min.s64 	%rd508, %rd444, %rd61;
	selp.f64 	%fd422, %fd366, %fd88, %p262;
	bra.uni 	$L__BB10_232;
$L__BB10_70:
	// begin inline asm
	mov.u32 %r146, %laneid;
	// end inline asm
	and.b32  	%r167, %r1, 992;
	add.s32 	%r168, %r167, 32;
	setp.gt.s32 	%p169, %r168, %r29;
	not.b32 	%r169, %r167;
	add.s32 	%r170, %r29, %r169;
	selp.b32 	%r165, %r170, 31, %p169;
	mov.b64 	%rd400, %fd354;
	mov.b64 	{%r148, %r153}, %rd400;
	mov.b32 	%r164, 1;
	mov.b32 	%r166, -1;
	// begin inline asm
	shfl.sync.down.b32 %r147, %r148, %r164, %r165, %r166;
	// end inline asm
	// begin inline asm
	shfl.sync.down.b32 %r152, %r153, %r164, %r165, %r166;
	// end inline asm
	mov.b64 	%rd401, {%r147, %r152};
	mov.b64 	%fd92, %rd401;
	mov.b64 	{%r158, %r163}, %rd432;
	// begin inline asm
	shfl.sync.down.b32 %r157, %r158, %r164, %r165, %r166;
	// end inline asm
	// begin inline asm
	shfl.sync.down.b32 %r162, %r163, %r164, %r165, %r166;
	// end inline asm
	mov.b64 	%rd63, {%r157, %r162};
	setp.ge.s32 	%p170, %r146, %r165;
	mov.u64 	%rd445, %rd432;
	mov.f64 	%fd367, %fd354;
	@%p170 bra 	$L__BB10_74;
	abs.f64 	%fd93, %fd354;
	abs.f64 	%fd94, %fd92;
	setp.lt.f64 	%p171, %fd93, %fd94;
	mov.u64 	%rd445, %rd63;
	mov.f64 	%fd367, %fd92;
	@%p171 bra 	$L__BB10_74;
	setp.lt.f64 	%p172, %fd94, %fd93;
	mov.u64 	%rd445, %rd432;
	mov.f64 	%fd367, %fd354;
	@%p172 bra 	$L__BB10_74;
	setp.lt.s64 	%p173, %rd432, %rd63;
	min.s64 	%rd445, %rd432, %rd63;
	selp.f64 	%fd367, %fd354, %fd92, %p173;
$L__BB10_74:
	mov.b64 	%rd402, %fd367;
	mov.b64 	{%r172, %r177}, %rd402;
	mov.b32 	%r188, 2;
	mov.b32 	%r190, -1;
	// begin inline asm
	shfl.sync.down.b32 %r171, %r172, %r188, %r165, %r190;
	// end inline asm
	// begin inline asm
	shfl.sync.down.b32 %r176, %r177, %r188, %r165, %r190;
	// end inline asm
	mov.b64 	%rd403, {%r171, %r176};
	mov.b64 	%fd97, %rd403;
	mov.b64 	{%r182, %r187}, %rd445;
	// begin inline asm
	shfl.sync.down.b32 %r181, %r182, %r188, %r165, %r190;
	// end inline asm
	// begin inline asm
	shfl.sync.down.b32 %r186, %r187, %r188, %r165, %r190;
	// end inline asm
	mov.b64 	%rd66, {%r181, %r186};
	add.s32 	%r191, %r146, 2;
	setp.gt.s32 	%p174, %r191, %r165;
	mov.u64 	%rd446, %rd445;
	mov.f64 	%fd368, %fd367;
	@%p174 bra 	$L__BB10_78;
	abs.f64 	%fd98, %fd367;
	abs.f64 	%fd99, %fd97;
	setp.lt.f64 	%p175, %fd98, %fd99;
	mov.u64 	%rd446, %rd66;
	mov.f64 	%fd368, %fd97;
	@%p175 bra 	$L__BB10_78;
	setp.lt.f64 	%p176, %fd99, %fd98;
	mov.u64 	%rd446, %rd445;
	mov.f64 	%fd368, %fd367;
	@%p176 bra 	$L__BB10_78;
	setp.lt.s64 	%p177, %rd445, %rd66;
	min.s64 	%rd446, %rd445, %rd66;
	selp.f64 	%fd368, %fd367, %fd97, %p177;
$L__BB10_78:
	mov.b64 	%rd404, %fd368;
	mov.b64 	{%r193, %r198}, %rd404;
	mov.b32 	%r209, 4;
	mov.b32 	%r211, -1;
	// begin inline asm
	shfl.sync.down.b32 %r192, %r193, %r209, %r165, %r211;
	// end inline asm
	// begin inline asm
	shfl.sync.down.b32 %r197, %r198, %r209, %r165, %r211;
	// end inline asm
	mov.b64 	%rd405, {%r192, %r197};
	mov.b64 	%fd102, %rd405;
	mov.b64 	{%r203, %r208}, %rd446;
	// begin inline asm
	shfl.sync.down.b32 %r202, %r203, %r209, %r165, %r211;
	// end inline asm
	// begin inline asm
	shfl.sync.down.b32 %r207, %r208, %r209, %r165, %r211;
	// end inline asm
	mov.b64 	%rd69, {%r202, %r207};
	add.s32 	%r212, %r146, 4;
	setp.gt.s32 	%p178, %r212, %r165;
	mov.u64 	%rd447, %rd446;
	mov.f64 	%fd369, %fd368;
	@%p178 bra 	$L__BB10_82;
	abs.f64 	%fd103, %fd368;
	abs.f64 	%fd104, %fd102;
	setp.lt.f64 	%p179, %fd103, %fd104;
	mov.u64 	%rd447, %rd69;
	mov.f64 	%fd369, %fd102;
	@%p179 bra 	$L__BB10_82;
	setp.lt.f64 	%p180, %fd104, %fd103;
	mov.u64 	%rd447, %rd446;
	mov.f64 	%fd369, %fd368;
	@%p180 bra 	$L__BB10_82;
	setp.lt.s64 	%p181, %rd446, %rd69;
	min.s64 	%rd447, %rd446, %rd69;
	selp.f64 	%fd369, %fd368, %fd102, %p181;
$L__BB10_82:
	mov.b64 	%rd406, %fd369;
	mov.b64 	{%r214, %r219}, %rd406;
	mov.b32 	%r230, 8;
	mov.b32 	%r232, -1;
	// begin inline asm
	shfl.sync.down.b32 %r213, %r214, %r230, %r165, %r232;
	// end inline asm
	// begin inline asm
	shfl.sync.down.b32 %r218, %r219, %r230, %r165, %r232;
	// end inline asm
	mov.b64 	%rd407, {%r213, %r218};
	mov.b64 	%fd107, %rd407;
	mov.b64 	{%r224, %r229}, %rd447;
	// begin inline asm
	shfl.sync.down.b32 %r223, %r224, %r230, %r165, %r232;
	// end inline asm
	// begin inline asm
	shfl.sync.down.b32 %r228, %r229, %r230, %r165, %r232;
	// end inline asm
	mov.b64 	%rd72, {%r223, %r228};
	add.s32 	%r233, %r146, 8;
	setp.gt.s32 	%p182, %r233, %r165;
	mov.u64 	%rd448, %rd447;
	mov.f64 	%fd370, %fd369;
	@%p182 bra 	$L__BB10_86;
	abs.f64 	%fd108, %fd369;
	abs.f64 	%fd109, %fd107;
	setp.lt.f64 	%p183, %fd108, %fd109;
	mov.u64 	%rd448, %rd72;
	mov.f64 	%fd370, %fd107;
	@%p183 bra 	$L__BB10_86;
	setp.lt.f64 	%p184, %fd109, %fd108;
	mov.u64 	%rd448, %rd447;
	mov.f64 	%fd370, %fd369;
	@%p184 bra 	$L__BB10_86;
	setp.lt.s64 	%p185, %rd447, %rd72;
	min.s64 	%rd448, %rd447, %rd72;
	selp.f64 	%fd370, %fd369, %fd107, %p185;
$L__BB10_86:
	mov.b64 	%rd408, %fd370;
	mov.b64 	{%r235, %r240}, %rd408;
	mov.b32 	%r251, 16;
	mov.b32 	%r253, -1;
	// begin inline asm
	shfl.sync.down.b32 %r234, %r235, %r251, %r165, %r253;
	// end inline asm
	// begin inline asm
	shfl.sync.down.b32 %r239, %r240, %r251, %r165, %r253;
	// end inline asm
	mov.b64 	%rd409, {%r234, %r239};
	mov.b64 	%fd112, %rd409;
	mov.b64 	{%r245, %r250}, %rd448;
	// begin inline asm
	shfl.sync.down.b32 %r244, %r245, %r251, %r165, %r253;
	// end inline asm
	// begin inline asm
	shfl.sync.down.b32 %r249, %r250, %r251, %r165, %r253;
	// end inline asm
	mov.b64 	%rd75, {%r244, %r249};
	add.s32 	%r254, %r146, 16;
	setp.gt.s32 	%p186, %r254, %r165;
	mov.u64 	%rd508, %rd448;
	mov.f64 	%fd422, %fd370;
	@%p186 bra 	$L__BB10_90;
	abs.f64 	%fd113, %fd370;
	abs.f64 	%fd114, %fd112;
	setp.lt.f64 	%p187, %fd113, %fd114;
	mov.u64 	%rd508, %rd75;
	mov.f64 	%fd422, %fd112;
	@%p187 bra 	$L__BB10_90;
	setp.lt.f64 	%p188, %fd114, %fd113;
	mov.u64 	%rd508, %rd448;
	mov.f64 	%fd422, %fd370;
	@%p188 bra 	$L__BB10_90;
	setp.lt.s64 	%p189, %rd448, %rd75;
	min.s64 	%rd508, %rd448, %rd75;
	selp.f64 	%fd422, %fd370, %fd112, %p189;
$L__BB10_90:
	setp.ne.s32 	%p190, %r146, 0;
	@%p190 bra 	$L__BB10_92;
	shr.u32 	%r255, %r1, 1;
	and.b32  	%r256, %r255, 496;
	mov.u32 	%r257, _ZN6thrust24THRUST_300001_SM_1000_NS8cuda_cub4core6detail5shmemE;
	add.s32 	%r258, %r257, %r256;
	st.shared.f64 	[%r258+8], %fd422;
	st.shared.u64 	[%r258+16], %rd508;
$L__BB10_92:
	bar.sync 	0;
	setp.ne.s32 	%p191, %r1, 0;
	@%p191 bra 	$L__BB10_232;
	setp.lt.s32 	%p192, %r29, 33;
	mov.f64 	%fd372, %fd422;
	mov.u64 	%rd450, %rd508;
	@%p192 bra 	$L__BB10_97;
	ld.shared.f64 	%fd117, [_ZN6thrust24THRUST_300001_SM_1000_NS8cuda_cub4core6detail5shmemE+24];
	ld.shared.u64 	%rd78, [_ZN6thrust24THRUST_300001_SM_1000_NS8cuda_cub4core6detail5shmemE+32];
	abs.f64 	%fd118, %fd422;
	abs.f64 	%fd119, %fd117;
	setp.lt.f64 	%p193, %fd118, %fd119;
	mov.f64 	%fd372, %fd117;
	mov.u64 	%rd450, %rd78;
	@%p193 bra 	$L__BB10_97;
	setp.lt.f64 	%p194, %fd119, %fd118;
	mov.f64 	%fd372, %fd422;
	mov.u64 	%rd450, %rd508;
	@%p194 bra 	$L__BB10_97;
	setp.lt.s64 	%p195, %rd508, %rd78;
	min.s64 	%rd450, %rd508, %rd78;
	selp.f64 	%fd372, %fd422, %fd117, %p195;
$L__BB10_97:
	setp.lt.s32 	%p196, %r29, 65;
	mov.f64 	%fd373, %fd372;
	mov.u64 	%rd451, %rd450;
	@%p196 bra 	$L__BB10_101;
	ld.shared.f64 	%fd122, [_ZN6thrust24THRUST_300001_SM_1000_NS8cuda_cub4core6detail5shmemE+40];
	ld.shared.u64 	%rd81, [_ZN6thrust24THRUST_300001_SM_1000_NS8cuda_cub4core6detail5shmemE+48];
	abs.f64 	%fd123, %fd372;
	abs.f64 	%fd124, %fd122;
	setp.lt.f64 	%p197, %fd123, %fd124;
	mov.f64 	%fd373, %fd122;
	mov.u64 	%rd451, %rd81;
	@%p197 bra 	$L__BB10_101;
	setp.lt.f64 	%p198, %fd124, %fd123;
	mov.f64 	%fd373, %fd372;
	mov.u64 	%rd451, %rd450;
	@%p198 bra 	$L__BB10_101;
	setp.lt.s64 	%p199, %rd450, %rd81;
	min.s64 	%rd451, %rd450, %rd81;
	selp.f64 	%fd373, %fd372, %fd122, %p199;
$L__BB10_101:
	setp.lt.s32 	%p200, %r29, 97;
	mov.f64 	%fd374, %fd373;
	mov.u64 	%rd452, %rd451;
	@%p200 bra 	$L__BB10_105;
	ld.shared.f64 	%fd127, [_ZN6thrust24THRUST_300001_SM_1000_NS8cuda_cub4core6detail5shmemE+56];
	ld.shared.u64 	%rd84, [_ZN6thrust24THRUST_300001_SM_1000_NS8cuda_cub4core6detail5shmemE+64];
	abs.f64 	%fd128, %fd373;
	abs.f64 	%fd129, %fd127;
	setp.lt.f64 	%p201, %fd128, %fd129;
	mov.f64 	%fd374, %fd127;
	mov.u64 	%rd452, %rd84;
	@%p201 bra 	$L__BB10_105;
	setp.lt.f64 	%p202, %fd129, %fd128;
	mov.f64 	%fd374, %fd373;
	mov.u64 	%rd452, %rd451;
	@%p202 bra 	$L__BB10_105;
	setp.lt.s64 	%p203, %rd451, %rd84;
	min.s64 	%rd452, %rd451, %rd84;
	selp.f64 	%fd374, %fd373, %fd127, %p203;
$L__BB10_105:
	setp.lt.s32 	%p204, %r29, 129;
	mov.f64 	%fd375, %fd374;
	mov.u64 	%rd453, %rd452;
	@%p204 bra 	$L__BB10_109;
	ld.shared.f64 	%fd132, [_ZN6thrust24THRUST_300001_SM_1000_NS8cuda_cub4core6detail5shmemE+72];
	ld.shared.u64 	%rd87, [_ZN6thrust24THRUST_300001_SM_1000_NS8cuda_cub4core6detail5shmemE+80];
	abs.f64 	%fd133, %fd374;
	abs.f64 	%fd134, %fd132;
	setp.lt.f64 	%p205, %fd133, %fd134;
	mov.f64 	%fd375, %fd132;
	mov.u64 	%rd453, %rd87;
	@%p205 bra 	$L__BB10_109;
	setp.lt.f64 	%p206, %fd134, %fd133;
	mov.f64 	%fd375, %fd374;
	mov.u64 	%rd453, %rd452;
	@%p206 bra 	$L__BB10_109;
	setp.lt.s64 	%p207, %rd452, %rd87;
	min.s64 	%rd453, %rd452, %rd87;
	selp.f64 	%fd375, %fd374, %fd132, %p207;
$L__BB10_109:
	setp.lt.s32 	%p208, %r29, 161;
	mov.f64 	%fd376, %fd375;
	mov.u64 	%rd454, %rd453;
	@%p208 bra 	$L__BB10_113;
	ld.shared.f64 	%fd137, [_ZN6thrust24THRUST_300001_SM_1000_NS8cuda_cub4core6detail5shmemE+88];
	ld.shared.u64 	%rd90, [_ZN6thrust24THRUST_300001_SM_1000_NS8cuda_cub4core6detail5shmemE+96];
	abs.f64 	%fd138, %fd375;
	abs.f64 	%fd139, %fd137;
	setp.lt.f64 	%p209, %fd138, %fd139;
	mov.f64 	%fd376, %fd137;
	mov.u64 	%rd454, %rd90;
	@%p209 bra 	$L__BB10_113;
	setp.lt.f64 	%p210, %fd139, %fd138;
	mov.f64 	%fd376, %fd375;
	mov.u64 	%rd454, %rd453;
	@%p210 bra 	$L__BB10_113;
	setp.lt.s64 	%p211, %rd453, %rd90;
	min.s64 	%rd454, %rd453, %rd90;
	selp.f64 	%fd376, %fd375, %fd137, %p211;
$L__BB10_113:
	setp.lt.s32 	%p212, %r29, 193;
	mov.f64 	%fd377, %fd376;
	mov.u64 	%rd455, %rd454;
	@%p212 bra 	$L__BB10_117;
	ld.shared.f64 	%fd142, [_ZN6thrust24THRUST_300001_SM_1000_NS8cuda_cub4core6detail5shmemE+104];
	ld.shared.u64 	%rd93, [_ZN6thrust24THRUST_300001_SM_1000_NS8cuda_cub4core6detail5shmemE+112];
	abs.f64 	%fd143, %fd376;
	abs.f64 	%fd144, %fd142;
	setp.lt.f64 	%p213, %fd143, %fd144;
	mov.f64 	%fd377, %fd142;
	mov.u64 	%rd455, %rd93;
	@%p213 bra 	$L__BB10_117;
	setp.lt.f64 	%p214, %fd144, %fd143;
	mov.f64 	%fd377, %fd376;
	mov.u64 	%rd455, %rd454;
	@%p214 bra 	$L__BB10_117;
	setp.lt.s64 	%p215, %rd454, %rd93;
	min.s64 	%rd455, %rd454, %rd93;
	selp.f64 	%fd377, %fd376, %fd142, %p215;
$L__BB10_117:
	setp.lt.s32 	%p216, %r29, 225;
	mov.u64 	%rd508, %rd455;
	mov.f64 	%fd422, %fd377;
	@%p216 bra 	$L__BB10_232;
	ld.shared.f64 	%fd147, [_ZN6thrust24THRUST_300001_SM_1000_NS8cuda_cub4core6detail5shmemE+120];
	ld.shared.u64 	%rd96, [_ZN6thrust24THRUST_300001_SM_1000_NS8cuda_cub4core6detail5shmemE+128];
	abs.f64 	%fd148, %fd377;
	abs.f64 	%fd149, %fd147;
	setp.lt.f64 	%p217, %fd148, %fd149;
	mov.u64 	%rd508, %rd96;
	mov.f64 	%fd422, %fd147;
	@%p217 bra 	$L__BB10_232;
	setp.lt.f64 	%p218, %fd149, %fd148;
	mov.u64 	%rd508, %rd455;
	mov.f64 	%fd422, %fd377;
	@%p218 bra 	$L__BB10_232;
	setp.lt.s64 	%p219, %rd455, %rd96;
	min.s64 	%rd508, %rd455, %rd96;
	selp.f64 	%fd422, %fd377, %fd147, %p219;
	bra.uni 	$L__BB10_232;
$L__BB10_121:
	mov.u32 	%r16, %tid.x;
	cvt.u64.u32 	%rd98, %r16;
	mul.wide.u32 	%rd258, %r16, 16;
	add.s64 	%rd239, %rd236, %rd258;
	// begin inline asm
	ld.global.nc.u64 %rd238, [%rd239];
	// end inline asm
	add.s64 	%rd241, %rd239, 8;
	// begin inline asm
	ld.global.nc.u64 %rd240, [%rd241];
	// end inline asm
	mov.b64 	%fd151, %rd238;
	add.s64 	%rd243, %rd239, 4096;
	// begin inline asm
	ld.global.nc.u64 %rd242, [%rd243];
	// end inline asm
	add.s64 	%rd245, %rd239, 4104;
	// begin inline asm
	ld.global.nc.u64 %rd456, [%rd245];
	// end inline asm
	mov.b64 	%fd378, %rd242;
	add.s64 	%rd247, %rd239, 8192;
	// begin inline asm
	ld.global.nc.u64 %rd246, [%rd247];
	// end inline asm
	add.s64 	%rd249, %rd239, 8200;
	// begin inline asm
	ld.global.nc.u64 %rd457, [%rd249];
	// end inline asm
	mov.b64 	%fd379, %rd246;
	add.s64 	%rd251, %rd239, 12288;
	// begin inline asm
	ld.global.nc.u64 %rd250, [%rd251];
	// end inline asm
	add.s64 	%rd253, %rd239, 12296;
	// begin inline asm
	ld.global.nc.u64 %rd458, [%rd253];
	// end inline asm
	mov.b64 	%fd380, %rd250;
	add.s64 	%rd255, %rd239, 16384;
	// begin inline asm
	ld.global.nc.u64 %rd254, [%rd255];
	// end inline asm
	add.s64 	%rd257, %rd239, 16392;
	// begin inline asm
	ld.global.nc.u64 %rd495, [%rd257];
	// end inline asm
	mov.b64 	%fd409, %rd254;
	abs.f64 	%fd156, %fd151;
	abs.f64 	%fd157, %fd378;
	setp.lt.f64 	%p3, %fd156, %fd157;
	@%p3 bra 	$L__BB10_123;
	setp.lt.f64 	%p4, %fd157, %fd156;
	setp.lt.s64 	%p5, %rd240, %rd456;
	or.pred  	%p6, %p4, %p5;
	selp.b64 	%rd456, %rd240, %rd456, %p6;
	selp.f64 	%fd378, %fd151, %fd378, %p6;
$L__BB10_123:
	abs.f64 	%fd160, %fd378;
	abs.f64 	%fd161, %fd379;
	setp.lt.f64 	%p7, %fd160, %fd161;
	@%p7 bra 	$L__BB10_125;
	setp.lt.f64 	%p8, %fd161, %fd160;
	setp.lt.s64 	%p9, %rd456, %rd457;
	or.pred  	%p10, %p8, %p9;
	selp.b64 	%rd457, %rd456, %rd457, %p10;
	selp.f64 	%fd379, %fd378, %fd379, %p10;
$L__BB10_125:
	abs.f64 	%fd164, %fd379;
	abs.f64 	%fd165, %fd380;
	setp.lt.f64 	%p11, %fd164, %fd165;
	@%p11 bra 	$L__BB10_127;
	setp.lt.f64 	%p12, %fd165, %fd164;
	setp.lt.s64 	%p13, %rd457, %rd458;
	or.pred  	%p14, %p12, %p13;
	selp.b64 	%rd458, %rd457, %rd458, %p14;
	selp.f64 	%fd380, %fd379, %fd380, %p14;
$L__BB10_127:
	abs.f64 	%fd168, %fd380;
	abs.f64 	%fd169, %fd409;
	setp.lt.f64 	%p15, %fd168, %fd169;
	@%p15 bra 	$L__BB10_129;
	setp.lt.f64 	%p16, %fd169, %fd168;
	setp.lt.s64 	%p17, %rd458, %rd495;
	or.pred  	%p18, %p16, %p17;
	selp.b64 	%rd495, %rd458, %rd495, %p18;
	selp.f64 	%fd409, %fd380, %fd409, %p18;
$L__BB10_129:
	setp.lt.u32 	%p19, %r29, 2560;
	mov.b64 	%rd474, 1280;
	@%p19 bra 	$L__BB10_165;
	add.s64 	%rd262, %rd1, -2560;
	mul.hi.u64 	%rd263, %rd262, -3689348814741910323;
	shr.u64 	%rd112, %rd263, 10;
	setp.lt.u64 	%p20, %rd262, 1280;
	mov.b64 	%rd474, 1280;
	@%p20 bra 	$L__BB10_153;
	add.s64 	%rd265, %rd112, 1;
	and.b64  	%rd460, %rd265, 36028797018963966;
	shl.b64 	%rd266, %rd98, 4;
	add.s64 	%rd267, %rd266, %rd236;
	add.s64 	%rd461, %rd267, 57352;
	mov.b64 	%rd474, 1280;
$L__BB10_132:
	add.s64 	%rd269, %rd461, -36872;
	// begin inline asm
	ld.global.nc.u64 %rd268, [%rd269];
	// end inline asm
	add.s64 	%rd271, %rd461, -36864;
	// begin inline asm
	ld.global.nc.u64 %rd464, [%rd271];
	// end inline asm
	mov.b64 	%fd383, %rd268;
	add.s64 	%rd273, %rd461, -32776;
	// begin inline asm
	ld.global.nc.u64 %rd272, [%rd273];
	// end inline asm
	add.s64 	%rd275, %rd461, -32768;
	// begin inline asm
	ld.global.nc.u64 %rd465, [%rd275];
	// end inline asm
	mov.b64 	%fd384, %rd272;
	add.s64 	%rd277, %rd461, -28680;
	// begin inline asm
	ld.global.nc.u64 %rd276, [%rd277];
	// end inline asm
	add.s64 	%rd279, %rd461, -28672;
	// begin inline asm
	ld.global.nc.u64 %rd466, [%rd279];
	// end inline asm
	mov.b64 	%fd385, %rd276;
	add.s64 	%rd281, %rd461, -24584;
	// begin inline asm
	ld.global.nc.u64 %rd280, [%rd281];
	// end inline asm
	add.s64 	%rd283, %rd461, -24576;
	// begin inline asm
	ld.global.nc.u64 %rd467, [%rd283];
	// end inline asm
	mov.b64 	%fd386, %rd280;
	add.s64 	%rd285, %rd461, -20488;
	// begin inline asm
	ld.global.nc.u64 %rd284, [%rd285];
	// end inline asm
	add.s64 	%rd287, %rd461, -20480;
	// begin inline asm
	ld.global.nc.u64 %rd468, [%rd287];
	// end inline asm
	mov.b64 	%fd387, %rd284;
	abs.f64 	%fd178, %fd409;
	abs.f64 	%fd179, %fd383;
	setp.lt.f64 	%p21, %fd178, %fd179;
	@%p21 bra 	$L__BB10_134;
	setp.lt.f64 	%p22, %fd179, %fd178;
	setp.lt.s64 	%p23, %rd495, %rd464;
	or.pred  	%p24, %p22, %p23;
	selp.b64 	%rd464, %rd495, %rd464, %p24;
	selp.f64 	%fd383, %fd409, %fd383, %p24;
$L__BB10_134:
	abs.f64 	%fd182, %fd383;
	abs.f64 	%fd183, %fd384;
	setp.lt.f64 	%p25, %fd182, %fd183;
	@%p25 bra 	$L__BB10_136;
	setp.lt.f64 	%p26, %fd183, %fd182;
	setp.lt.s64 	%p27, %rd464, %rd465;
	or.pred  	%p28, %p26, %p27;
	selp.b64 	%rd465, %rd464, %rd465, %p28;
	selp.f64 	%fd384, %fd383, %fd384, %p28;
$L__BB10_136:
	abs.f64 	%fd186, %fd384;
	abs.f64 	%fd187, %fd385;
	setp.lt.f64 	%p29, %fd186, %fd187;
	@%p29 bra 	$L__BB10_138;
	setp.lt.f64 	%p30, %fd187, %fd186;
	setp.lt.s64 	%p31, %rd465, %rd466;
	or.pred  	%p32, %p30, %p31;
	selp.b64 	%rd466, %rd465, %rd466, %p32;
	selp.f64 	%fd385, %fd384, %fd385, %p32;
$L__BB10_138:
	abs.f64 	%fd190, %fd385;
	abs.f64 	%fd191, %fd386;
	setp.lt.f64 	%p33, %fd190, %fd191;
	@%p33 bra 	$L__BB10_140;
	setp.lt.f64 	%p34, %fd191, %fd190;
	setp.lt.s64 	%p35, %rd466, %rd467;
	or.pred  	%p36, %p34, %p35;
	selp.b64 	%rd467, %rd466, %rd467, %p36;
	selp.f64 	%fd386, %fd385, %fd386, %p36;
$L__BB10_140:
	abs.f64 	%fd194, %fd386;
	abs.f64 	%fd195, %fd387;
	setp.lt.f64 	%p37, %fd194, %fd195;
	@%p37 bra 	$L__BB10_142;
	setp.lt.f64 	%p38, %fd195, %fd194;
	setp.lt.s64 	%p39, %rd467, %rd468;
	or.pred  	%p40, %p38, %p39;
	selp.b64 	%rd468, %rd467, %rd468, %p40;
	selp.f64 	%fd387, %fd386, %fd387, %p40;
$L__BB10_142:
	add.s64 	%rd289, %rd461, -16392;
	// begin inline asm
	ld.global.nc.u64 %rd288, [%rd289];
	// end inline asm
	add.s64 	%rd291, %rd461, -16384;
	// begin inline asm
	ld.global.nc.u64 %rd469, [%rd291];
	// end inline asm
	mov.b64 	%fd388, %rd288;
	add.s64 	%rd293, %rd461, -12296;
	// begin inline asm
	ld.global.nc.u64 %rd292, [%rd293];
	// end inline asm
	add.s64 	%rd295, %rd461, -12288;
	// begin inline asm
	ld.global.nc.u64 %rd470, [%rd295];
	// end inline asm
	mov.b64 	%fd389, %rd292;
	add.s64 	%rd297, %rd461, -8200;
	// begin inline asm
	ld.global.nc.u64 %rd296, [%rd297];
	// end inline asm
	add.s64 	%rd299, %rd461, -8192;
	// begin inline asm
	ld.global.nc.u64 %rd471, [%rd299];
	// end inline asm
	mov.b64 	%fd390, %rd296;
	add.s64 	%rd301, %rd461, -4104;
	// begin inline asm
	ld.global.nc.u64 %rd300, [%rd301];
	// end inline asm
	add.s64 	%rd303, %rd461, -4096;
	// begin inline asm
	ld.global.nc.u64 %rd472, [%rd303];
	// end inline asm
	mov.b64 	%fd391, %rd300;
	add.s64 	%rd305, %rd461, -8;
	// begin inline asm
	ld.global.nc.u64 %rd304, [%rd305];
	// end inline asm
	// begin inline asm
	ld.global.nc.u64 %rd495, [%rd461];
	// end inline asm
	mov.b64 	%fd409, %rd304;
	abs.f64 	%fd203, %fd387;
	abs.f64 	%fd204, %fd388;
	setp.lt.f64 	%p41, %fd203, %fd204;
	@%p41 bra 	$L__BB10_144;
	setp.lt.f64 	%p42, %fd204, %fd203;
	setp.lt.s64 	%p43, %rd468, %rd469;
	or.pred  	%p44, %p42, %p43;
	selp.b64 	%rd469, %rd468, %rd469, %p44;
	selp.f64 	%fd388, %fd387, %fd388, %p44;
$L__BB10_144:
	abs.f64 	%fd207, %fd388;
	abs.f64 	%fd208, %fd389;
	setp.lt.f64 	%p45, %fd207, %fd208;
	@%p45 bra 	$L__BB10_146;
	setp.lt.f64 	%p46, %fd208, %fd207;
	setp.lt.s64 	%p47, %rd469, %rd470;
	or.pred  	%p48, %p46, %p47;
	selp.b64 	%rd470, %rd469, %rd470, %p48;
	selp.f64 	%fd389, %fd388, %fd389, %p48;
$L__BB10_146:
	abs.f64 	%fd211, %fd389;
	abs.f64 	%fd212, %fd390;
	setp.lt.f64 	%p49, %fd211, %fd212;
	@%p49 bra 	$L__BB10_148;
	setp.lt.f64 	%p50, %fd212, %fd211;
	setp.lt.s64 	%p51, %rd470, %rd471;
	or.pred  	%p52, %p50, %p51;
	selp.b64 	%rd471, %rd470, %rd471, %p52;
	selp.f64 	%fd390, %fd389, %fd390, %p52;
$L__BB10_148:
	abs.f64 	%fd215, %fd390;
	abs.f64 	%fd216, %fd391;
	setp.lt.f64 	%p53, %fd215, %fd216;
	@%p53 bra 	$L__BB10_150;
	setp.lt.f64 	%p54, %fd216, %fd215;
	setp.lt.s64 	%p55, %rd471, %rd472;
	or.pred  	%p56, %p54, %p55;
	selp.b64 	%rd472, %rd471, %rd472, %p56;
	selp.f64 	%fd391, %fd390, %fd391, %p56;
$L__BB10_150:
	abs.f64 	%fd219, %fd391;
	abs.f64 	%fd220, %fd409;
	setp.lt.f64 	%p57, %fd219, %fd220;
	@%p57 bra 	$L__BB10_152;
	setp.lt.f64 	%p58, %fd220, %fd219;
	setp.lt.s64 	%p59, %rd472, %rd495;
	or.pred  	%p60, %p58, %p59;
	selp.b64 	%rd495, %rd472, %rd495, %p60;
	selp.f64 	%fd409, %fd391, %fd409, %p60;
$L__BB10_152:
	add.s64 	%rd474, %rd474, 2560;
	add.s64 	%rd461, %rd461, 40960;
	add.s64 	%rd460, %rd460, -2;
	setp.ne.s64 	%p61, %rd460, 0;
	@%p61 bra 	$L__BB10_132;
$L__BB10_153:
	and.b64  	%rd308, %rd112, 1;
	setp.eq.b64 	%p62, %rd308, 1;
	@%p62 bra 	$L__BB10_165;
	shl.b64 	%rd329, %rd474, 4;
	mul.wide.u32 	%rd330, %r16, 16;
	add.s64 	%rd331, %rd236, %rd330;
	add.s64 	%rd310, %rd331, %rd329;
	// begin inline asm
	ld.global.nc.u64 %rd309, [%rd310];
	// end inline asm
	add.s64 	%rd312, %rd310, 8;
	// begin inline asm
	ld.global.nc.u64 %rd478, [%rd312];
	// end inline asm
	mov.b64 	%fd395, %rd309;
	add.s64 	%rd314, %rd310, 4096;
	// begin inline asm
	ld.global.nc.u64 %rd313, [%rd314];
	// end inline asm
	add.s64 	%rd316, %rd310, 4104;
	// begin inline asm
	ld.global.nc.u64 %rd479, [%rd316];
	// end inline asm
	mov.b64 	%fd396, %rd313;
	add.s64 	%rd318, %rd310, 8192;
	// begin inline asm
	ld.global.nc.u64 %rd317, [%rd318];
	// end inline asm
	add.s64 	%rd320, %rd310, 8200;
	// begin inline asm
	ld.global.nc.u64 %rd480, [%rd320];
	// end inline asm
	mov.b64 	%fd397, %rd317;
	add.s64 	%rd322, %rd310, 12288;
	// begin inline asm
	ld.global.nc.u64 %rd321, [%rd322];
	// end inline asm
	add.s64 	%rd324, %rd310, 12296;
	// begin inline asm
	ld.global.nc.u64 %rd481, [%rd324];
	// end inline asm
	mov.b64 	%fd398, %rd321;
	add.s64 	%rd326, %rd310, 16384;
	// begin inline asm
	ld.global.nc.u64 %rd325, [%rd326];
	// end inline asm
	add.s64 	%rd328, %rd310, 16392;
	// begin inline asm
	ld.global.nc.u64 %rd482, [%rd328];
	// end inline asm
	mov.b64 	%fd399, %rd325;
	abs.f64 	%fd230, %fd409;
	abs.f64 	%fd231, %fd395;
	setp.lt.f64 	%p63, %fd230, %fd231;
	@%p63 bra 	$L__BB10_156;
	setp.lt.f64 	%p64, %fd231, %fd230;
	setp.lt.s64 	%p65, %rd495, %rd478;
	or.pred  	%p66, %p64, %p65;
	selp.b64 	%rd478, %rd495, %rd478, %p66;
	selp.f64 	%fd395, %fd409, %fd395, %p66;
$L__BB10_156:
	abs.f64 	%fd234, %fd395;
	abs.f64 	%fd235, %fd396;
	setp.lt.f64 	%p67, %fd234, %fd235;
	@%p67 bra 	$L__BB10_158;
	setp.lt.f64 	%p68, %fd235, %fd234;
	setp.lt.s64 	%p69, %rd478, %rd479;
	or.pred  	%p70, %p68, %p69;
	selp.b64 	%rd479, %rd478, %rd479, %p70;
	selp.f64 	%fd396, %fd395, %fd396, %p70;
$L__BB10_158:
	abs.f64 	%fd238, %fd396;
	abs.f64 	%fd239, %fd397;
	setp.lt.f64 	%p71, %fd238, %fd239;
	@%p71 bra 	$L__BB10_160;
	setp.lt.f64 	%p72, %fd239, %fd238;
	setp.lt.s64 	%p73, %rd479, %rd480;
	or.pred  	%p74, %p72, %p73;
	selp.b64 	%rd480, %rd479, %rd480, %p74;
	selp.f64 	%fd397, %fd396, %fd397, %p74;
$L__BB10_160:
	abs.f64 	%fd242, %fd397;
	abs.f64 	%fd243, %fd398;
	setp.lt.f64 	%p75, %fd242, %fd243;
	@%p75 bra 	$L__BB10_162;
	setp.lt.f64 	%p76, %fd243, %fd242;
	setp.lt.s64 	%p77, %rd480, %rd481;
	or.pred  	%p78, %p76, %p77;
	selp.b64 	%rd481, %rd480, %rd481, %p78;
	selp.f64 	%fd398, %fd397, %fd398, %p78;
$L__BB10_162:
	abs.f64 	%fd246, %fd398;
	abs.f64 	%fd247, %fd399;
	setp.lt.f64 	%p79, %fd246, %fd247;
	@%p79 bra 	$L__BB10_164;
	setp.lt.f64 	%p80, %fd247, %fd246;
	setp.lt.s64 	%p81, %rd481, %rd482;
	or.pred  	%p82, %p80, %p81;
	selp.b64 	%rd482, %rd481, %rd482, %p82;
	selp.f64 	%fd399, %fd398, %fd399, %p82;
$L__BB10_164:
	add.s64 	%rd474, %rd474, 1280;
	mov.u64 	%rd495, %rd482;
	mov.f64 	%fd409, %fd399;
$L__BB10_165:
	cvt.s64.s32 	%rd332, %r29;
	setp.ge.s64 	%p83, %rd474, %rd332;
	@%p83 bra 	$L__BB10_188;
	cvt.u32.u64 	%r17, %rd474;
	sub.s32 	%r18, %r29, %r17;
	setp.ge.s32 	%p84, %r16, %r18;
	@%p84 bra 	$L__BB10_188;
	not.b32 	%r30, %r16;
	add.s32 	%r31, %r29, %r30;
	sub.s32 	%r19, %r31, %r17;
	and.b32  	%r32, %r19, 768;
	setp.eq.s32 	%p85, %r32, 768;
	mov.u32 	%r372, %r16;
	@%p85 bra 	$L__BB10_173;
	cvt.u64.u32 	%rd334, %r16;
	add.s64 	%rd335, %rd474, %rd334;
	shl.b64 	%rd336, %rd335, 4;
	add.s64 	%rd485, %rd236, %rd336;
	shr.u32 	%r33, %r19, 8;
	add.s32 	%r34, %r33, 1;
	and.b32  	%r35, %r34, 3;
	neg.s32 	%r370, %r35;
	mov.u32 	%r372, %r16;
$L__BB10_169:
	.pragma "nounroll";
	mov.u64 	%rd176, %rd495;
	mov.f64 	%fd251, %fd409;
	// begin inline asm
	ld.global.nc.u64 %rd337, [%rd485];
	// end inline asm
	add.s64 	%rd340, %rd485, 8;
	// begin inline asm
	ld.global.nc.u64 %rd339, [%rd340];
	// end inline asm
	mov.b64 	%fd252, %rd337;
	abs.f64 	%fd253, %fd251;
	abs.f64 	%fd254, %fd252;
	setp.lt.f64 	%p86, %fd253, %fd254;
	mov.f64 	%fd409, %fd252;
	mov.u64 	%rd495, %rd339;
	@%p86 bra 	$L__BB10_172;
	setp.lt.f64 	%p87, %fd254, %fd253;
	mov.f64 	%fd409, %fd251;
	mov.u64 	%rd495, %rd176;
	@%p87 bra 	$L__BB10_172;
	setp.lt.s64 	%p88, %rd176, %rd339;
	selp.f64 	%fd409, %fd251, %fd252, %p88;
	min.s64 	%rd495, %rd176, %rd339;
$L__BB10_172:
	add.s32 	%r372, %r372, 256;
	add.s64 	%rd485, %rd485, 4096;
	add.s32 	%r370, %r370, 1;
	setp.ne.s32 	%p89, %r370, 0;
	@%p89 bra 	$L__BB10_169;
$L__BB10_173:
	setp.lt.u32 	%p90, %r19, 768;
	@%p90 bra 	$L__BB10_188;
	cvt.u64.u32 	%rd341, %r372;
	add.s64 	%rd342, %rd474, %rd341;
	shl.b64 	%rd343, %rd342, 4;
	add.s64 	%rd344, %rd343, %rd236;
	add.s64 	%rd490, %rd344, 12296;
$L__BB10_175:
	add.s64 	%rd346, %rd490, -12296;
	// begin inline asm
	ld.global.nc.u64 %rd345, [%rd346];
	// end inline asm
	add.s64 	%rd348, %rd490, -12288;
	// begin inline asm
	ld.global.nc.u64 %rd347, [%rd348];
	// end inline asm
	mov.b64 	%fd260, %rd345;
	abs.f64 	%fd261, %fd409;
	abs.f64 	%fd262, %fd260;
	setp.lt.f64 	%p91, %fd261, %fd262;
	mov.f64 	%fd406, %fd260;
	mov.u64 	%rd492, %rd347;
	@%p91 bra 	$L__BB10_178;
	setp.lt.f64 	%p92, %fd262, %fd261;
	mov.f64 	%fd406, %fd409;
	mov.u64 	%rd492, %rd495;
	@%p92 bra 	$L__BB10_178;
	setp.lt.s64 	%p93, %rd495, %rd347;
	selp.f64 	%fd406, %fd409, %fd260, %p93;
	min.s64 	%rd492, %rd495, %rd347;
$L__BB10_178:
	add.s64 	%rd350, %rd490, -8200;
	// begin inline asm
	ld.global.nc.u64 %rd349, [%rd350];
	// end inline asm
	add.s64 	%rd352, %rd490, -8192;
	// begin inline asm
	ld.global.nc.u64 %rd351, [%rd352];
	// end inline asm
	mov.b64 	%fd265, %rd349;
	abs.f64 	%fd266, %fd406;
	abs.f64 	%fd267, %fd265;
	setp.lt.f64 	%p94, %fd266, %fd267;
	mov.f64 	%fd407, %fd265;
	mov.u64 	%rd493, %rd351;
	@%p94 bra 	$L__BB10_181;
	setp.lt.f64 	%p95, %fd267, %fd266;
	mov.f64 	%fd407, %fd406;
	mov.u64 	%rd493, %rd492;
	@%p95 bra 	$L__BB10_181;
	setp.lt.s64 	%p96, %rd492, %rd351;
	selp.f64 	%fd407, %fd406, %fd265, %p96;
	min.s64 	%rd493, %rd492, %rd351;
$L__BB10_181:
	add.s64 	%rd354, %rd490, -4104;
	// begin inline asm
	ld.global.nc.u64 %rd353, [%rd354];
	// end inline asm
	add.s64 	%rd356, %rd490, -4096;
	// begin inline asm
	ld.global.nc.u64 %rd355, [%rd356];
	// end inline asm
	mov.b64 	%fd270, %rd353;
	abs.f64 	%fd271, %fd407;
	abs.f64 	%fd272, %fd270;
	setp.lt.f64 	%p97, %fd271, %fd272;
	mov.f64 	%fd408, %fd270;
	mov.u64 	%rd494, %rd355;
	@%p97 bra 	$L__BB10_184;
	setp.lt.f64 	%p98, %fd272, %fd271;
	mov.f64 	%fd408, %fd407;
	mov.u64 	%rd494, %rd493;
	@%p98 bra 	$L__BB10_184;
	setp.lt.s64 	%p99, %rd493, %rd355;
	selp.f64 	%fd408, %fd407, %fd270, %p99;
	min.s64 	%rd494, %rd493, %rd355;
$L__BB10_184:
	add.s64 	%rd358, %rd490, -8;
	// begin inline asm
	ld.global.nc.u64 %rd357, [%rd358];
	// end inline asm
	// begin inline asm
	ld.global.nc.u64 %rd359, [%rd490];
	// end inline asm
	mov.b64 	%fd275, %rd357;
	abs.f64 	%fd276, %fd408;
	abs.f64 	%fd277, %fd275;
	setp.lt.f64 	%p100, %fd276, %fd277;
	mov.f64 	%fd409, %fd275;
	mov.u64 	%rd495, %rd359;
	@%p100 bra 	$L__BB10_187;
	setp.lt.f64 	%p101, %fd277, %fd276;
	mov.f64 	%fd409, %fd408;
	mov.u64 	%rd495, %rd494;
	@%p101 bra 	$L__BB10_187;
	setp.lt.s64 	%p102, %rd494, %rd359;
	selp.f64 	%fd409, %fd408, %fd275, %p102;
	min.s64 	%rd495, %rd494, %rd359;
$L__BB10_187:
	add.s32 	%r372, %r372, 1024;
	add.s64 	%rd490, %rd490, 16384;
	setp.lt.s32 	%p103, %r372, %r18;
	@%p103 bra 	$L__BB10_175;
$L__BB10_188:
	// begin inline asm
	mov.u32 %r36, %laneid;
	// end inline asm
	mov.b64 	%rd361, %fd409;
	mov.b64 	{%r38, %r43}, %rd361;
	mov.b32 	%r54, 1;
	mov.b32 	%r55, 31;
	mov.b32 	%r56, -1;
	// begin inline asm
	shfl.sync.down.b32 %r37, %r38, %r54, %r55, %r56;
	// end inline asm
	// begin inline asm
	shfl.sync.down.b32 %r42, %r43, %r54, %r55, %r56;
	// end inline asm
	mov.b64 	%rd362, {%r37, %r42};
	mov.b64 	%fd281, %rd362;
	mov.b64 	{%r48, %r53}, %rd495;
	// begin inline asm
	shfl.sync.down.b32 %r47, %r48, %r54, %r55, %r56;
	// end inline asm
	// begin inline asm
	shfl.sync.down.b32 %r52, %r53, %r54, %r55, %r56;
	// end inline asm
	mov.b64 	%rd200, {%r47, %r52};
	setp.gt.s32 	%p104, %r36, 30;
	mov.f64 	%fd411, %fd409;
	mov.u64 	%rd497, %rd495;
	@%p104 bra 	$L__BB10_192;
	abs.f64 	%fd282, %fd409;
	abs.f64 	%fd283, %fd281;
	setp.lt.f64 	%p105, %fd282, %fd283;
	mov.f64 	%fd411, %fd281;
	mov.u64 	%rd497, %rd200;
	@%p105 bra 	$L__BB10_192;
	setp.lt.f64 	%p106, %fd283, %fd282;
	mov.f64 	%fd411, %fd409;
	mov.u64 	%rd497, %rd495;
	@%p106 bra 	$L__BB10_192;
	setp.lt.s64 	%p107, %rd495, %rd200;
	selp.f64 	%fd411, %fd409, %fd281, %p107;
	min.s64 	%rd497, %rd495, %rd200;
$L__BB10_192:
	mov.b64 	%rd363, %fd411;
	mov.b64 	{%r58, %r63}, %rd363;
	mov.b32 	%r74, 2;
	mov.b32 	%r75, 31;
	mov.b32 	%r76, -1;
	// begin inline asm
	shfl.sync.down.b32 %r57, %r58, %r74, %r75, %r76;
	// end inline asm
	// begin inline asm
	shfl.sync.down.b32 %r62, %r63, %r74, %r75, %r76;
	// end inline asm
	mov.b64 	%rd364, {%r57, %r62};
	mov.b64 	%fd286, %rd364;
	mov.b64 	{%r68, %r73}, %rd497;
	// begin inline asm
	shfl.sync.down.b32 %r67, %r68, %r74, %r75, %r76;
	// end inline asm
	// begin inline asm
	shfl.sync.down.b32 %r72, %r73, %r74, %r75, %r76;
	// end inline asm
	mov.b64 	%rd203, {%r67, %r72};
	setp.gt.s32 	%p108, %r36, 29;
	mov.f64 	%fd412, %fd411;
	mov.u64 	%rd498, %rd497;
	@%p108 bra 	$L__BB10_196;
	abs.f64 	%fd287, %fd411;
	abs.f64 	%fd288, %fd286;
	setp.lt.f64 	%p109, %fd287, %fd288;
	mov.f64 	%fd412, %fd286;
	mov.u64 	%rd498, %rd203;
	@%p109 bra 	$L__BB10_196;
	setp.lt.f64 	%p110, %fd288, %fd287;
	mov.f64 	%fd412, %fd411;
	mov.u64 	%rd498, %rd497;
	@%p110 bra 	$L__BB10_196;
	setp.lt.s64 	%p111, %rd497, %rd203;
	selp.f64 	%fd412, %fd411, %fd286, %p111;
	min.s64 	%rd498, %rd497, %rd203;
$L__BB10_196:
	mov.b64 	%rd365, %fd412;
	mov.b64 	{%r78, %r83}, %rd365;
	mov.b32 	%r94, 4;
	mov.b32 	%r95, 31;
	mov.b32 	%r96, -1;
	// begin inline asm
	shfl.sync.down.b32 %r77, %r78, %r94, %r95, %r96;
	// end inline asm
	// begin inline asm
	shfl.sync.down.b32 %r82, %r83, %r94, %r95, %r96;
	// end inline asm
	mov.b64 	%rd366, {%r77, %r82};
	mov.b64 	%fd291, %rd366;
	mov.b64 	{%r88, %r93}, %rd498;
	// begin inline asm
	shfl.sync.down.b32 %r87, %r88, %r94, %r95, %r96;
	// end inline asm
	// begin inline asm
	shfl.sync.down.b32 %r92, %r93, %r94, %r95, %r96;
	// end inline asm
	mov.b64 	%rd206, {%r87, %r92};
	setp.gt.s32 	%p112, %r36, 27;
	mov.f64 	%fd413, %fd412;
	mov.u64 	%rd499, %rd498;
	@%p112 bra 	$L__BB10_200;
	abs.f64 	%fd292, %fd412;
	abs.f64 	%fd293, %fd291;
	setp.lt.f64 	%p113, %fd292, %fd293;
	mov.f64 	%fd413, %fd291;
	mov.u64 	%rd499, %rd206;
	@%p113 bra 	$L__BB10_200;
	setp.lt.f64 	%p114, %fd293, %fd292;
	mov.f64 	%fd413, %fd412;
	mov.u64 	%rd499, %rd498;
	@%p114 bra 	$L__BB10_200;
	setp.lt.s64 	%p115, %rd498, %rd206;
	selp.f64 	%fd413, %fd412, %fd291, %p115;
	min.s64 	%rd499, %rd498, %rd206;
$L__BB10_200:
	mov.b64 	%rd367, %fd413;
	mov.b64 	{%r98, %r103}, %rd367;
	mov.b32 	%r114, 8;
	mov.b32 	%r115, 31;
	mov.b32 	%r116, -1;
	// begin inline asm
	shfl.sync.down.b32 %r97, %r98, %r114, %r115, %r116;
	// end inline asm
	// begin inline asm
	shfl.sync.down.b32 %r102, %r103, %r114, %r115, %r116;
	// end inline asm
	mov.b64 	%rd368, {%r97, %r102};
	mov.b64 	%fd296, %rd368;
	mov.b64 	{%r108, %r113}, %rd499;
	// begin inline asm
	shfl.sync.down.b32 %r107, %r108, %r114, %r115, %r116;
	// end inline asm
	// begin inline asm
	shfl.sync.down.b32 %r112, %r113, %r114, %r115, %r116;
	// end inline asm
	mov.b64 	%rd209, {%r107, %r112};
	setp.gt.s32 	%p116, %r36, 23;
	mov.f64 	%fd414, %fd413;
	mov.u64 	%rd500, %rd499;
	@%p116 bra 	$L__BB10_204;
	abs.f64 	%fd297, %fd413;
	abs.f64 	%fd298, %fd296;
	setp.lt.f64 	%p117, %fd297, %fd298;
	mov.f64 	%fd414, %fd296;
	mov.u64 	%rd500, %rd209;
	@%p117 bra 	$L__BB10_204;
	setp.lt.f64 	%p118, %fd298, %fd297;
	mov.f64 	%fd414, %fd413;
	mov.u64 	%rd500, %rd499;
	@%p118 bra 	$L__BB10_204;
	setp.lt.s64 	%p119, %rd499, %rd209;
	selp.f64 	%fd414, %fd413, %fd296, %p119;
	min.s64 	%rd500, %rd499, %rd209;
$L__BB10_204:
	mov.b64 	%rd369, %fd414;
	mov.b64 	{%r118, %r123}, %rd369;
	mov.b32 	%r134, 16;
	mov.b32 	%r135, 31;
	mov.b32 	%r136, -1;
	// begin inline asm
	shfl.sync.down.b32 %r117, %r118, %r134, %r135, %r136;
	// end inline asm
	// begin inline asm
	shfl.sync.down.b32 %r122, %r123, %r134, %r135, %r136;
	// end inline asm
	mov.b64 	%rd370, {%r117, %r122};
	mov.b64 	%fd301, %rd370;
	mov.b64 	{%r128, %r133}, %rd500;
	// begin inline asm
	shfl.sync.down.b32 %r127, %r128, %r134, %r135, %r136;
	// end inline asm
	// begin inline asm
	shfl.sync.down.b32 %r132, %r133, %r134, %r135, %r136;
	// end inline asm
	mov.b64 	%rd212, {%r127, %r132};
	setp.gt.s32 	%p120, %r36, 15;
	mov.f64 	%fd422, %fd414;
	mov.u64 	%rd508, %rd500;
	@%p120 bra 	$L__BB10_208;
	abs.f64 	%fd302, %fd414;
	abs.f64 	%fd303, %fd301;
	setp.lt.f64 	%p121, %fd302, %fd303;
	mov.f64 	%fd422, %fd301;
	mov.u64 	%rd508, %rd212;
	@%p121 bra 	$L__BB10_208;
	setp.lt.f64 	%p122, %fd303, %fd302;
	mov.f64 	%fd422, %fd414;
	mov.u64 	%rd508, %rd500;
	@%p122 bra 	$L__BB10_208;
	setp.lt.s64 	%p123, %rd500, %rd212;
	selp.f64 	%fd422, %fd414, %fd301, %p123;
	min.s64 	%rd508, %rd500, %rd212;
$L__BB10_208:
	setp.ne.s32 	%p124, %r36, 0;
	@%p124 bra 	$L__BB10_210;
	shr.u32 	%r137, %r16, 1;
	and.b32  	%r138, %r137, 496;
	mov.u32 	%r139, _ZN6thrust24THRUST_300001_SM_1000_NS8cuda_cub4core6detail5shmemE;
	add.s32 	%r140, %r139, %r138;
	st.shared.f64 	[%r140+8], %fd422;
	st.shared.u64 	[%r140+16], %rd508;
$L__BB10_210:
	bar.sync 	0;
	setp.ne.s32 	%p125, %r16, 0;
	@%p125 bra 	$L__BB10_232;
	ld.shared.f64 	%fd306, [_ZN6thrust24THRUST_300001_SM_1000_NS8cuda_cub4core6detail5shmemE+24];
	ld.shared.u64 	%rd215, [_ZN6thrust24THRUST_300001_SM_1000_NS8cuda_cub4core6detail5shmemE+32];
	abs.f64 	%fd307, %fd422;
	abs.f64 	%fd308, %fd306;
	setp.lt.f64 	%p126, %fd307, %fd308;
	mov.f64 	%fd416, %fd306;
	mov.u64 	%rd502, %rd215;
	@%p126 bra 	$L__BB10_214;
	setp.lt.f64 	%p127, %fd308, %fd307;
	mov.f64 	%fd416, %fd422;
	mov.u64 	%rd502, %rd508;
	@%p127 bra 	$L__BB10_214;
	setp.lt.s64 	%p128, %rd508, %rd215;
	selp.f64 	%fd416, %fd422, %fd306, %p128;
	min.s64 	%rd502, %rd508, %rd215;
$L__BB10_214:
	ld.shared.f64 	%fd311, [_ZN6thrust24THRUST_300001_SM_1000_NS8cuda_cub4core6detail5shmemE+40];
	ld.shared.u64 	%rd218, [_ZN6thrust24THRUST_300001_SM_1000_NS8cuda_cub4core6detail5shmemE+48];
	abs.f64 	%fd312, %fd416;
	abs.f64 	%fd313, %fd311;
	setp.lt.f64 	%p129, %fd312, %fd313;
	mov.f64 	%fd417, %fd311;
	mov.u64 	%rd503, %rd218;
	@%p129 bra 	$L__BB10_217;
	setp.lt.f64 	%p130, %fd313, %fd312;
	mov.f64 	%fd417, %fd416;
	mov.u64 	%rd503, %rd502;
	@%p130 bra 	$L__BB10_217;
	setp.lt.s64 	%p131, %rd502, %rd218;
	selp.f64 	%fd417, %fd416, %fd311, %p131;
	min.s64 	%rd503, %rd502, %rd218;
$L__BB10_217:
	ld.shared.f64 	%fd316, [_ZN6thrust24THRUST_300001_SM_1000_NS8cuda_cub4core6detail5shmemE+56];
	ld.shared.u64 	%rd221, [_ZN6thrust24THRUST_300001_SM_1000_NS8cuda_cub4core6detail5shmemE+64];
	abs.f64 	%fd317, %fd417;
	abs.f64 	%fd318, %fd316;
	setp.lt.f64 	%p132, %fd317, %fd318;
	mov.f64 	%fd418, %fd316;
	mov.u64 	%rd504, %rd221;
	@%p132 bra 	$L__BB10_220;
	setp.lt.f64 	%p133, %fd318, %fd317;
	mov.f64 	%fd418, %fd417;
	mov.u64 	%rd504, %rd503;
	@%p133 bra 	$L__BB10_220;
	setp.lt.s64 	%p134, %rd503, %rd221;
	selp.f64 	%fd418, %fd417, %fd316, %p134;
	min.s64 	%rd504, %rd503, %rd221;
$L__BB10_220:
	ld.shared.f64 	%fd321, [_ZN6thrust24THRUST_300001_SM_1000_NS8cuda_cub4core6detail5shmemE+72];
	ld.shared.u64 	%rd224, [_ZN6thrust24THRUST_300001_SM_1000_NS8cuda_cub4core6detail5shmemE+80];
	abs.f64 	%fd322, %fd418;
	abs.f64 	%fd323, %fd321;
	setp.lt.f64 	%p135, %fd322, %fd323;
	mov.f64 	%fd419, %fd321;
	mov.u64 	%rd505, %rd224;
	@%p135 bra 	$L__BB10_223;
	setp.lt.f64 	%p136, %fd323, %fd322;
	mov.f64 	%fd419, %fd418;
	mov.u64 	%rd505, %rd504;
	@%p136 bra 	$L__BB10_223;
	setp.lt.s64 	%p137, %rd504, %rd224;
	selp.f64 	%fd419, %fd418, %fd321, %p137;
	min.s64 	%rd505, %rd504, %rd224;
$L__BB10_223:
	ld.shared.f64 	%fd326, [_ZN6thrust24THRUST_300001_SM_1000_NS8cuda_cub4core6detail5shmemE+88];
	ld.shared.u64 	%rd227, [_ZN6thrust24THRUST_300001_SM_1000_NS8cuda_cub4core6detail5shmemE+96];
	abs.f64 	%fd327, %fd419;
	abs.f64 	%fd328, %fd326;
	setp.lt.f64 	%p138, %fd327, %fd328;
	mov.f64 	%fd420, %fd326;
	mov.u64 	%rd506, %rd227;
	@%p138 bra 	$L__BB10_226;
	setp.lt.f64 	%p139, %fd328, %fd327;
	mov.f64 	%fd420, %fd419;
	mov.u64 	%rd506, %rd505;
	@%p139 bra 	$L__BB10_226;
	setp.lt.s64 	%p140, %rd505, %rd227;
	selp.f64 	%fd420, %fd419, %fd326, %p140;
	min.s64 	%rd506, %rd505, %rd227;
$L__BB10_226:
	ld.shared.f64 	%fd331, [_ZN6thrust24THRUST_300001_SM_1000_NS8cuda_cub4core6detail5shmemE+104];
	ld.shared.u64 	%rd230, [_ZN6thrust24THRUST_300001_SM_1000_NS8cuda_cub4core6detail5shmemE+112];
	abs.f64 	%fd332, %fd420;
	abs.f64 	%fd333, %fd331;
	setp.lt.f64 	%p141, %fd332, %fd333;
	mov.f64 	%fd421, %fd331;
	mov.u64 	%rd507, %rd230;
	@%p141 bra 	$L__BB10_229;
	setp.lt.f64 	%p142, %fd333, %fd332;
	mov.f64 	%fd421, %fd420;
	mov.u64 	%rd507, %rd506;
	@%p142 bra 	$L__BB10_229;
	setp.lt.s64 	%p143, %rd506, %rd230;
	selp.f64 	%fd421, %fd420, %fd331, %p143;
	min.s64 	%rd507, %rd506, %rd230;
$L__BB10_229:
	ld.shared.f64 	%fd336, [_ZN6thrust24THRUST_300001_SM_1000_NS8cuda_cub4core6detail5shmemE+120];
	ld.shared.u64 	%rd233, [_ZN6thrust24THRUST_300001_SM_1000_NS8cuda_cub4core6detail5shmemE+128];
	abs.f64 	%fd337, %fd421;
	abs.f64 	%fd338, %fd336;
	setp.lt.f64 	%p144, %fd337, %fd338;
	mov.u64 	%rd508, %rd233;
	mov.f64 	%fd422, %fd336;
	@%p144 bra 	$L__BB10_232;
	setp.lt.f64 	%p145, %fd338, %fd337;
	mov.u64 	%rd508, %rd507;
	mov.f64 	%fd422, %fd421;
	@%p145 bra 	$L__BB10_232;
	setp.lt.s64 	%p146, %rd507, %rd233;
	selp.f64 	%fd422, %fd421, %fd336, %p146;
	min.s64 	%rd508, %rd507, %rd233;
$L__BB10_232:
	mov.u32 	%r364, %tid.x;
	setp.ne.s32 	%p263, %r364, 0;
	@%p263 bra 	$L__BB10_234;
	ld.param.u64 	%rd421, [_ZN6thrust24THRUST_300001_SM_1000_NS8cuda_cub4core6detail13_kernel_agentINS1_8__reduce11ReduceAgentIPN4cuda3std3__45tupleIJdlEEESC_SB_lNS1_9__extrema9arg_max_fIdl7abs_maxEEEEJSC_SC_iSG_EEEvDpT0__param_1];
	cvta.to.global.u64 	%rd420, %rd421;
	st.global.f64 	[%rd420], %fd422;
	st.global.u64 	[%rd420+8], %rd508;
$L__BB10_234:
	ret;

}
	// .globl	_ZN3cub18CUB_300001_SM_10006detail11EmptyKernelIvEEvv
.visible .entry _ZN3cub18CUB_300001_SM_10006detail11EmptyKernelIvEEvv()
{


	ret;

}


// ===== COMPILED SASS (sm_100) =====

	.target	sm_100

	.elftype	@"ET_EXEC"


//--------------------- .note.nv.tkinfo           --------------------------
	.section	.note.nv.tkinfo,"",@"SHT_NOTE"
	.sectionflags	@"SHF_NOTE_NV_TKINFO"
	.tkinfo
        /*0018*/ 	.word	0x00000002
        /*0030*/ 	.string	""
        /*0030*/ 	.string	"ptxas"
        /*0030*/ 	.string	"Cuda compilation tools, release 13.0, V13.0.88"
        /*0030*/ 	.string	"Build cuda_13.0.r13.0/compiler.36424714_0"
        /*0030*/ 	.string	"-arch sm_100 -m 64 "



//--------------------- .note.nv.cuinfo           --------------------------
	.section	.note.nv.cuinfo,"",@"SHT_NOTE"
	.sectionflags	@"SHF_NOTE_NV_CUINFO"
        /*0018*/ 	.short	0x0002
        /*001a*/ 	.short	0x0064
        /*001c*/ 	.short	0x0082
	.zero		2


//--------------------- .nv.info                  --------------------------
	.section	.nv.info,"",@"SHT_CUDA_INFO"
	.align	4


	//----- nvinfo : EIATTR_REGCOUNT
	.align		4
        /*0000*/ 	.byte	0x04, 0x2f
        /*0002*/ 	.short	(.L_46 - .L_45)
	.align		4
.L_45:
        /*0004*/ 	.word	index@(_Z7my_swapPdS_iii)
        /*0008*/ 	.word	0x00000020


	//----- nvinfo : EIATTR_FRAME_SIZE
	.align		4
.L_46:
        /*000c*/ 	.byte	0x04, 0x11
        /*000e*/ 	.short	(.L_48 - .L_47)
	.align		4
.L_47:
        /*0010*/ 	.word	index@(_Z7my_swapPdS_iii)
        /*0014*/ 	.word	0x00000000


	//----- nvinfo : EIATTR_REGCOUNT
	.align		4
.L_48:
        /*0018*/ 	.byte	0x04, 0x2f
        /*001a*/ 	.short	(.L_50 - .L_49)
	.align		4
.L_49:
        /*001c*/ 	.word	index@(_Z13normalizationPdS_ii)
        /*0020*/ 	.word	0x00000024


	//----- nvinfo : EIATTR_FRAME_SIZE
	.align		4
.L_50:
        /*0024*/ 	.byte	0x04, 0x11
        /*0026*/ 	.short	(.L_52 - .L_51)
	.align		4
.L_51:
        /*0028*/ 	.word	index@($__internal_0_$__cuda_sm20_div_rn_f64_full)
        /*002c*/ 	.word	0x00000000


	//----- nvinfo : EIATTR_FRAME_SIZE
	.align		4
.L_52:
        /*0030*/ 	.byte	0x04, 0x11
        /*0032*/ 	.short	(.L_54 - .L_53)
	.align		4
.L_53:
        /*0034*/ 	.word	index@(_Z13normalizationPdS_ii)
        /*0038*/ 	.word	0x00000000


	//----- nvinfo : EIATTR_REGCOUNT
	.align		4
.L_54:
        /*003c*/ 	.byte	0x04, 0x2f
        /*003e*/ 	.short	(.L_56 - .L_55)
	.align		4
.L_55:
        /*0040*/ 	.word	index@(_Z6kernelPdS_ii)
        /*0044*/ 	.word	0x00000020


	//----- nvinfo : EIATTR_FRAME_SIZE
	.align		4
.L_56:
        /*0048*/ 	.byte	0x04, 0x11
        /*004a*/ 	.short	(.L_58 - .L_57)
	.align		4
.L_57:
        /*004c*/ 	.word	index@(_Z6kernelPdS_ii)
        /*0050*/ 	.word	0x00000000


	//----- nvinfo : EIATTR_REGCOUNT
	.align		4
.L_58:
        /*0054*/ 	.byte	0x04, 0x2f
        /*0056*/ 	.short	(.L_60 - .L_59)
	.align		4
.L_59:
        /*0058*/ 	.word	index@(_ZN6thrust24THRUST_300001_SM_1000_NS8cuda_cub4core6detail13_kernel_agentINS1_8__reduce11ReduceAgentINS0_12zip_iteratorIN4cuda3std3__45tupleIJNS0_10device_ptrIdEENS0_17counting_iteratorIlNS0_11use_defaultESF_SF_EEEEEEEPNSB_IJdlEEESJ_iNS1_9__extrema9arg_max_fIdl7abs_maxEEEEJSI_SK_iSO_EEEvDpT0_)
        /*005c*/ 	.word	0x00000020


	//----- nvinfo : EIATTR_FRAME_SIZE
	.align		4
.L_60:
        /*0060*/ 	.byte	0x04, 0x11
        /*0062*/ 	.short	(.L_62 - .L_61)
	.align		4
.L_61:
        /*0064*/ 	.word	index@(_ZN6thrust24THRUST_300001_SM_1000_NS8cuda_cub4core6detail13_kernel_agentINS1_8__reduce11ReduceAgentINS0_12zip_iteratorIN4cuda3std3__45tupleIJNS0_10device_ptrIdEENS0_17counting_iteratorIlNS0_11use_defaultESF_SF_EEEEEEEPNSB_IJdlEEESJ_iNS1_9__extrema9arg_max_fIdl7abs_maxEEEEJSI_SK_iSO_EEEvDpT0_)
        /*0068*/ 	.word	0x00000000


	//----- nvinfo : EIATTR_REGCOUNT
	.align		4
.L_62:
        /*006c*/ 	.byte	0x04, 0x2f
        /*006e*/ 	.short	(.L_64 - .L_63)
	.align		4
.L_63:
        /*0070*/ 	.word	index@(_ZN6thrust24THRUST_300001_SM_1000_NS8cuda_cub4core6detail13_kernel_agentINS1_8__reduce11ReduceAgentINS0_12zip_iteratorIN4cuda3std3__45tupleIJNS0_10device_ptrIdEENS0_17counting_iteratorIlNS0_11use_defaultESF_SF_EEEEEEEPNSB_IJdlEEESJ_iNS1_9__extrema9arg_max_fIdl7abs_maxEEEEJSI_SK_iN3cub18CUB_300001_SM_100013GridEvenShareIiEENSR_9GridQueueIjEESO_EEEvDpT0_)
        /*0074*/ 	.word	0x00000028


	//----- nvinfo : EIATTR_FRAME_SIZE
	.align		4
.L_64:
        /*0078*/ 	.byte	0x04, 0x11
        /*007a*/ 	.short	(.L_66 - .L_65)
	.align		4
.L_65:
        /*007c*/ 	.word	index@(_ZN6thrust24THRUST_300001_SM_1000_NS8cuda_cub4core6detail13_kernel_agentINS1_8__reduce11ReduceAgentINS0_12zip_iteratorIN4cuda3std3__45tupleIJNS0_10device_ptrIdEENS0_17counting_iteratorIlNS0_11use_defaultESF_SF_EEEEEEEPNSB_IJdlEEESJ_iNS1_9__extrema9arg_max_fIdl7abs_maxEEEEJSI_SK_iN3cub18CUB_300001_SM_100013GridEvenShareIiEENSR_9GridQueueIjEESO_EEEvDpT0_)
        /*0080*/ 	.word	0x00000000


	//----- nvinfo : EIATTR_REGCOUNT
	.align		4
.L_66:
        /*0084*/ 	.byte	0x04, 0x2f
        /*0086*/ 	.short	(.L_68 - .L_67)
	.align		4
.L_67:
        /*0088*/ 	.word	index@(_ZN6thrust24THRUST_300001_SM_1000_NS8cuda_cub4core6detail13_kernel_agentINS1_8__reduce10DrainAgentIiEEJN3cub18CUB_300001_SM_10009GridQueueIjEEiEEEvDpT0_)
        /*008c*/ 	.word	0x00000008


	//----- nvinfo : EIATTR_FRAME_SIZE
	.align		4
.L_68:
        /*0090*/ 	.byte	0x04, 0x11
        /*0092*/ 	.short	(.L_70 - .L_69)
	.align		4
.L_69:
        /*0094*/ 	.word	index@(_ZN6thrust24THRUST_300001_SM_1000_NS8cuda_cub4core6detail13_kernel_agentINS1_8__reduce10DrainAgentIiEEJN3cub18CUB_300001_SM_10009GridQueueIjEEiEEEvDpT0_)
        /*0098*/ 	.word	0x00000000


	//----- nvinfo : EIATTR_REGCOUNT
	.align		4
.L_70:
        /*009c*/ 	.byte	0x04, 0x2f
        /*009e*/ 	.short	(.L_72 - .L_71)
	.align		4
.L_71:
        /*00a0*/ 	.word	index@(_ZN6thrust24THRUST_300001_SM_1000_NS8cuda_cub4core6detail13_kernel_agentINS1_8__reduce11ReduceAgentIPN4cuda3std3__45tupleIJdlEEESC_SB_iNS1_9__extrema9arg_max_fIdl7abs_maxEEEEJSC_SC_iSG_EEEvDpT0_)
        /*00a4*/ 	.word	0x00000020


	//----- nvinfo : EIATTR_FRAME_SIZE
	.align		4
.L_72:
        /*00a8*/ 	.byte	0x04, 0x11
        /*00aa*/ 	.short	(.L_74 - .L_73)
	.align		4
.L_73:
        /*00ac*/ 	.word	index@(_ZN6thrust24THRUST_300001_SM_1000_NS8cuda_cub4core6detail13_kernel_agentINS1_8__reduce11ReduceAgentIPN4cuda3std3__45tupleIJdlEEESC_SB_iNS1_9__extrema9arg_max_fIdl7abs_maxEEEEJSC_SC_iSG_EEEvDpT0_)
        /*00b0*/ 	.word	0x00000000


	//----- nvinfo : EIATTR_REGCOUNT
	.align		4
.L_74:
        /*00b4*/ 	.byte	0x04, 0x2f
        /*00b6*/ 	.short	(.L_76 - .L_75)
	.align		4
.L_75:
        /*00b8*/ 	.word	index@(_ZN6thrust24THRUST_300001_SM_1000_NS8cuda_cub4core6detail13_kernel_agentINS1_8__reduce11ReduceAgentINS0_12zip_iteratorIN4cuda3std3__45tupleIJNS0_10device_ptrIdEENS0_17counting_iteratorIlNS0_11use_defaultESF_SF_EEEEEEEPNSB_IJdlEEESJ_lNS1_9__extrema9arg_max_fIdl7abs_maxEEEEJSI_SK_lSO_EEEvDpT0_)
        /*00bc*/ 	.word	0x00000020


	//----- nvinfo : EIATTR_FRAME_SIZE
	.align		4
.L_76:
        /*00c0*/ 	.byte	0x04, 0x11
        /*00c2*/ 	.short	(.L_78 - .L_77)
	.align		4
.L_77:
        /*00c4*/ 	.word	index@(_ZN6thrust24THRUST_300001_SM_1000_NS8cuda_cub4core6detail13_kernel_agentINS1_8__reduce11ReduceAgentINS0_12zip_iteratorIN4cuda3std3__45tupleIJNS0_10device_ptrIdEENS0_17counting_iteratorIlNS0_11use_defaultESF_SF_EEEEEEEPNSB_IJdlEEESJ_lNS1_9__extrema9arg_max_fIdl7abs_maxEEEEJSI_SK_lSO_EEEvDpT0_)
        /*00c8*/ 	.word	0x00000000


	//----- nvinfo : EIATTR_REGCOUNT
	.align		4
.L_78:
        /*00cc*/ 	.byte	0x04, 0x2f
        /*00ce*/ 	.short	(.L_80 - .L_79)
	.align		4
.L_79:
        /*00d0*/ 	.word	index@(_ZN6thrust24THRUST_300001_SM_1000_NS8cuda_cub4core6detail13_kernel_agentINS1_8__reduce11ReduceAgentINS0_12zip_iteratorIN4cuda3std3__45tupleIJNS0_10device_ptrIdEENS0_17counting_iteratorIlNS0_11use_defaultESF_SF_EEEEEEEPNSB_IJdlEEESJ_lNS1_9__extrema9arg_max_fIdl7abs_maxEEEEJSI_SK_lN3cub18CUB_300001_SM_100013GridEvenShareIlEENSR_9GridQueueIyEESO_EEEvDpT0_)
        /*00d4*/ 	.word	0x00000020


	//----- nvinfo : EIATTR_FRAME_SIZE
	.align		4
.L_80:
        /*00d8*/ 	.byte	0x04, 0x11
        /*00da*/ 	.short	(.L_82 - .L_81)
	.align		4
.L_81:
        /*00dc*/ 	.word	index@(_ZN6thrust24THRUST_300001_SM_1000_NS8cuda_cub4core6detail13_kernel_agentINS1_8__reduce11ReduceAgentINS0_12zip_iteratorIN4cuda3std3__45tupleIJNS0_10device_ptrIdEENS0_17counting_iteratorIlNS0_11use_defaultESF_SF_EEEEEEEPNSB_IJdlEEESJ_lNS1_9__extrema9arg_max_fIdl7abs_maxEEEEJSI_SK_lN3cub18CUB_300001_SM_100013GridEvenShareIlEENSR_9GridQueueIyEESO_EEEvDpT0_)
        /*00e0*/ 	.word	0x00000000


	//----- nvinfo : EIATTR_REGCOUNT
	.align		4
.L_82:
        /*00e4*/ 	.byte	0x04, 0x2f
        /*00e6*/ 	.short	(.L_84 - .L_83)
	.align		4
.L_83:
        /*00e8*/ 	.word	index@(_ZN6thrust24THRUST_300001_SM_1000_NS8cuda_cub4core6detail13_kernel_agentINS1_8__reduce10DrainAgentIlEEJN3cub18CUB_300001_SM_10009GridQueueIyEElEEEvDpT0_)
        /*00ec*/ 	.word	0x00000008


	//----- nvinfo : EIATTR_FRAME_SIZE
	.align		4
.L_84:
        /*00f0*/ 	.byte	0x04, 0x11
        /*00f2*/ 	.short	(.L_86 - .L_85)
	.align		4
.L_85:
        /*00f4*/ 	.word	index@(_ZN6thrust24THRUST_300001_SM_1000_NS8cuda_cub4core6detail13_kernel_agentINS1_8__reduce10DrainAgentIlEEJN3cub18CUB_300001_SM_10009GridQueueIyEElEEEvDpT0_)
        /*00f8*/ 	.word	0x00000000


	//----- nvinfo : EIATTR_REGCOUNT
	.align		4
.L_86:
        /*00fc*/ 	.byte	0x04, 0x2f
        /*00fe*/ 	.short	(.L_88 - .L_87)
	.align		4
.L_87:
        /*0100*/ 	.word	index@(_ZN6thrust24THRUST_300001_SM_1000_NS8cuda_cub4core6detail13_kernel_agentINS1_8__reduce11ReduceAgentIPN4cuda3std3__45tupleIJdlEEESC_SB_lNS1_9__extrema9arg_max_fIdl7abs_maxEEEEJSC_SC_iSG_EEEvDpT0_)
        /*0104*/ 	.word	0x00000020


	//----- nvinfo : EIATTR_FRAME_SIZE
	.align		4
.L_88:
        /*0108*/ 	.byte	0x04, 0x11
        /*010a*/ 	.short	(.L_90 - .L_89)
	.align		4
.L_89:
        /*010c*/ 	.word	index@(_ZN6thrust24THRUST_300001_SM_1000_NS8cuda_cub4core6detail13_kernel_agentINS1_8__reduce11ReduceAgentIPN4cuda3std3__45tupleIJdlEEESC_SB_lNS1_9__extrema9arg_max_fIdl7abs_maxEEEEJSC_SC_iSG_EEEvDpT0_)
        /*0110*/ 	.word	0x00000000


	//----- nvinfo : EIATTR_REGCOUNT
	.align		4
.L_90:
        /*0114*/ 	.byte	0x04, 0x2f
        /*0116*/ 	.short	(.L_92 - .L_91)
	.align		4
.L_91:
        /*0118*/ 	.word	index@(_ZN3cub18CUB_300001_SM_10006detail11EmptyKernelIvEEvv)
        /*011c*/ 	.word	0x00000004


	//----- nvinfo : EIATTR_FRAME_SIZE
	.align		4
.L_92:
        /*0120*/ 	.byte	0x04, 0x11
        /*0122*/ 	.short	(.L_94 - .L_93)
	.align		4
.L_93:
        /*0124*/ 	.word	index@(_ZN3cub18CUB_300001_SM_10006detail11EmptyKernelIvEEvv)
        /*0128*/ 	.word	0x00000000


	//----- nvinfo : EIATTR_MIN_STACK_SIZE
	.align		4
.L_94:
        /*012c*/ 	.byte	0x04, 0x12
        /*012e*/ 	.short	(.L_96 - .L_95)
	.align		4
.L_95:
        /*0130*/ 	.word	index@(_ZN3cub18CUB_300001_SM_10006detail11EmptyKernelIvEEvv)
        /*0134*/ 	.word	0x00000000


	//----- nvinfo : EIATTR_MIN_STACK_SIZE
	.align		4
.L_96:
        /*0138*/ 	.byte	0x04, 0x12
        /*013a*/ 	.short	(.L_98 - .L_97)
	.align		4
.L_97:
        /*013c*/ 	.word	index@(_ZN6thrust24THRUST_300001_SM_1000_NS8cuda_cub4core6detail13_kernel_agentINS1_8__reduce11ReduceAgentIPN4cuda3std3__45tupleIJdlEEESC_SB_lNS1_9__extrema9arg_max_fIdl7abs_maxEEEEJSC_SC_iSG_EEEvDpT0_)
        /*0140*/ 	.word	0x00000000


	//----- nvinfo : EIATTR_MIN_STACK_SIZE
	.align		4
.L_98:
        /*0144*/ 	.byte	0x04, 0x12
        /*0146*/ 	.short	(.L_100 - .L_99)
	.align		4
.L_99:
        /*0148*/ 	.word	index@(_ZN6thrust24THRUST_300001_SM_1000_NS8cuda_cub4core6detail13_kernel_agentINS1_8__reduce10DrainAgentIlEEJN3cub18CUB_300001_SM_10009GridQueueIyEElEEEvDpT0_)
        /*014c*/ 	.word	0x00000000


	//----- nvinfo : EIATTR_MIN_STACK_SIZE
	.align		4
.L_100:
        /*0150*/ 	.byte	0x04, 0x12
        /*0152*/ 	.short	(.L_102 - .L_101)
	.align		4
.L_101:
        /*0154*/ 	.word	index@(_ZN6thrust24THRUST_300001_SM_1000_NS8cuda_cub4core6detail13_kernel_agentINS1_8__reduce11ReduceAgentINS0_12zip_iteratorIN4cuda3std3__45tupleIJNS0_10device_ptrIdEENS0_17counting_iteratorIlNS0_11use_defaultESF_SF_EEEEEEEPNSB_IJdlEEESJ_lNS1_9__extrema9arg_max_fIdl7abs_maxEEEEJSI_SK_lN3cub18CUB_300001_SM_100013GridEvenShareIlEENSR_9GridQueueIyEESO_EEEvDpT0_)
        /*0158*/ 	.word	0x00000000


	//----- nvinfo : EIATTR_MIN_STACK_SIZE
	.align		4
.L_102:
        /*015c*/ 	.byte	0x04, 0x12
        /*015e*/ 	.short	(.L_104 - .L_103)
	.align		4
.L_103:
        /*0160*/ 	.word	index@(_ZN6thrust24THRUST_300001_SM_1000_NS8cuda_cub4core6detail13_kernel_agentINS1_8__reduce11ReduceAgentINS0_12zip_iteratorIN4cuda3std3__45tupleIJNS0_10device_ptrIdEENS0_17counting_iteratorIlNS0_11use_defaultESF_SF_EEEEEEEPNSB_IJdlEEESJ_lNS1_9__extrema9arg_max_fIdl7abs_maxEEEEJSI_SK_lSO_EEEvDpT0_)
        /*0164*/ 	.word	0x00000000


	//----- nvinfo : EIATTR_MIN_STACK_SIZE
	.align		4
.L_104:
        /*0168*/ 	.byte	0x04, 0x12
        /*016a*/ 	.short	(.L_106 - .L_105)
	.align		4
.L_105:
        /*016c*/ 	.word	index@(_ZN6thrust24THRUST_300001_SM_1000_NS8cuda_cub4core6detail13_kernel_agentINS1_8__reduce11ReduceAgentIPN4cuda3std3__45tupleIJdlEEESC_SB_iNS1_9__extrema9arg_max_fIdl7abs_maxEEEEJSC_SC_iSG_EEEvDpT0_)
        /*0170*/ 	.word	0x00000000


	//----- nvinfo : EIATTR_MIN_STACK_SIZE
	.align		4
.L_106:
        /*0174*/ 	.byte	0x04, 0x12
        /*0176*/ 	.short	(.L_108 - .L_107)
	.align		4
.L_107:
        /*0178*/ 	.word	index@(_ZN6thrust24THRUST_300001_SM_1000_NS8cuda_cub4core6detail13_kernel_agentINS1_8__reduce10DrainAgentIiEEJN3cub18CUB_300001_SM_10009GridQueueIjEEiEEEvDpT0_)
        /*017c*/ 	.word	0x00000000


	//----- nvinfo : EIATTR_MIN_STACK_SIZE
	.align		4
.L_108:
        /*0180*/ 	.byte	0x04, 0x12
        /*0182*/ 	.short	(.L_110 - .L_109)
	.align		4
.L_109:
        /*0184*/ 	.word	index@(_ZN6thrust24THRUST_300001_SM_1000_NS8cuda_cub4core6detail13_kernel_agentINS1_8__reduce11ReduceAgentINS0_12zip_iteratorIN4cuda3std3__45tupleIJNS0_10device_ptrIdEENS0_17counting_iteratorIlNS0_11use_defaultESF_SF_EEEEEEEPNSB_IJdlEEESJ_iNS1_9__extrema9arg_max_fIdl7abs_maxEEEEJSI_SK_iN3cub18CUB_300001_SM_100013GridEvenShareIiEENSR_9GridQueueIjEESO_EEEvDpT0_)
        /*0188*/ 	.word	0x00000000


	//----- nvinfo : EIATTR_MIN_STACK_SIZE
	.align		4
.L_110:
        /*018c*/ 	.byte	0x04, 0x12
        /*018e*/ 	.short	(.L_112 - .L_111)
	.align		4
.L_111:
        /*0190*/ 	.word	index@(_ZN6thrust24THRUST_300001_SM_1000_NS8cuda_cub4core6detail13_kernel_agentINS1_8__reduce11ReduceAgentINS0_12zip_iteratorIN4cuda3std3__45tupleIJNS0_10device_ptrIdEENS0_17counting_iteratorIlNS0_11use_defaultESF_SF_EEEEEEEPNSB_IJdlEEESJ_iNS1_9__extrema9arg_max_fIdl7abs_maxEEEEJSI_SK_iSO_EEEvDpT0_)
        /*0194*/ 	.word	0x00000000


	//----- nvinfo : EIATTR_MIN_STACK_SIZE
	.align		4
.L_112:
        /*0198*/ 	.byte	0x04, 0x12
        /*019a*/ 	.short	(.L_114 - .L_113)
	.align		4
.L_113:
        /*019c*/ 	.word	index@(_Z6kernelPdS_ii)
        /*01a0*/ 	.word	0x00000000


	//----- nvinfo : EIATTR_MIN_STACK_SIZE
	.align		4
.L_114:
        /*01a4*/ 	.byte	0x04, 0x12
        /*01a6*/ 	.short	(.L_116 - .L_115)
	.align		4
.L_115:
        /*01a8*/ 	.word	index@(_Z13normalizationPdS_ii)
        /*01ac*/ 	.word	0x00000000


	//----- nvinfo : EIATTR_MIN_STACK_SIZE
	.align		4
.L_116:
        /*01b0*/ 	.byte	0x04, 0x12
        /*01b2*/ 	.short	(.L_118 - .L_117)
	.align		4
.L_117:
        /*01b4*/ 	.word	index@(_Z7my_swapPdS_iii)
        /*01b8*/ 	.word	0x00000000
.L_118:


//--------------------- .nv.compat                --------------------------
	.section	.nv.compat,"",@"SHT_CUDA_COMPAT_INFO"
	.align	4
        /*0000*/ 	.byte	0x02, 0x09, 0x00, 0x00, 0x02, 0x02, 0x01, 0x00, 0x02, 0x05, 0x05, 0x00, 0x03, 0x07, 0x01, 0x01
        /*0010*/ 	.byte	0x02, 0x03, 0x00, 0x00, 0x02, 0x06, 0x01, 0x00, 0x04, 0x0b, 0x08, 0x00, 0x01, 0x00, 0x00, 0x00
        /*0020*/ 	.byte	0x00, 0x00, 0x00, 0x00


//--------------------- .nv.info._ZN3cub18CUB_300001_SM_10006detail11EmptyKernelIvEEvv --------------------------
	.section	.nv.info._ZN3cub18CUB_300001_SM_10006detail11EmptyKernelIvEEvv,"",@"SHT_CUDA_INFO"
	.sectionflags	@""
	.align	4


	//----- nvinfo : EIATTR_CUDA_API_VERSION
	.align		4
        /*0000*/ 	.byte	0x04, 0x37
        /*0002*/ 	.short	(.L_120 - .L_119)
.L_119:
        /*0004*/ 	.word	0x00000082


	//----- nvinfo : EIATTR_SPARSE_MMA_MASK
	.align		4
.L_120:
        /*0008*/ 	.byte	0x03, 0x50
        /*000a*/ 	.short	0x0000


	//----- nvinfo : EIATTR_MAXREG_COUNT
	.align		4
        /*000c*/ 	.byte	0x03, 0x1b
        /*000e*/ 	.short	0x00ff


	//----- nvinfo : EIATTR_MERCURY_ISA_VERSION
	.align		4
        /*0010*/ 	.byte	0x03, 0x5f
        /*0012*/ 	.short	0x0101


	//----- nvinfo : EIATTR_VRC_CTA_INIT_COUNT
	.align		4
        /*0014*/ 	.byte	0x02, 0x4a
	.zero		1
	.zero		1


	//----- nvinfo : EIATTR_EXIT_INSTR_OFFSETS
	.align		4
        /*0018*/ 	.byte	0x04, 0x1c
        /*001a*/ 	.short	(.L_122 - .L_121)


	//   ....[0]....
.L_121:
        /*001c*/ 	.word	0x00000010


	//----- nvinfo : EIATTR_SW_WAR
	.align		4
.L_122:
        /*0020*/ 	.byte	0x04, 0x36
        /*0022*/ 	.short	(.L_124 - .L_123)
.L_123:
        /*0024*/ 	.word	0x00000008
.L_124:


//--------------------- .nv.info._ZN6thrust24THRUST_300001_SM_1000_NS8cuda_cub4core6detail13_kernel_agentINS1_8__reduce11ReduceAgentIPN4cuda3std3__45tupleIJdlEEESC_SB_lNS1_9__extrema9arg_max_fIdl7abs_maxEEEEJSC_SC_iSG_EEEvDpT0_ --------------------------
	.section	.nv.info._ZN6thrust24THRUST_300001_SM_1000_NS8cuda_cub4core6detail13_kernel_agentINS1_8__reduce11ReduceAgentIPN4cuda3std3__45tupleIJdlEEESC_SB_lNS1_9__extrema9arg_max_fIdl7abs_maxEEEEJSC_SC_iSG_EEEvDpT0_,"",@"SHT_CUDA_INFO"
	.sectionflags	@""
	.align	4


	//----- nvinfo : EIATTR_CUDA_API_VERSION
	.align		4
        /*0000*/ 	.byte	0x04, 0x37
        /*0002*/ 	.short	(.L_126 - .L_125)
.L_125:
        /*0004*/ 	.word	0x00000082


	//----- nvinfo : EIATTR_KPARAM_INFO
	.align		4
.L_126:
        /*0008*/ 	.byte	0x04, 0x17
        /*000a*/ 	.short	(.L_128 - .L_127)
.L_127:
        /*000c*/ 	.word	0x00000000
        /*0010*/ 	.short	0x0003
        /*0012*/ 	.short	0x0014
        /*0014*/ 	.byte	0x00, 0xf0, 0x05, 0x00


	//----- nvinfo : EIATTR_KPARAM_INFO
	.align		4
.L_128:
        /*0018*/ 	.byte	0x04, 0x17
        /*001a*/ 	.short	(.L_130 - .L_129)
.L_129:
        /*001c*/ 	.word	0x00000000
        /*0020*/ 	.short	0x0002
        /*0022*/ 	.short	0x0010
        /*0024*/ 	.byte	0x00, 0xf0, 0x11, 0x00


	//----- nvinfo : EIATTR_KPARAM_INFO
	.align		4
.L_130:
        /*0028*/ 	.byte	0x04, 0x17
        /*002a*/ 	.short	(.L_132 - .L_131)
.L_131:
        /*002c*/ 	.word	0x00000000
        /*0030*/ 	.short	0x0001
        /*0032*/ 	.short	0x0008
        /*0034*/ 	.byte	0x00, 0xf5, 0x21, 0x00


	//----- nvinfo : EIATTR_KPARAM_INFO
	.align		4
.L_132:
        /*0038*/ 	.byte	0x04, 0x17
        /*003a*/ 	.short	(.L_134 - .L_133)
.L_133:
        /*003c*/ 	.word	0x00000000
        /*0040*/ 	.short	0x0000
        /*0042*/ 	.short	0x0000
        /*0044*/ 	.byte	0x00, 0xf5, 0x21, 0x00


	//----- nvinfo : EIATTR_SPARSE_MMA_MASK
	.align		4
.L_134:
        /*0048*/ 	.byte	0x03, 0x50
        /*004a*/ 	.short	0x0000


	//----- nvinfo : EIATTR_MAXREG_COUNT
	.align		4
        /*004c*/ 	.byte	0x03, 0x1b
        /*004e*/ 	.short	0x00ff


	//----- nvinfo : EIATTR_NUM_BARRIERS
	.align		4
        /*0050*/ 	.byte	0x02, 0x4c
        /*0052*/ 	.byte	0x01
	.zero		1


	//----- nvinfo : EIATTR_MERCURY_ISA_VERSION
	.align		4
        /*0054*/ 	.byte	0x03, 0x5f
        /*0056*/ 	.short	0x0101


	//----- nvinfo : EIATTR_COOP_GROUP_MASK_REGIDS
	.align		4
        /*0058*/ 	.byte	0x04, 0x29
        /*005a*/ 	.short	(.L_136 - .L_135)


	//   ....[0]....
.L_135:
        /*005c*/ 	.word	0xffffffff


	//   ....[1]....
        /*0060*/ 	.word	0xffffffff


	//   ....[2]....
        /*0064*/ 	.word	0xffffffff


	//   ....[3]....
        /*0068*/ 	.word	0xffffffff


	//   ....[4]....
        /*006c*/ 	.word	0xffffffff


	//   ....[5]....
        /*0070*/ 	.word	0xffffffff


	//   ....[6]....
        /*0074*/ 	.word	0xffffffff


	//   ....[7]....
        /*0078*/ 	.word	0xffffffff


	//   ....[8]....
        /*007c*/ 	.word	0xffffffff


	//   ....[9]....
        /*0080*/ 	.word	0xffffffff


	//   ....[10]....
        /*0084*/ 	.word	0xffffffff


	//   ....[11]....
        /*0088*/ 	.word	0xffffffff


	//   ....[12]....
        /*008c*/ 	.word	0xffffffff


	//   ....[13]....
        /*0090*/ 	.word	0xffffffff


	//   ....[14]....
        /*0094*/ 	.word	0xffffffff


	//   ....[15]....
        /*0098*/ 	.word	0xffffffff


	//   ....[16]....
        /*009c*/ 	.word	0xffffffff


	//   ....[17]....
        /*00a0*/ 	.word	0xffffffff


	//   ....[18]....
        /*00a4*/ 	.word	0xffffffff


	//   ....[19]....
        /*00a8*/ 	.word	0xffffffff


	//   ....[20]....
        /*00ac*/ 	.word	0xffffffff


	//   ....[21]....
        /*00b0*/ 	.word	0xffffffff


	//   ....[22]....
        /*00b4*/ 	.word	0xffffffff


	//   ....[23]....
        /*00b8*/ 	.word	0xffffffff


	//   ....[24]....
        /*00bc*/ 	.word	0xffffffff


	//   ....[25]....
        /*00c0*/ 	.word	0xffffffff


	//   ....[26]....
        /*00c4*/ 	.word	0xffffffff


	//   ....[27]....
        /*00c8*/ 	.word	0xffffffff


	//   ....[28]....
        /*00cc*/ 	.word	0xffffffff


	//   ....[29]....
        /*00d0*/ 	.word	0xffffffff


	//   ....[30]....
        /*00d4*/ 	.word	0xffffffff


	//   ....[31]....
        /*00d8*/ 	.word	0xffffffff


	//   ....[32]....
        /*00dc*/ 	.word	0xffffffff


	//   ....[33]....
        /*00e0*/ 	.word	0xffffffff


	//   ....[34]....
        /*00e4*/ 	.word	0xffffffff


	//   ....[35]....
        /*00e8*/ 	.word	0xffffffff


	//   ....[36]....
        /*00ec*/ 	.word	0xffffffff


	//   ....[37]....
        /*00f0*/ 	.word	0xffffffff


	//   ....[38]....
        /*00f4*/ 	.word	0xffffffff


	//   ....[39]....
        /*00f8*/ 	.word	0xffffffff


	//   ....[40]....
        /*00fc*/ 	.word	0xffffffff


	//   ....[41]....
        /*0100*/ 	.word	0xffffffff


	//   ....[42]....
        /*0104*/ 	.word	0xffffffff


	//   ....[43]....
        /*0108*/ 	.word	0xffffffff


	//   ....[44]....
        /*010c*/ 	.word	0xffffffff


	//   ....[45]....
        /*0110*/ 	.word	0xffffffff


	//   ....[46]....
        /*0114*/ 	.word	0xffffffff


	//   ....[47]....
        /*0118*/ 	.word	0xffffffff


	//   ....[48]....
        /*011c*/ 	.word	0xffffffff


	//   ....[49]....
        /*0120*/ 	.word	0xffffffff


	//   ....[50]....
        /*0124*/ 	.word	0xffffffff


	//   ....[51]....
        /*0128*/ 	.word	0xffffffff


	//   ....[52]....
        /*012c*/ 	.word	0xffffffff


	//   ....[53]....
        /*0130*/ 	.word	0xffffffff


	//   ....[54]....
        /*0134*/ 	.word	0xffffffff


	//   ....[55]....
        /*0138*/ 	.word	0xffffffff


	//   ....[56]....
        /*013c*/ 	.word	0xffffffff


	//   ....[57]....
        /*0140*/ 	.word	0xffffffff


	//   ....[58]....
        /*0144*/ 	.word	0xffffffff


	//   ....[59]....
        /*0148*/ 	.word	0xffffffff


	//----- nvinfo : EIATTR_COOP_GROUP_INSTR_OFFSETS
	.align		4
.L_136:
        /*014c*/ 	.byte	0x04, 0x28
        /*014e*/ 	.short	(.L_138 - .L_137)


	//   ....[0]....
.L_137:
        /*0150*/ 	.word	0x00000b70


	//   ....[1]....
        /*0154*/ 	.word	0x00000ba0


	//   ....[2]....
        /*0158*/ 	.word	0x00000bc0


	//   ....[3]....
        /*015c*/ 	.word	0x00000bd0


	//   ....[4]....
        /*0160*/ 	.word	0x00000d60


	//   ....[5]....
        /*0164*/ 	.word	0x00000d90


	//   ....[6]....
        /*0168*/ 	.word	0x00000dc0


	//   ....[7]....
        /*016c*/ 	.word	0x00000de0


	//   ....[8]....
        /*0170*/ 	.word	0x00000f60


	//   ....[9]....
        /*0174*/ 	.word	0x00000f90


	//   ....[10]....
        /*0178*/ 	.word	0x00000fc0


	//   ....[11]....
        /*017c*/ 	.word	0x00000fe0


	//   ....[12]....
        /*0180*/ 	.word	0x00001160


	//   ....[13]....
        /*0184*/ 	.word	0x00001190


	//   ....[14]....
        /*0188*/ 	.word	0x000011c0


	//   ....[15]....
        /*018c*/ 	.word	0x000011e0


	//   ....[16]....
        /*0190*/ 	.word	0x00001360


	//   ....[17]....
        /*0194*/ 	.word	0x00001390


	//   ....[18]....
        /*0198*/ 	.word	0x000013c0


	//   ....[19]....
        /*019c*/ 	.word	0x000013e0


	//   ....[20]....
        /*01a0*/ 	.word	0x00002140


	//   ....[21]....
        /*01a4*/ 	.word	0x00002150


	//   ....[22]....
        /*01a8*/ 	.word	0x00002160


	//   ....[23]....
        /*01ac*/ 	.word	0x00002180


	//   ....[24]....
        /*01b0*/ 	.word	0x00002300


	//   ....[25]....
        /*01b4*/ 	.word	0x00002340


	//   ....[26]....
        /*01b8*/ 	.word	0x00002370


	//   ....[27]....
        /*01bc*/ 	.word	0x00002390


	//   ....[28]....
        /*01c0*/ 	.word	0x00002510


	//   ....[29]....
        /*01c4*/ 	.word	0x00002550


	//   ....[30]....
        /*01c8*/ 	.word	0x00002580


	//   ....[31]....
        /*01cc*/ 	.word	0x000025a0


	//   ....[32]....
        /*01d0*/ 	.word	0x00002720


	//   ....[33]....
        /*01d4*/ 	.word	0x00002760


	//   ....[34]....
        /*01d8*/ 	.word	0x00002790


	//   ....[35]....
        /*01dc*/ 	.word	0x000027b0


	//   ....[36]....
        /*01e0*/ 	.word	0x00002930


	//   ....[37]....
        /*01e4*/ 	.word	0x00002970


	//   ....[38]....
        /*01e8*/ 	.word	0x000029a0


	//   ....[39]....
        /*01ec*/ 	.word	0x000029c0


	//   ....[40]....
        /*01f0*/ 	.word	0x00005760


	//   ....[41]....
        /*01f4*/ 	.word	0x00005790


	//   ....[42]....
        /*01f8*/ 	.word	0x000057b0


	//   ....[43]....
        /*01fc*/ 	.word	0x000057c0


	//   ....[44]....
        /*0200*/ 	.word	0x00005950


	//   ....[45]....
        /*0204*/ 	.word	0x00005980


	//   ....[46]....
        /*0208*/ 	.word	0x000059b0


	//   ....[47]....
        /*020c*/ 	.word	0x000059d0


	//   ....[48]....
        /*0210*/ 	.word	0x00005b50


	//   ....[49]....
        /*0214*/ 	.word	0x00005b80


	//   ....[50]....
        /*0218*/ 	.word	0x00005bb0


	//   ....[51]....
        /*021c*/ 	.word	0x00005bd0


	//   ....[52]....
        /*0220*/ 	.word	0x00005d50


	//   ....[53]....
        /*0224*/ 	.word	0x00005d80


	//   ....[54]....
        /*0228*/ 	.word	0x00005db0


	//   ....[55]....
        /*022c*/ 	.word	0x00005dd0


	//   ....[56]....
        /*0230*/ 	.word	0x00005f50


	//   ....[57]....
        /*0234*/ 	.word	0x00005f80


	//   ....[58]....
        /*0238*/ 	.word	0x00005fb0


	//   ....[59]....
        /*023c*/ 	.word	0x00005fd0


	//----- nvinfo : EIATTR_VRC_CTA_INIT_COUNT
	.align		4
.L_138:
        /*0240*/ 	.byte	0x02, 0x4a
	.zero		1
	.zero		1


	//----- nvinfo : EIATTR_EXIT_INSTR_OFFSETS
	.align		4
        /*0244*/ 	.byte	0x04, 0x1c
        /*0246*/ 	.short	(.L_140 - .L_139)


	//   ....[0]....
.L_139:
        /*0248*/ 	.word	0x00000030


	//   ....[1]....
        /*024c*/ 	.word	0x00006c70


	//   ....[2]....
        /*0250*/ 	.word	0x00006cb0


	//----- nvinfo : EIATTR_MAX_THREADS
	.align		4
.L_140:
        /*0254*/ 	.byte	0x04, 0x05
        /*0256*/ 	.short	(.L_142 - .L_141)
.L_141:
        /*0258*/ 	.word	0x00000100
        /*025c*/ 	.word	0x00000001
        /*0260*/ 	.word	0x00000001


	//----- nvinfo : EIATTR_CRS_STACK_SIZE
	.align		4
.L_142:
        /*0264*/ 	.byte	0x04, 0x1e
        /*0266*/ 	.short	(.L_144 - .L_143)
.L_143:
        /*0268*/ 	.word	0x00000000


	//----- nvinfo : EIATTR_CBANK_PARAM_SIZE
	.align		4
.L_144:
        /*026c*/ 	.byte	0x03, 0x19
        /*026e*/ 	.short	0x0015


	//----- nvinfo : EIATTR_PARAM_CBANK
	.align		4
        /*0270*/ 	.byte	0x04, 0x0a
        /*0272*/ 	.short	(.L_146 - .L_145)
	.align		4
.L_145:
        /*0274*/ 	.word	index@(.nv.constant0._ZN6thrust24THRUST_300001_SM_1000_NS8cuda_cub4core6detail13_kernel_agentINS1_8__reduce11ReduceAgentIPN4cuda3std3__45tupleIJdlEEESC_SB_lNS1_9__extrema9arg_max_fIdl7abs_maxEEEEJSC_SC_iSG_EEEvDpT0_)
        /*0278*/ 	.short	0x0380
        /*027a*/ 	.short	0x0015


	//----- nvinfo : EIATTR_SW_WAR
	.align		4
.L_146:
        /*027c*/ 	.byte	0x04, 0x36
        /*027e*/ 	.short	(.L_148 - .L_147)
.L_147:
        /*0280*/ 	.word	0x00000008
.L_148:


//--------------------- .nv.info._ZN6thrust24THRUST_300001_SM_1000_NS8cuda_cub4core6detail13_kernel_agentINS1_8__reduce10DrainAgentIlEEJN3cub18CUB_300001_SM_10009GridQueueIyEElEEEvDpT0_ --------------------------
	.section	.nv.info._ZN6thrust24THRUST_300001_SM_1000_NS8cuda_cub4core6detail13_kernel_agentINS1_8__reduce10DrainAgentIlEEJN3cub18CUB_300001_SM_10009GridQueueIyEElEEEvDpT0_,"",@"SHT_CUDA_INFO"
	.sectionflags	@""
	.align	4


	//----- nvinfo : EIATTR_CUDA_API_VERSION
	.align		4
        /*0000*/ 	.byte	0x04, 0x37
        /*0002*/ 	.short	(.L_150 - .L_149)
.L_149:
        /*0004*/ 	.word	0x00000082


	//----- nvinfo : EIATTR_KPARAM_INFO
	.align		4
.L_150:
        /*0008*/ 	.byte	0x04, 0x17
        /*000a*/ 	.short	(.L_152 - .L_151)
.L_151:
        /*000c*/ 	.word	0x00000000
        /*0010*/ 	.short	0x0001
        /*0012*/ 	.short	0x0008
        /*0014*/ 	.byte	0x00, 0xf0, 0x21, 0x00


	//----- nvinfo : EIATTR_KPARAM_INFO
	.align		4
.L_152:
        /*0018*/ 	.byte	0x04, 0x17
        /*001a*/ 	.short	(.L_154 - .L_153)
.L_153:
        /*001c*/ 	.word	0x00000000
        /*0020*/ 	.short	0x0000
        /*0022*/ 	.short	0x0000
        /*0024*/ 	.byte	0x00, 0xf0, 0x21, 0x00


	//----- nvinfo : EIATTR_SPARSE_MMA_MASK
	.align		4
.L_154:
        /*0028*/ 	.byte	0x03, 0x50
        /*002a*/ 	.short	0x0000


	//----- nvinfo : EIATTR_MAXREG_COUNT
	.align		4
        /*002c*/ 	.byte	0x03, 0x1b
        /*002e*/ 	.short	0x00ff


	//----- nvinfo : EIATTR_MERCURY_ISA_VERSION
	.align		4
        /*0030*/ 	.byte	0x03, 0x5f
        /*0032*/ 	.short	0x0101


	//----- nvinfo : EIATTR_VRC_CTA_INIT_COUNT
	.align		4
        /*0034*/ 	.byte	0x02, 0x4a
	.zero		1
	.zero		1


	//----- nvinfo : EIATTR_EXIT_INSTR_OFFSETS
	.align		4
        /*0038*/ 	.byte	0x04, 0x1c
        /*003a*/ 	.short	(.L_156 - .L_155)


	//   ....[0]....
.L_155:
        /*003c*/ 	.word	0x00000060


	//----- nvinfo : EIATTR_MAX_THREADS
	.align		4
.L_156:
        /*0040*/ 	.byte	0x04, 0x05
        /*0042*/ 	.short	(.L_158 - .L_157)
.L_157:
        /*0044*/ 	.word	0x00000001
        /*0048*/ 	.word	0x00000001
        /*004c*/ 	.word	0x00000001


	//----- nvinfo : EIATTR_CBANK_PARAM_SIZE
	.align		4
.L_158:
        /*0050*/ 	.byte	0x03, 0x19
        /*0052*/ 	.short	0x0010


	//----- nvinfo : EIATTR_PARAM_CBANK
	.align		4
        /*0054*/ 	.byte	0x04, 0x0a
        /*0056*/ 	.short	(.L_160 - .L_159)
	.align		4
.L_159:
        /*0058*/ 	.word	index@(.nv.constant0._ZN6thrust24THRUST_300001_SM_1000_NS8cuda_cub4core6detail13_kernel_agentINS1_8__reduce10DrainAgentIlEEJN3cub18CUB_300001_SM_10009GridQueueIyEElEEEvDpT0_)
        /*005c*/ 	.short	0x0380
        /*005e*/ 	.short	0x0010


	//----- nvinfo : EIATTR_SW_WAR
	.align		4
.L_160:
        /*0060*/ 	.byte	0x04, 0x36
        /*0062*/ 	.short	(.L_162 - .L_161)
.L_161:
        /*0064*/ 	.word	0x00000008
.L_162:


//--------------------- .nv.info._ZN6thrust24THRUST_300001_SM_1000_NS8cuda_cub4core6detail13_kernel_agentINS1_8__reduce11ReduceAgentINS0_12zip_iteratorIN4cuda3std3__45tupleIJNS0_10device_ptrIdEENS0_17counting_iteratorIlNS0_11use_defaultESF_SF_EEEEEEEPNSB_IJdlEEESJ_lNS1_9__extrema9arg_max_fIdl7abs_maxEEEEJSI_SK_lN3cub18CUB_300001_SM_100013GridEvenShareIlEENSR_9GridQueueIyEESO_EEEvDpT0_ --------------------------
	.section	.nv.info._ZN6thrust24THRUST_300001_SM_1000_NS8cuda_cub4core6detail13_kernel_agentINS1_8__reduce11ReduceAgentINS0_12zip_iteratorIN4cuda3std3__45tupleIJNS0_10device_ptrIdEENS0_17counting_iteratorIlNS0_11use_defaultESF_SF_EEEEEEEPNSB_IJdlEEESJ_lNS1_9__extrema9arg_max_fIdl7abs_maxEEEEJSI_SK_lN3cub18CUB_300001_SM_100013GridEvenShareIlEENSR_9GridQueueIyEESO_EEEvDpT0_,"",@"SHT_CUDA_INFO"
	.sectionflags	@""
	.align	4


	//----- nvinfo : EIATTR_CUDA_API_VERSION
	.align		4
        /*0000*/ 	.byte	0x04, 0x37
        /*0002*/ 	.short	(.L_164 - .L_163)
.L_163:
        /*0004*/ 	.word	0x00000082


	//----- nvinfo : EIATTR_KPARAM_INFO
	.align		4
.L_164:
        /*0008*/ 	.byte	0x04, 0x17
        /*000a*/ 	.short	(.L_166 - .L_165)
.L_165:
        /*000c*/ 	.word	0x00000000
        /*0010*/ 	.short	0x0005
        /*0012*/ 	.short	0x0070
        /*0014*/ 	.byte	0x00, 0xf0, 0x05, 0x00


	//----- nvinfo : EIATTR_KPARAM_INFO
	.align		4
.L_166:
        /*0018*/ 	.byte	0x04, 0x17
        /*001a*/ 	.short	(.L_168 - .L_167)
.L_167:
        /*001c*/ 	.word	0x00000000
        /*0020*/ 	.short	0x0004
        /*0022*/ 	.short	0x0068
        /*0024*/ 	.byte	0x00, 0xf0, 0x21, 0x00


	//----- nvinfo : EIATTR_KPARAM_INFO
	.align		4
.L_168:
        /*0028*/ 	.byte	0x04, 0x17
        /*002a*/ 	.short	(.L_170 - .L_169)
.L_169:
        /*002c*/ 	.word	0x00000000
        /*0030*/ 	.short	0x0003
        /*0032*/ 	.short	0x0020
        /*0034*/ 	.byte	0x00, 0xf0, 0x21, 0x01


	//----- nvinfo : EIATTR_KPARAM_INFO
	.align		4
.L_170:
        /*0038*/ 	.byte	0x04, 0x17
        /*003a*/ 	.short	(.L_172 - .L_171)
.L_171:
        /*003c*/ 	.word	0x00000000
        /*0040*/ 	.short	0x0002
        /*0042*/ 	.short	0x0018
        /*0044*/ 	.byte	0x00, 0xf0, 0x21, 0x00


	//----- nvinfo : EIATTR_KPARAM_INFO
	.align		4
.L_172:
        /*0048*/ 	.byte	0x04, 0x17
        /*004a*/ 	.short	(.L_174 - .L_173)
.L_173:
        /*004c*/ 	.word	0x00000000
        /*0050*/ 	.short	0x0001
        /*0052*/ 	.short	0x0010
        /*0054*/ 	.byte	0x00, 0xf5, 0x21, 0x00


	//----- nvinfo : EIATTR_KPARAM_INFO
	.align		4
.L_174:
        /*0058*/ 	.byte	0x04, 0x17
        /*005a*/ 	.short	(.L_176 - .L_175)
.L_175:
        /*005c*/ 	.word	0x00000000
        /*0060*/ 	.short	0x0000
        /*0062*/ 	.short	0x0000
        /*0064*/ 	.byte	0x00, 0xf0, 0x41, 0x00


	//----- nvinfo : EIATTR_SPARSE_MMA_MASK
	.align		4
.L_176:
        /*0068*/ 	.byte	0x03, 0x50
        /*006a*/ 	.short	0x0000


	//----- nvinfo : EIATTR_MAXREG_COUNT
	.align		4
        /*006c*/ 	.byte	0x03, 0x1b
        /*006e*/ 	.short	0x00ff


	//----- nvinfo : EIATTR_NUM_BARRIERS
	.align		4
        /*0070*/ 	.byte	0x02, 0x4c
        /*0072*/ 	.byte	0x01
	.zero		1


	//----- nvinfo : EIATTR_MERCURY_ISA_VERSION
	.align		4
        /*0074*/ 	.byte	0x03, 0x5f
        /*0076*/ 	.short	0x0101


	//----- nvinfo : EIATTR_COOP_GROUP_MASK_REGIDS
	.align		4
        /*0078*/ 	.byte	0x04, 0x29
        /*007a*/ 	.short	(.L_178 - .L_177)


	//   ....[0]....
.L_177:
        /*007c*/ 	.word	0xffffffff


	//   ....[1]....
        /*0080*/ 	.word	0xffffffff


	//   ....[2]....
        /*0084*/ 	.word	0xffffffff


	//   ....[3]....
        /*0088*/ 	.word	0xffffffff


	//   ....[4]....
        /*008c*/ 	.word	0xffffffff


	//   ....[5]....
        /*0090*/ 	.word	0xffffffff


	//   ....[6]....
        /*0094*/ 	.word	0xffffffff


	//   ....[7]....
        /*0098*/ 	.word	0xffffffff


	//   ....[8]....
        /*009c*/ 	.word	0xffffffff


	//   ....[9]....
        /*00a0*/ 	.word	0xffffffff


	//   ....[10]....
        /*00a4*/ 	.word	0xffffffff


	//   ....[11]....
        /*00a8*/ 	.word	0xffffffff


	//   ....[12]....
        /*00ac*/ 	.word	0xffffffff


	//   ....[13]....
        /*00b0*/ 	.word	0xffffffff


	//   ....[14]....
        /*00b4*/ 	.word	0xffffffff


	//   ....[15]....
        /*00b8*/ 	.word	0xffffffff


	//   ....[16]....
        /*00bc*/ 	.word	0xffffffff


	//   ....[17]....
        /*00c0*/ 	.word	0xffffffff


	//   ....[18]....
        /*00c4*/ 	.word	0xffffffff


	//   ....[19]....
        /*00c8*/ 	.word	0xffffffff


	//   ....[20]....
        /*00cc*/ 	.word	0xffffffff


	//   ....[21]....
        /*00d0*/ 	.word	0xffffffff


	//   ....[22]....
        /*00d4*/ 	.word	0xffffffff


	//   ....[23]....
        /*00d8*/ 	.word	0xffffffff


	//   ....[24]....
        /*00dc*/ 	.word	0xffffffff


	//   ....[25]....
        /*00e0*/ 	.word	0xffffffff


	//   ....[26]....
        /*00e4*/ 	.word	0xffffffff


	//   ....[27]....
        /*00e8*/ 	.word	0xffffffff


	//   ....[28]....
        /*00ec*/ 	.word	0xffffffff


	//   ....[29]....
        /*00f0*/ 	.word	0xffffffff


	//   ....[30]....
        /*00f4*/ 	.word	0xffffffff


	//   ....[31]....
        /*00f8*/ 	.word	0xffffffff


	//   ....[32]....
        /*00fc*/ 	.word	0xffffffff


	//   ....[33]....
        /*0100*/ 	.word	0xffffffff


	//   ....[34]....
        /*0104*/ 	.word	0xffffffff


	//   ....[35]....
        /*0108*/ 	.word	0xffffffff


	//   ....[36]....
        /*010c*/ 	.word	0xffffffff


	//   ....[37]....
        /*0110*/ 	.word	0xffffffff


	//   ....[38]....
        /*0114*/ 	.word	0xffffffff


	//   ....[39]....
        /*0118*/ 	.word	0xffffffff


	//   ....[40]....
        /*011c*/ 	.word	0xffffffff


	//   ....[41]....
        /*0120*/ 	.word	0xffffffff


	//   ....[42]....
        /*0124*/ 	.word	0xffffffff


	//   ....[43]....
        /*0128*/ 	.word	0xffffffff


	//   ....[44]....
        /*012c*/ 	.word	0xffffffff


	//   ....[45]....
        /*0130*/ 	.word	0xffffffff


	//   ....[46]....
        /*0134*/ 	.word	0xffffffff


	//   ....[47]....
        /*0138*/ 	.word	0xffffffff


	//   ....[48]....
        /*013c*/ 	.word	0xffffffff


	//   ....[49]....
        /*0140*/ 	.word	0xffffffff


	//   ....[50]....
        /*0144*/ 	.word	0xffffffff


	//   ....[51]....
        /*0148*/ 	.word	0xffffffff


	//   ....[52]....
        /*014c*/ 	.word	0xffffffff


	//   ....[53]....
        /*0150*/ 	.word	0xffffffff


	//   ....[54]....
        /*0154*/ 	.word	0xffffffff


	//   ....[55]....
        /*0158*/ 	.word	0xffffffff


	//   ....[56]....
        /*015c*/ 	.word	0xffffffff


	//   ....[57]....
        /*0160*/ 	.word	0xffffffff


	//   ....[58]....
        /*0164*/ 	.word	0xffffffff


	//   ....[59]....
        /*0168*/ 	.word	0xffffffff


	//----- nvinfo : EIATTR_COOP_GROUP_INSTR_OFFSETS
	.align		4
.L_178:
        /*016c*/ 	.byte	0x04, 0x28
        /*016e*/ 	.short	(.L_180 - .L_179)


	//   ....[0]....
.L_179:
        /*0170*/ 	.word	0x00000d70


	//   ....[1]....
        /*0174*/ 	.word	0x00000da0


	//   ....[2]....
        /*0178*/ 	.word	0x00000dc0


	//   ....[3]....
        /*017c*/ 	.word	0x00000dd0


	//   ....[4]....
        /*0180*/ 	.word	0x00000f60


	//   ....[5]....
        /*0184*/ 	.word	0x00000f90


	//   ....[6]....
        /*0188*/ 	.word	0x00000fc0


	//   ....[7]....
        /*018c*/ 	.word	0x00000fe0


	//   ....[8]....
        /*0190*/ 	.word	0x00001160


	//   ....[9]....
        /*0194*/ 	.word	0x00001190


	//   ....[10]....
        /*0198*/ 	.word	0x000011c0


	//   ....[11]....
        /*019c*/ 	.word	0x000011e0


	//   ....[12]....
        /*01a0*/ 	.word	0x00001360


	//   ....[13]....
        /*01a4*/ 	.word	0x00001390


	//   ....[14]....
        /*01a8*/ 	.word	0x000013c0


	//   ....[15]....
        /*01ac*/ 	.word	0x000013e0


	//   ....[16]....
        /*01b0*/ 	.word	0x00001560


	//   ....[17]....
        /*01b4*/ 	.word	0x00001590


	//   ....[18]....
        /*01b8*/ 	.word	0x000015c0


	//   ....[19]....
        /*01bc*/ 	.word	0x000015e0


	//   ....[20]....
        /*01c0*/ 	.word	0x00002340


	//   ....[21]....
        /*01c4*/ 	.word	0x00002350


	//   ....[22]....
        /*01c8*/ 	.word	0x00002360


	//   ....[23]....
        /*01cc*/ 	.word	0x00002380


	//   ....[24]....
        /*01d0*/ 	.word	0x00002500


	//   ....[25]....
        /*01d4*/ 	.word	0x00002540


	//   ....[26]....
        /*01d8*/ 	.word	0x00002570


	//   ....[27]....
        /*01dc*/ 	.word	0x00002590


	//   ....[28]....
        /*01e0*/ 	.word	0x00002710


	//   ....[29]....
        /*01e4*/ 	.word	0x00002750


	//   ....[30]....
        /*01e8*/ 	.word	0x00002780


	//   ....[31]....
        /*01ec*/ 	.word	0x000027a0


	//   ....[32]....
        /*01f0*/ 	.word	0x00002920


	//   ....[33]....
        /*01f4*/ 	.word	0x00002960


	//   ....[34]....
        /*01f8*/ 	.word	0x00002990


	//   ....[35]....
        /*01fc*/ 	.word	0x000029b0


	//   ....[36]....
        /*0200*/ 	.word	0x00002b30


	//   ....[37]....
        /*0204*/ 	.word	0x00002b70


	//   ....[38]....
        /*0208*/ 	.word	0x00002ba0


	//   ....[39]....
        /*020c*/ 	.word	0x00002bc0


	//   ....[40]....
        /*0210*/ 	.word	0x000053c0


	//   ....[41]....
        /*0214*/ 	.word	0x000053f0


	//   ....[42]....
        /*0218*/ 	.word	0x00005410


	//   ....[43]....
        /*021c*/ 	.word	0x00005420


	//   ....[44]....
        /*0220*/ 	.word	0x000055b0


	//   ....[45]....
        /*0224*/ 	.word	0x000055e0


	//   ....[46]....
        /*0228*/ 	.word	0x00005610


	//   ....[47]....
        /*022c*/ 	.word	0x00005630


	//   ....[48]....
        /*0230*/ 	.word	0x000057b0


	//   ....[49]....
        /*0234*/ 	.word	0x000057e0


	//   ....[50]....
        /*0238*/ 	.word	0x00005810


	//   ....[51]....
        /*023c*/ 	.word	0x00005830


	//   ....[52]....
        /*0240*/ 	.word	0x000059b0


	//   ....[53]....
        /*0244*/ 	.word	0x000059e0


	//   ....[54]....
        /*0248*/ 	.word	0x00005a10


	//   ....[55]....
        /*024c*/ 	.word	0x00005a30


	//   ....[56]....
        /*0250*/ 	.word	0x00005bb0


	//   ....[57]....
        /*0254*/ 	.word	0x00005be0


	//   ....[58]....
        /*0258*/ 	.word	0x00005c10


	//   ....[59]....
        /*025c*/ 	.word	0x00005c30


	//----- nvinfo : EIATTR_VRC_CTA_INIT_COUNT
	.align		4
.L_180:
        /*0260*/ 	.byte	0x02, 0x4a
	.zero		1
	.zero		1


	//----- nvinfo : EIATTR_EXIT_INSTR_OFFSETS
	.align		4
        /*0264*/ 	.byte	0x04, 0x1c
        /*0266*/ 	.short	(.L_182 - .L_181)


	//   ....[0]....
.L_181:
        /*0268*/ 	.word	0x000068d0


	//   ....[1]....
        /*026c*/ 	.word	0x00006920


	//----- nvinfo : EIATTR_MAX_THREADS
	.align		4
.L_182:
        /*0270*/ 	.byte	0x04, 0x05
        /*0272*/ 	.short	(.L_184 - .L_183)
.L_183:
        /*0274*/ 	.word	0x00000100
        /*0278*/ 	.word	0x00000001
        /*027c*/ 	.word	0x00000001


	//----- nvinfo : EIATTR_CRS_STACK_SIZE
	.align		4
.L_184:
        /*0280*/ 	.byte	0x04, 0x1e
        /*0282*/ 	.short	(.L_186 - .L_185)
.L_185:
        /*0284*/ 	.word	0x00000000


	//----- nvinfo : EIATTR_CBANK_PARAM_SIZE
	.align		4
.L_186:
        /*0288*/ 	.byte	0x03, 0x19
        /*028a*/ 	.short	0x0071


	//----- nvinfo : EIATTR_PARAM_CBANK
	.align		4
        /*028c*/ 	.byte	0x04, 0x0a
        /*028e*/ 	.short	(.L_188 - .L_187)
	.align		4
.L_187:
        /*0290*/ 	.word	index@(.nv.constant0._ZN6thrust24THRUST_300001_SM_1000_NS8cuda_cub4core6detail13_kernel_agentINS1_8__reduce11ReduceAgentINS0_12zip_iteratorIN4cuda3std3__45tupleIJNS0_10device_ptrIdEENS0_17counting_iteratorIlNS0_11use_defaultESF_SF_EEEEEEEPNSB_IJdlEEESJ_lNS1_9__extrema9arg_max_fIdl7abs_maxEEEEJSI_SK_lN3cub18CUB_300001_SM_100013GridEvenShareIlEENSR_9GridQueueIyEESO_EEEvDpT0_)
        /*0294*/ 	.short	0x0380
        /*0296*/ 	.short	0x0071


	//----- nvinfo : EIATTR_SW_WAR
	.align		4
.L_188:
        /*0298*/ 	.byte	0x04, 0x36
        /*029a*/ 	.short	(.L_190 - .L_189)
.L_189:
        /*029c*/ 	.word	0x00000008
.L_190:


//--------------------- .nv.info._ZN6thrust24THRUST_300001_SM_1000_NS8cuda_cub4core6detail13_kernel_agentINS1_8__reduce11ReduceAgentINS0_12zip_iteratorIN4cuda3std3__45tupleIJNS0_10device_ptrIdEENS0_17counting_iteratorIlNS0_11use_defaultESF_SF_EEEEEEEPNSB_IJdlEEESJ_lNS1_9__extrema9arg_max_fIdl7abs_maxEEEEJSI_SK_lSO_EEEvDpT0_ --------------------------
	.section	.nv.info._ZN6thrust24THRUST_300001_SM_1000_NS8cuda_cub4core6detail13_kernel_agentINS1_8__reduce11ReduceAgentINS0_12zip_iteratorIN4cuda3std3__45tupleIJNS0_10device_ptrIdEENS0_17counting_iteratorIlNS0_11use_defaultESF_SF_EEEEEEEPNSB_IJdlEEESJ_lNS1_9__extrema9arg_max_fIdl7abs_maxEEEEJSI_SK_lSO_EEEvDpT0_,"",@"SHT_CUDA_INFO"
	.sectionflags	@""
	.align	4


	//----- nvinfo : EIATTR_CUDA_API_VERSION
	.align		4
        /*0000*/ 	.byte	0x04, 0x37
        /*0002*/ 	.short	(.L_192 - .L_191)
.L_191:
        /*0004*/ 	.word	0x00000082


	//----- nvinfo : EIATTR_KPARAM_INFO
	.align		4
.L_192:
        /*0008*/ 	.byte	0x04, 0x17
        /*000a*/ 	.short	(.L_194 - .L_193)
.L_193:
        /*000c*/ 	.word	0x00000000
        /*0010*/ 	.short	0x0003
        /*0012*/ 	.short	0x0020
        /*0014*/ 	.byte	0x00, 0xf0, 0x05, 0x00


	//----- nvinfo : EIATTR_KPARAM_INFO
	.align		4
.L_194:
        /*0018*/ 	.byte	0x04, 0x17
        /*001a*/ 	.short	(.L_196 - .L_195)
.L_195:
        /*001c*/ 	.word	0x00000000
        /*0020*/ 	.short	0x0002
        /*0022*/ 	.short	0x0018
        /*0024*/ 	.byte	0x00, 0xf0, 0x21, 0x00


	//----- nvinfo : EIATTR_KPARAM_INFO
	.align		4
.L_196:
        /*0028*/ 	.byte	0x04, 0x17
        /*002a*/ 	.short	(.L_198 - .L_197)
.L_197:
        /*002c*/ 	.word	0x00000000
        /*0030*/ 	.short	0x0001
        /*0032*/ 	.short	0x0010
        /*0034*/ 	.byte	0x00, 0xf5, 0x21, 0x00


	//----- nvinfo : EIATTR_KPARAM_INFO
	.align		4
.L_198:
        /*0038*/ 	.byte	0x04, 0x17
        /*003a*/ 	.short	(.L_200 - .L_199)
.L_199:
        /*003c*/ 	.word	0x00000000
        /*0040*/ 	.short	0x0000
        /*0042*/ 	.short	0x0000
        /*0044*/ 	.byte	0x00, 0xf0, 0x41, 0x00


	//----- nvinfo : EIATTR_SPARSE_MMA_MASK
	.align		4
.L_200:
        /*0048*/ 	.byte	0x03, 0x50
        /*004a*/ 	.short	0x0000


	//----- nvinfo : EIATTR_MAXREG_COUNT
	.align		4
        /*004c*/ 	.byte	0x03, 0x1b
        /*004e*/ 	.short	0x00ff


	//----- nvinfo : EIATTR_NUM_BARRIERS
	.align		4
        /*0050*/ 	.byte	0x02, 0x4c
        /*0052*/ 	.byte	0x01
	.zero		1


	//----- nvinfo : EIATTR_MERCURY_ISA_VERSION
	.align		4
        /*0054*/ 	.byte	0x03, 0x5f
        /*0056*/ 	.short	0x0101


	//----- nvinfo : EIATTR_COOP_GROUP_MASK_REGIDS
	.align		4
        /*0058*/ 	.byte	0x04, 0x29
        /*005a*/ 	.short	(.L_202 - .L_201)


	//   ....[0]....
.L_201:
        /*005c*/ 	.word	0xffffffff


	//   ....[1]....
        /*0060*/ 	.word	0xffffffff


	//   ....[2]....
        /*0064*/ 	.word	0xffffffff


	//   ....[3]....
        /*0068*/ 	.word	0xffffffff


	//   ....[4]....
        /*006c*/ 	.word	0xffffffff


	//   ....[5]....
        /*0070*/ 	.word	0xffffffff


	//   ....[6]....
        /*0074*/ 	.word	0xffffffff


	//   ....[7]....
        /*0078*/ 	.word	0xffffffff


	//   ....[8]....
        /*007c*/ 	.word	0xffffffff


	//   ....[9]....
        /*0080*/ 	.word	0xffffffff


	//   ....[10]....
        /*0084*/ 	.word	0xffffffff


	//   ....[11]....
        /*0088*/ 	.word	0xffffffff


	//   ....[12]....
        /*008c*/ 	.word	0xffffffff


	//   ....[13]....
        /*0090*/ 	.word	0xffffffff


	//   ....[14]....
        /*0094*/ 	.word	0xffffffff


	//   ....[15]....
        /*0098*/ 	.word	0xffffffff


	//   ....[16]....
        /*009c*/ 	.word	0xffffffff


	//   ....[17]....
        /*00a0*/ 	.word	0xffffffff


	//   ....[18]....
        /*00a4*/ 	.word	0xffffffff


	//   ....[19]....
        /*00a8*/ 	.word	0xffffffff


	//   ....[20]....
        /*00ac*/ 	.word	0xffffffff


	//   ....[21]....
        /*00b0*/ 	.word	0xffffffff


	//   ....[22]....
        /*00b4*/ 	.word	0xffffffff


	//   ....[23]....
        /*00b8*/ 	.word	0xffffffff


	//   ....[24]....
        /*00bc*/ 	.word	0xffffffff


	//   ....[25]....
        /*00c0*/ 	.word	0xffffffff


	//   ....[26]....
        /*00c4*/ 	.word	0xffffffff


	//   ....[27]....
        /*00c8*/ 	.word	0xffffffff


	//   ....[28]....
        /*00cc*/ 	.word	0xffffffff


	//   ....[29]....
        /*00d0*/ 	.word	0xffffffff


	//   ....[30]....
        /*00d4*/ 	.word	0xffffffff


	//   ....[31]....
        /*00d8*/ 	.word	0xffffffff


	//   ....[32]....
        /*00dc*/ 	.word	0xffffffff


	//   ....[33]....
        /*00e0*/ 	.word	0xffffffff


	//   ....[34]....
        /*00e4*/ 	.word	0xffffffff


	//   ....[35]....
        /*00e8*/ 	.word	0xffffffff


	//   ....[36]....
        /*00ec*/ 	.word	0xffffffff


	//   ....[37]....
        /*00f0*/ 	.word	0xffffffff


	//   ....[38]....
        /*00f4*/ 	.word	0xffffffff


	//   ....[39]....
        /*00f8*/ 	.word	0xffffffff


	//   ....[40]....
        /*00fc*/ 	.word	0xffffffff


	//   ....[41]....
        /*0100*/ 	.word	0xffffffff


	//   ....[42]....
        /*0104*/ 	.word	0xffffffff


	//   ....[43]....
        /*0108*/ 	.word	0xffffffff


	//   ....[44]....
        /*010c*/ 	.word	0xffffffff


	//   ....[45]....
        /*0110*/ 	.word	0xffffffff


	//   ....[46]....
        /*0114*/ 	.word	0xffffffff


	//   ....[47]....
        /*0118*/ 	.word	0xffffffff


	//   ....[48]....
        /*011c*/ 	.word	0xffffffff


	//   ....[49]....
        /*0120*/ 	.word	0xffffffff


	//   ....[50]....
        /*0124*/ 	.word	0xffffffff


	//   ....[51]....
        /*0128*/ 	.word	0xffffffff


	//   ....[52]....
        /*012c*/ 	.word	0xffffffff


	//   ....[53]....
        /*0130*/ 	.word	0xffffffff


	//   ....[54]....
        /*0134*/ 	.word	0xffffffff


	//   ....[55]....
        /*0138*/ 	.word	0xffffffff


	//   ....[56]....
        /*013c*/ 	.word	0xffffffff


	//   ....[57]....
        /*0140*/ 	.word	0xffffffff


	//   ....[58]....
        /*0144*/ 	.word	0xffffffff


	//   ....[59]....
        /*0148*/ 	.word	0xffffffff


	//----- nvinfo : EIATTR_COOP_GROUP_INSTR_OFFSETS
	.align		4
.L_202:
        /*014c*/ 	.byte	0x04, 0x28
        /*014e*/ 	.short	(.L_204 - .L_203)


	//   ....[0]....
.L_203:
        /*0150*/ 	.word	0x00000cb0


	//   ....[1]....
        /*0154*/ 	.word	0x00000ce0


	//   ....[2]....
        /*0158*/ 	.word	0x00000d00


	//   ....[3]....
        /*015c*/ 	.word	0x00000d10


	//   ....[4]....
        /*0160*/ 	.word	0x00000ea0


	//   ....[5]....
        /*0164*/ 	.word	0x00000ed0


	//   ....[6]....
        /*0168*/ 	.word	0x00000f00


	//   ....[7]....
        /*016c*/ 	.word	0x00000f20


	//   ....[8]....
        /*0170*/ 	.word	0x000010a0


	//   ....[9]....
        /*0174*/ 	.word	0x000010d0


	//   ....[10]....
        /*0178*/ 	.word	0x00001100


	//   ....[11]....
        /*017c*/ 	.word	0x00001120


	//   ....[12]....
        /*0180*/ 	.word	0x000012a0


	//   ....[13]....
        /*0184*/ 	.word	0x000012d0


	//   ....[14]....
        /*0188*/ 	.word	0x00001300


	//   ....[15]....
        /*018c*/ 	.word	0x00001320


	//   ....[16]....
        /*0190*/ 	.word	0x000014a0


	//   ....[17]....
        /*0194*/ 	.word	0x000014e0


	//   ....[18]....
        /*0198*/ 	.word	0x00001510


	//   ....[19]....
        /*019c*/ 	.word	0x00001520


	//   ....[20]....
        /*01a0*/ 	.word	0x00002280


	//   ....[21]....
        /*01a4*/ 	.word	0x00002290


	//   ....[22]....
        /*01a8*/ 	.word	0x000022a0


	//   ....[23]....
        /*01ac*/ 	.word	0x000022c0


	//   ....[24]....
        /*01b0*/ 	.word	0x00002440


	//   ....[25]....
        /*01b4*/ 	.word	0x00002480


	//   ....[26]....
        /*01b8*/ 	.word	0x000024b0


	//   ....[27]....
        /*01bc*/ 	.word	0x000024d0


	//   ....[28]....
        /*01c0*/ 	.word	0x00002650


	//   ....[29]....
        /*01c4*/ 	.word	0x00002690


	//   ....[30]....
        /*01c8*/ 	.word	0x000026c0


	//   ....[31]....
        /*01cc*/ 	.word	0x000026e0


	//   ....[32]....
        /*01d0*/ 	.word	0x00002860


	//   ....[33]....
        /*01d4*/ 	.word	0x000028a0


	//   ....[34]....
        /*01d8*/ 	.word	0x000028d0


	//   ....[35]....
        /*01dc*/ 	.word	0x000028f0


	//   ....[36]....
        /*01e0*/ 	.word	0x00002a70


	//   ....[37]....
        /*01e4*/ 	.word	0x00002ab0


	//   ....[38]....
        /*01e8*/ 	.word	0x00002ae0


	//   ....[39]....
        /*01ec*/ 	.word	0x00002b00


	//   ....[40]....
        /*01f0*/ 	.word	0x00004f40


	//   ....[41]....
        /*01f4*/ 	.word	0x00004f70


	//   ....[42]....
        /*01f8*/ 	.word	0x00004f90


	//   ....[43]....
        /*01fc*/ 	.word	0x00004fa0


	//   ....[44]....
        /*0200*/ 	.word	0x00005130


	//   ....[45]....
        /*0204*/ 	.word	0x00005160


	//   ....[46]....
        /*0208*/ 	.word	0x00005190


	//   ....[47]....
        /*020c*/ 	.word	0x000051b0


	//   ....[48]....
        /*0210*/ 	.word	0x00005330


	//   ....[49]....
        /*0214*/ 	.word	0x00005360


	//   ....[50]....
        /*0218*/ 	.word	0x00005390


	//   ....[51]....
        /*021c*/ 	.word	0x000053b0


	//   ....[52]....
        /*0220*/ 	.word	0x00005530


	//   ....[53]....
        /*0224*/ 	.word	0x00005560


	//   ....[54]....
        /*0228*/ 	.word	0x00005590


	//   ....[55]....
        /*022c*/ 	.word	0x000055b0


	//   ....[56]....
        /*0230*/ 	.word	0x00005730


	//   ....[57]....
        /*0234*/ 	.word	0x00005760


	//   ....[58]....
        /*0238*/ 	.word	0x00005790


	//   ....[59]....
        /*023c*/ 	.word	0x000057b0


	//----- nvinfo : EIATTR_VRC_CTA_INIT_COUNT
	.align		4
.L_204:
        /*0240*/ 	.byte	0x02, 0x4a
	.zero		1
	.zero		1


	//----- nvinfo : EIATTR_EXIT_INSTR_OFFSETS
	.align		4
        /*0244*/ 	.byte	0x04, 0x1c
        /*0246*/ 	.short	(.L_206 - .L_205)


	//   ....[0]....
.L_205:
        /*0248*/ 	.word	0x00000040


	//   ....[1]....
        /*024c*/ 	.word	0x00006450


	//   ....[2]....
        /*0250*/ 	.word	0x00006490


	//----- nvinfo : EIATTR_MAX_THREADS
	.align		4
.L_206:
        /*0254*/ 	.byte	0x04, 0x05
        /*0256*/ 	.short	(.L_208 - .L_207)
.L_207:
        /*0258*/ 	.word	0x00000100
        /*025c*/ 	.word	0x00000001
        /*0260*/ 	.word	0x00000001


	//----- nvinfo : EIATTR_CRS_STACK_SIZE
	.align		4
.L_208:
        /*0264*/ 	.byte	0x04, 0x1e
        /*0266*/ 	.short	(.L_210 - .L_209)
.L_209:
        /*0268*/ 	.word	0x00000000


	//----- nvinfo : EIATTR_CBANK_PARAM_SIZE
	.align		4
.L_210:
        /*026c*/ 	.byte	0x03, 0x19
        /*026e*/ 	.short	0x0021


	//----- nvinfo : EIATTR_PARAM_CBANK
	.align		4
        /*0270*/ 	.byte	0x04, 0x0a
        /*0272*/ 	.short	(.L_212 - .L_211)
	.align		4
.L_211:
        /*0274*/ 	.word	index@(.nv.constant0._ZN6thrust24THRUST_300001_SM_1000_NS8cuda_cub4core6detail13_kernel_agentINS1_8__reduce11ReduceAgentINS0_12zip_iteratorIN4cuda3std3__45tupleIJNS0_10device_ptrIdEENS0_17counting_iteratorIlNS0_11use_defaultESF_SF_EEEEEEEPNSB_IJdlEEESJ_lNS1_9__extrema9arg_max_fIdl7abs_maxEEEEJSI_SK_lSO_EEEvDpT0_)
        /*0278*/ 	.short	0x0380
        /*027a*/ 	.short	0x0021


	//----- nvinfo : EIATTR_SW_WAR
	.align		4
.L_212:
        /*027c*/ 	.byte	0x04, 0x36
        /*027e*/ 	.short	(.L_214 - .L_213)
.L_213:
        /*0280*/ 	.word	0x00000008
.L_214:


//--------------------- .nv.info._ZN6thrust24THRUST_300001_SM_1000_NS8cuda_cub4core6detail13_kernel_agentINS1_8__reduce11ReduceAgentIPN4cuda3std3__45tupleIJdlEEESC_SB_iNS1_9__extrema9arg_max_fIdl7abs_maxEEEEJSC_SC_iSG_EEEvDpT0_ --------------------------
	.section	.nv.info._ZN6thrust24THRUST_300001_SM_1000_NS8cuda_cub4core6detail13_kernel_agentINS1_8__reduce11ReduceAgentIPN4cuda3std3__45tupleIJdlEEESC_SB_iNS1_9__extrema9arg_max_fIdl7abs_maxEEEEJSC_SC_iSG_EEEvDpT0_,"",@"SHT_CUDA_INFO"
	.sectionflags	@""
	.align	4


	//----- nvinfo : EIATTR_CUDA_API_VERSION
	.align		4
        /*0000*/ 	.byte	0x04, 0x37
        /*0002*/ 	.short	(.L_216 - .L_215)
.L_215:
        /*0004*/ 	.word	0x00000082


	//----- nvinfo : EIATTR_KPARAM_INFO
	.align		4
.L_216:
        /*0008*/ 	.byte	0x04, 0x17
        /*000a*/ 	.short	(.L_218 - .L_217)
.L_217:
        /*000c*/ 	.word	0x00000000
        /*0010*/ 	.short	0x0003
        /*0012*/ 	.short	0x0014
        /*0014*/ 	.byte	0x00, 0xf0, 0x05, 0x00


	//----- nvinfo : EIATTR_KPARAM_INFO
	.align		4
.L_218:
        /*0018*/ 	.byte	0x04, 0x17
        /*001a*/ 	.short	(.L_220 - .L_219)
.L_219:
        /*001c*/ 	.word	0x00000000
        /*0020*/ 	.short	0x0002
        /*0022*/ 	.short	0x0010
        /*0024*/ 	.byte	0x00, 0xf0, 0x11, 0x00


	//----- nvinfo : EIATTR_KPARAM_INFO
	.align		4
.L_220:
        /*0028*/ 	.byte	0x04, 0x17
        /*002a*/ 	.short	(.L_222 - .L_221)
.L_221:
        /*002c*/ 	.word	0x00000000
        /*0030*/ 	.short	0x0001
        /*0032*/ 	.short	0x0008
        /*0034*/ 	.byte	0x00, 0xf5, 0x21, 0x00


	//----- nvinfo : EIATTR_KPARAM_INFO
	.align		4
.L_222:
        /*0038*/ 	.byte	0x04, 0x17
        /*003a*/ 	.short	(.L_224 - .L_223)
.L_223:
        /*003c*/ 	.word	0x00000000
        /*0040*/ 	.short	0x0000
        /*0042*/ 	.short	0x0000
        /*0044*/ 	.byte	0x00, 0xf5, 0x21, 0x00


	//----- nvinfo : EIATTR_SPARSE_MMA_MASK
	.align		4
.L_224:
        /*0048*/ 	.byte	0x03, 0x50
        /*004a*/ 	.short	0x0000


	//----- nvinfo : EIATTR_MAXREG_COUNT
	.align		4
        /*004c*/ 	.byte	0x03, 0x1b
        /*004e*/ 	.short	0x00ff


	//----- nvinfo : EIATTR_NUM_BARRIERS
	.align		4
        /*0050*/ 	.byte	0x02, 0x4c
        /*0052*/ 	.byte	0x01
	.zero		1


	//----- nvinfo : EIATTR_MERCURY_ISA_VERSION
	.align		4
        /*0054*/ 	.byte	0x03, 0x5f
        /*0056*/ 	.short	0x0101


	//----- nvinfo : EIATTR_COOP_GROUP_MASK_REGIDS
	.align		4
        /*0058*/ 	.byte	0x04, 0x29
        /*005a*/ 	.short	(.L_226 - .L_225)


	//   ....[0]....
.L_225:
        /*005c*/ 	.word	0xffffffff


	//   ....[1]....
        /*0060*/ 	.word	0xffffffff


	//   ....[2]....
        /*0064*/ 	.word	0xffffffff


	//   ....[3]....
        /*0068*/ 	.word	0xffffffff


	//   ....[4]....
        /*006c*/ 	.word	0xffffffff


	//   ....[5]....
        /*0070*/ 	.word	0xffffffff


	//   ....[6]....
        /*0074*/ 	.word	0xffffffff


	//   ....[7]....
        /*0078*/ 	.word	0xffffffff


	//   ....[8]....
        /*007c*/ 	.word	0xffffffff


	//   ....[9]....
        /*0080*/ 	.word	0xffffffff


	//   ....[10]....
        /*0084*/ 	.word	0xffffffff


	//   ....[11]....
        /*0088*/ 	.word	0xffffffff


	//   ....[12]....
        /*008c*/ 	.word	0xffffffff


	//   ....[13]....
        /*0090*/ 	.word	0xffffffff


	//   ....[14]....
        /*0094*/ 	.word	0xffffffff


	//   ....[15]....
        /*0098*/ 	.word	0xffffffff


	//   ....[16]....
        /*009c*/ 	.word	0xffffffff


	//   ....[17]....
        /*00a0*/ 	.word	0xffffffff


	//   ....[18]....
        /*00a4*/ 	.word	0xffffffff


	//   ....[19]....
        /*00a8*/ 	.word	0xffffffff


	//   ....[20]....
        /*00ac*/ 	.word	0xffffffff


	//   ....[21]....
        /*00b0*/ 	.word	0xffffffff


	//   ....[22]....
        /*00b4*/ 	.word	0xffffffff


	//   ....[23]....
        /*00b8*/ 	.word	0xffffffff


	//   ....[24]....
        /*00bc*/ 	.word	0xffffffff


	//   ....[25]....
        /*00c0*/ 	.word	0xffffffff


	//   ....[26]....
        /*00c4*/ 	.word	0xffffffff


	//   ....[27]....
        /*00c8*/ 	.word	0xffffffff


	//   ....[28]....
        /*00cc*/ 	.word	0xffffffff


	//   ....[29]....
        /*00d0*/ 	.word	0xffffffff


	//   ....[30]....
        /*00d4*/ 	.word	0xffffffff


	//   ....[31]....
        /*00d8*/ 	.word	0xffffffff


	//   ....[32]....
        /*00dc*/ 	.word	0xffffffff


	//   ....[33]....
        /*00e0*/ 	.word	0xffffffff


	//   ....[34]....
        /*00e4*/ 	.word	0xffffffff


	//   ....[35]....
        /*00e8*/ 	.word	0xffffffff


	//   ....[36]....
        /*00ec*/ 	.word	0xffffffff


	//   ....[37]....
        /*00f0*/ 	.word	0xffffffff


	//   ....[38]....
        /*00f4*/ 	.word	0xffffffff


	//   ....[39]....
        /*00f8*/ 	.word	0xffffffff


	//   ....[40]....
        /*00fc*/ 	.word	0xffffffff


	//   ....[41]....
        /*0100*/ 	.word	0xffffffff


	//   ....[42]....
        /*0104*/ 	.word	0xffffffff


	//   ....[43]....
        /*0108*/ 	.word	0xffffffff


	//   ....[44]....
        /*010c*/ 	.word	0xffffffff


	//   ....[45]....
        /*0110*/ 	.word	0xffffffff


	//   ....[46]....
        /*0114*/ 	.word	0xffffffff


	//   ....[47]....
        /*0118*/ 	.word	0xffffffff


	//   ....[48]....
        /*011c*/ 	.word	0xffffffff


	//   ....[49]....
        /*0120*/ 	.word	0xffffffff


	//   ....[50]....
        /*0124*/ 	.word	0xffffffff


	//   ....[51]....
        /*0128*/ 	.word	0xffffffff


	//   ....[52]....
        /*012c*/ 	.word	0xffffffff


	//   ....[53]....
        /*0130*/ 	.word	0xffffffff


	//   ....[54]....
        /*0134*/ 	.word	0xffffffff


	//   ....[55]....
        /*0138*/ 	.word	0xffffffff


	//   ....[56]....
        /*013c*/ 	.word	0xffffffff


	//   ....[57]....
        /*0140*/ 	.word	0xffffffff


	//   ....[58]....
        /*0144*/ 	.word	0xffffffff


	//   ....[59]....
        /*0148*/ 	.word	0xffffffff


	//----- nvinfo : EIATTR_COOP_GROUP_INSTR_OFFSETS
	.align		4
.L_226:
        /*014c*/ 	.byte	0x04, 0x28
        /*014e*/ 	.short	(.L_228 - .L_227)


	//   ....[0]....
.L_227:
        /*0150*/ 	.word	0x00000b70


	//   ....[1]....
        /*0154*/ 	.word	0x00000ba0


	//   ....[2]....
        /*0158*/ 	.word	0x00000bc0


	//   ....[3]....
        /*015c*/ 	.word	0x00000bd0


	//   ....[4]....
        /*0160*/ 	.word	0x00000d60


	//   ....[5]....
        /*0164*/ 	.word	0x00000d90


	//   ....[6]....
        /*0168*/ 	.word	0x00000dc0


	//   ....[7]....
        /*016c*/ 	.word	0x00000de0


	//   ....[8]....
        /*0170*/ 	.word	0x00000f60


	//   ....[9]....
        /*0174*/ 	.word	0x00000f90


	//   ....[10]....
        /*0178*/ 	.word	0x00000fc0


	//   ....[11]....
        /*017c*/ 	.word	0x00000fe0


	//   ....[12]....
        /*0180*/ 	.word	0x00001160


	//   ....[13]....
        /*0184*/ 	.word	0x00001190


	//   ....[14]....
        /*0188*/ 	.word	0x000011c0


	//   ....[15]....
        /*018c*/ 	.word	0x000011e0


	//   ....[16]....
        /*0190*/ 	.word	0x00001360


	//   ....[17]....
        /*0194*/ 	.word	0x000013a0


	//   ....[18]....
        /*0198*/ 	.word	0x000013d0


	//   ....[19]....
        /*019c*/ 	.word	0x000013e0


	//   ....[20]....
        /*01a0*/ 	.word	0x00002140


	//   ....[21]....
        /*01a4*/ 	.word	0x00002150


	//   ....[22]....
        /*01a8*/ 	.word	0x00002160


	//   ....[23]....
        /*01ac*/ 	.word	0x00002180


	//   ....[24]....
        /*01b0*/ 	.word	0x00002300


	//   ....[25]....
        /*01b4*/ 	.word	0x00002340


	//   ....[26]....
        /*01b8*/ 	.word	0x00002370


	//   ....[27]....
        /*01bc*/ 	.word	0x00002390


	//   ....[28]....
        /*01c0*/ 	.word	0x00002510


	//   ....[29]....
        /*01c4*/ 	.word	0x00002550


	//   ....[30]....
        /*01c8*/ 	.word	0x00002580


	//   ....[31]....
        /*01cc*/ 	.word	0x000025a0


	//   ....[32]....
        /*01d0*/ 	.word	0x00002720


	//   ....[33]....
        /*01d4*/ 	.word	0x00002760


	//   ....[34]....
        /*01d8*/ 	.word	0x00002790


	//   ....[35]....
        /*01dc*/ 	.word	0x000027b0


	//   ....[36]....
        /*01e0*/ 	.word	0x00002930


	//   ....[37]....
        /*01e4*/ 	.word	0x00002970


	//   ....[38]....
        /*01e8*/ 	.word	0x000029b0


	//   ....[39]....
        /*01ec*/ 	.word	0x000029c0


	//   ....[40]....
        /*01f0*/ 	.word	0x00004d80


	//   ....[41]....
        /*01f4*/ 	.word	0x00004db0


	//   ....[42]....
        /*01f8*/ 	.word	0x00004dd0


	//   ....[43]....
        /*01fc*/ 	.word	0x00004de0


	//   ....[44]....
        /*0200*/ 	.word	0x00004f70


	//   ....[45]....
        /*0204*/ 	.word	0x00004fa0


	//   ....[46]....
        /*0208*/ 	.word	0x00004fd0


	//   ....[47]....
        /*020c*/ 	.word	0x00004ff0


	//   ....[48]....
        /*0210*/ 	.word	0x00005170


	//   ....[49]....
        /*0214*/ 	.word	0x000051a0


	//   ....[50]....
        /*0218*/ 	.word	0x000051d0


	//   ....[51]....
        /*021c*/ 	.word	0x000051f0


	//   ....[52]....
        /*0220*/ 	.word	0x00005370


	//   ....[53]....
        /*0224*/ 	.word	0x000053a0


	//   ....[54]....
        /*0228*/ 	.word	0x000053d0


	//   ....[55]....
        /*022c*/ 	.word	0x000053f0


	//   ....[56]....
        /*0230*/ 	.word	0x00005570


	//   ....[57]....
        /*0234*/ 	.word	0x000055a0


	//   ....[58]....
        /*0238*/ 	.word	0x000055d0


	//   ....[59]....
        /*023c*/ 	.word	0x000055f0


	//----- nvinfo : EIATTR_VRC_CTA_INIT_COUNT
	.align		4
.L_228:
        /*0240*/ 	.byte	0x02, 0x4a
	.zero		1
	.zero		1


	//----- nvinfo : EIATTR_EXIT_INSTR_OFFSETS
	.align		4
        /*0244*/ 	.byte	0x04, 0x1c
        /*0246*/ 	.short	(.L_230 - .L_229)


	//   ....[0]....
.L_229:
        /*0248*/ 	.word	0x00000030


	//   ....[1]....
        /*024c*/ 	.word	0x00006290


	//   ....[2]....
        /*0250*/ 	.word	0x000062d0


	//----- nvinfo : EIATTR_MAX_THREADS
	.align		4
.L_230:
        /*0254*/ 	.byte	0x04, 0x05
        /*0256*/ 	.short	(.L_232 - .L_231)
.L_231:
        /*0258*/ 	.word	0x00000100
        /*025c*/ 	.word	0x00000001
        /*0260*/ 	.word	0x00000001


	//----- nvinfo : EIATTR_CRS_STACK_SIZE
	.align		4
.L_232:
        /*0264*/ 	.byte	0x04, 0x1e
        /*0266*/ 	.short	(.L_234 - .L_233)
.L_233:
        /*0268*/ 	.word	0x00000000


	//----- nvinfo : EIATTR_CBANK_PARAM_SIZE
	.align		4
.L_234:
        /*026c*/ 	.byte	0x03, 0x19
        /*026e*/ 	.short	0x0015


	//----- nvinfo : EIATTR_PARAM_CBANK
	.align		4
        /*0270*/ 	.byte	0x04, 0x0a
        /*0272*/ 	.short	(.L_236 - .L_235)
	.align		4
.L_235:
        /*0274*/ 	.word	index@(.nv.constant0._ZN6thrust24THRUST_300001_SM_1000_NS8cuda_cub4core6detail13_kernel_agentINS1_8__reduce11ReduceAgentIPN4cuda3std3__45tupleIJdlEEESC_SB_iNS1_9__extrema9arg_max_fIdl7abs_maxEEEEJSC_SC_iSG_EEEvDpT0_)
        /*0278*/ 	.short	0x0380
        /*027a*/ 	.short	0x0015


	//----- nvinfo : EIATTR_SW_WAR
	.align		4
.L_236:
        /*027c*/ 	.byte	0x04, 0x36
        /*027e*/ 	.short	(.L_238 - .L_237)
.L_237:
        /*0280*/ 	.word	0x00000008
.L_238:


//--------------------- .nv.info._ZN6thrust24THRUST_300001_SM_1000_NS8cuda_cub4core6detail13_kernel_agentINS1_8__reduce10DrainAgentIiEEJN3cub18CUB_300001_SM_10009GridQueueIjEEiEEEvDpT0_ --------------------------
	.section	.nv.info._ZN6thrust24THRUST_300001_SM_1000_NS8cuda_cub4core6detail13_kernel_agentINS1_8__reduce10DrainAgentIiEEJN3cub18CUB_300001_SM_10009GridQueueIjEEiEEEvDpT0_,"",@"SHT_CUDA_INFO"
	.sectionflags	@""
	.align	4


	//----- nvinfo : EIATTR_CUDA_API_VERSION
	.align		4
        /*0000*/ 	.byte	0x04, 0x37
        /*0002*/ 	.short	(.L_240 - .L_239)
.L_239:
        /*0004*/ 	.word	0x00000082


	//----- nvinfo : EIATTR_KPARAM_INFO
	.align		4
.L_240:
        /*0008*/ 	.byte	0x04, 0x17
        /*000a*/ 	.short	(.L_242 - .L_241)
.L_241:
        /*000c*/ 	.word	0x00000000
        /*0010*/ 	.short	0x0001
        /*0012*/ 	.short	0x0008
        /*0014*/ 	.byte	0x00, 0xf0, 0x11, 0x00


	//----- nvinfo : EIATTR_KPARAM_INFO
	.align		4
.L_242:
        /*0018*/ 	.byte	0x04, 0x17
        /*001a*/ 	.short	(.L_244 - .L_243)
.L_243:
        /*001c*/ 	.word	0x00000000
        /*0020*/ 	.short	0x0000
        /*0022*/ 	.short	0x0000
        /*0024*/ 	.byte	0x00, 0xf0, 0x21, 0x00


	//----- nvinfo : EIATTR_SPARSE_MMA_MASK
	.align		4
.L_244:
        /*0028*/ 	.byte	0x03, 0x50
        /*002a*/ 	.short	0x0000


	//----- nvinfo : EIATTR_MAXREG_COUNT
	.align		4
        /*002c*/ 	.byte	0x03, 0x1b
        /*002e*/ 	.short	0x00ff


	//----- nvinfo : EIATTR_MERCURY_ISA_VERSION
	.align		4
        /*0030*/ 	.byte	0x03, 0x5f
        /*0032*/ 	.short	0x0101


	//----- nvinfo : EIATTR_VRC_CTA_INIT_COUNT
	.align		4
        /*0034*/ 	.byte	0x02, 0x4a
	.zero		1
	.zero		1


	//----- nvinfo : EIATTR_EXIT_INSTR_OFFSETS
	.align		4
        /*0038*/ 	.byte	0x04, 0x1c
        /*003a*/ 	.short	(.L_246 - .L_245)


	//   ....[0]....
.L_245:
        /*003c*/ 	.word	0x00000060


	//----- nvinfo : EIATTR_MAX_THREADS
	.align		4
.L_246:
        /*0040*/ 	.byte	0x04, 0x05
        /*0042*/ 	.short	(.L_248 - .L_247)
.L_247:
        /*0044*/ 	.word	0x00000001
        /*0048*/ 	.word	0x00000001
        /*004c*/ 	.word	0x00000001


	//----- nvinfo : EIATTR_CBANK_PARAM_SIZE
	.align		4
.L_248:
        /*0050*/ 	.byte	0x03, 0x19
        /*0052*/ 	.short	0x000c


	//----- nvinfo : EIATTR_PARAM_CBANK
	.align		4
        /*0054*/ 	.byte	0x04, 0x0a
        /*0056*/ 	.short	(.L_250 - .L_249)
	.align		4
.L_249:
        /*0058*/ 	.word	index@(.nv.constant0._ZN6thrust24THRUST_300001_SM_1000_NS8cuda_cub4core6detail13_kernel_agentINS1_8__reduce10DrainAgentIiEEJN3cub18CUB_300001_SM_10009GridQueueIjEEiEEEvDpT0_)
        /*005c*/ 	.short	0x0380
        /*005e*/ 	.short	0x000c


	//----- nvinfo : EIATTR_SW_WAR
	.align		4
.L_250:
        /*0060*/ 	.byte	0x04, 0x36
        /*0062*/ 	.short	(.L_252 - .L_251)
.L_251:
        /*0064*/ 	.word	0x00000008
.L_252:


//--------------------- .nv.info._ZN6thrust24THRUST_300001_SM_1000_NS8cuda_cub4core6detail13_kernel_agentINS1_8__reduce11ReduceAgentINS0_12zip_iteratorIN4cuda3std3__45tupleIJNS0_10device_ptrIdEENS0_17counting_iteratorIlNS0_11use_defaultESF_SF_EEEEEEEPNSB_IJdlEEESJ_iNS1_9__extrema9arg_max_fIdl7abs_maxEEEEJSI_SK_iN3cub18CUB_300001_SM_100013GridEvenShareIiEENSR_9GridQueueIjEESO_EEEvDpT0_ --------------------------
	.section	.nv.info._ZN6thrust24THRUST_300001_SM_1000_NS8cuda_cub4core6detail13_kernel_agentINS1_8__reduce11ReduceAgentINS0_12zip_iteratorIN4cuda3std3__45tupleIJNS0_10device_ptrIdEENS0_17counting_iteratorIlNS0_11use_defaultESF_SF_EEEEEEEPNSB_IJdlEEESJ_iNS1_9__extrema9arg_max_fIdl7abs_maxEEEEJSI_SK_iN3cub18CUB_300001_SM_100013GridEvenShareIiEENSR_9GridQueueIjEESO_EEEvDpT0_,"",@"SHT_CUDA_INFO"
	.sectionflags	@""
	.align	4


	//----- nvinfo : EIATTR_CUDA_API_VERSION
	.align		4
        /*0000*/ 	.byte	0x04, 0x37
        /*0002*/ 	.short	(.L_254 - .L_253)
.L_253:
        /*0004*/ 	.word	0x00000082


	//----- nvinfo : EIATTR_KPARAM_INFO
	.align		4
.L_254:
        /*0008*/ 	.byte	0x04, 0x17
        /*000a*/ 	.short	(.L_256 - .L_255)
.L_255:
        /*000c*/ 	.word	0x00000000
        /*0010*/ 	.short	0x0005
        /*0012*/ 	.short	0x0050
        /*0014*/ 	.byte	0x00, 0xf0, 0x05, 0x00


	//----- nvinfo : EIATTR_KPARAM_INFO
	.align		4
.L_256:
        /*0018*/ 	.byte	0x04, 0x17
        /*001a*/ 	.short	(.L_258 - .L_257)
.L_257:
        /*001c*/ 	.word	0x00000000
        /*0020*/ 	.short	0x0004
        /*0022*/ 	.short	0x0048
        /*0024*/ 	.byte	0x00, 0xf0, 0x21, 0x00


	//----- nvinfo : EIATTR_KPARAM_INFO
	.align		4
.L_258:
        /*0028*/ 	.byte	0x04, 0x17
        /*002a*/ 	.short	(.L_260 - .L_259)
.L_259:
        /*002c*/ 	.word	0x00000000
        /*0030*/ 	.short	0x0003
        /*0032*/ 	.short	0x001c
        /*0034*/ 	.byte	0x00, 0xf0, 0xa1, 0x00


	//----- nvinfo : EIATTR_KPARAM_INFO
	.align		4
.L_260:
        /*0038*/ 	.byte	0x04, 0x17
        /*003a*/ 	.short	(.L_262 - .L_261)
.L_261:
        /*003c*/ 	.word	0x00000000
        /*0040*/ 	.short	0x0002
        /*0042*/ 	.short	0x0018
        /*0044*/ 	.byte	0x00, 0xf0, 0x11, 0x00


	//----- nvinfo : EIATTR_KPARAM_INFO
	.align		4
.L_262:
        /*0048*/ 	.byte	0x04, 0x17
        /*004a*/ 	.short	(.L_264 - .L_263)
.L_263:
        /*004c*/ 	.word	0x00000000
        /*0050*/ 	.short	0x0001
        /*0052*/ 	.short	0x0010
        /*0054*/ 	.byte	0x00, 0xf5, 0x21, 0x00


	//----- nvinfo : EIATTR_KPARAM_INFO
	.align		4
.L_264:
        /*0058*/ 	.byte	0x04, 0x17
        /*005a*/ 	.short	(.L_266 - .L_265)
.L_265:
        /*005c*/ 	.word	0x00000000
        /*0060*/ 	.short	0x0000
        /*0062*/ 	.short	0x0000
        /*0064*/ 	.byte	0x00, 0xf0, 0x41, 0x00


	//----- nvinfo : EIATTR_SPARSE_MMA_MASK
	.align		4
.L_266:
        /*0068*/ 	.byte	0x03, 0x50
        /*006a*/ 	.short	0x0000


	//----- nvinfo : EIATTR_MAXREG_COUNT
	.align		4
        /*006c*/ 	.byte	0x03, 0x1b
        /*006e*/ 	.short	0x00ff


	//----- nvinfo : EIATTR_NUM_BARRIERS
	.align		4
        /*0070*/ 	.byte	0x02, 0x4c
        /*0072*/ 	.byte	0x01
	.zero		1


	//----- nvinfo : EIATTR_MERCURY_ISA_VERSION
	.align		4
        /*0074*/ 	.byte	0x03, 0x5f
        /*0076*/ 	.short	0x0101


	//----- nvinfo : EIATTR_COOP_GROUP_MASK_REGIDS
	.align		4
        /*0078*/ 	.byte	0x04, 0x29
        /*007a*/ 	.short	(.L_268 - .L_267)


	//   ....[0]....
.L_267:
        /*007c*/ 	.word	0xffffffff


	//   ....[1]....
        /*0080*/ 	.word	0xffffffff


	//   ....[2]....
        /*0084*/ 	.word	0xffffffff


	//   ....[3]....
        /*0088*/ 	.word	0xffffffff


	//   ....[4]....
        /*008c*/ 	.word	0xffffffff


	//   ....[5]....
        /*0090*/ 	.word	0xffffffff


	//   ....[6]....
        /*0094*/ 	.word	0xffffffff


	//   ....[7]....
        /*0098*/ 	.word	0xffffffff


	//   ....[8]....
        /*009c*/ 	.word	0xffffffff


	//   ....[9]....
        /*00a0*/ 	.word	0xffffffff


	//   ....[10]....
        /*00a4*/ 	.word	0xffffffff


	//   ....[11]....
        /*00a8*/ 	.word	0xffffffff


	//   ....[12]....
        /*00ac*/ 	.word	0xffffffff


	//   ....[13]....
        /*00b0*/ 	.word	0xffffffff


	//   ....[14]....
        /*00b4*/ 	.word	0xffffffff


	//   ....[15]....
        /*00b8*/ 	.word	0xffffffff


	//   ....[16]....
        /*00bc*/ 	.word	0xffffffff


	//   ....[17]....
        /*00c0*/ 	.word	0xffffffff


	//   ....[18]....
        /*00c4*/ 	.word	0xffffffff


	//   ....[19]....
        /*00c8*/ 	.word	0xffffffff


	//   ....[20]....
        /*00cc*/ 	.word	0xffffffff


	//   ....[21]....
        /*00d0*/ 	.word	0xffffffff


	//   ....[22]....
        /*00d4*/ 	.word	0xffffffff


	//   ....[23]....
        /*00d8*/ 	.word	0xffffffff


	//   ....[24]....
        /*00dc*/ 	.word	0xffffffff


	//   ....[25]....
        /*00e0*/ 	.word	0xffffffff


	//   ....[26]....
        /*00e4*/ 	.word	0xffffffff


	//   ....[27]....
        /*00e8*/ 	.word	0xffffffff


	//   ....[28]....
        /*00ec*/ 	.word	0xffffffff


	//   ....[29]....
        /*00f0*/ 	.word	0xffffffff


	//   ....[30]....
        /*00f4*/ 	.word	0xffffffff


	//   ....[31]....
        /*00f8*/ 	.word	0xffffffff


	//   ....[32]....
        /*00fc*/ 	.word	0xffffffff


	//   ....[33]....
        /*0100*/ 	.word	0xffffffff


	//   ....[34]....
        /*0104*/ 	.word	0xffffffff


	//   ....[35]....
        /*0108*/ 	.word	0xffffffff


	//   ....[36]....
        /*010c*/ 	.word	0xffffffff


	//   ....[37]....
        /*0110*/ 	.word	0xffffffff


	//   ....[38]....
        /*0114*/ 	.word	0xffffffff


	//   ....[39]....
        /*0118*/ 	.word	0xffffffff


	//   ....[40]....
        /*011c*/ 	.word	0xffffffff


	//   ....[41]....
        /*0120*/ 	.word	0xffffffff


	//   ....[42]....
        /*0124*/ 	.word	0xffffffff


	//   ....[43]....
        /*0128*/ 	.word	0xffffffff


	//   ....[44]....
        /*012c*/ 	.word	0xffffffff


	//   ....[45]....
        /*0130*/ 	.word	0xffffffff


	//   ....[46]....
        /*0134*/ 	.word	0xffffffff


	//   ....[47]....
        /*0138*/ 	.word	0xffffffff


	//   ....[48]....
        /*013c*/ 	.word	0xffffffff


	//   ....[49]....
        /*0140*/ 	.word	0xffffffff


	//   ....[50]....
        /*0144*/ 	.word	0xffffffff


	//   ....[51]....
        /*0148*/ 	.word	0xffffffff


	//   ....[52]....
        /*014c*/ 	.word	0xffffffff


	//   ....[53]....
        /*0150*/ 	.word	0xffffffff


	//   ....[54]....
        /*0154*/ 	.word	0xffffffff


	//   ....[55]....
        /*0158*/ 	.word	0xffffffff


	//   ....[56]....
        /*015c*/ 	.word	0xffffffff


	//   ....[57]....
        /*0160*/ 	.word	0xffffffff


	//   ....[58]....
        /*0164*/ 	.word	0xffffffff


	//   ....[59]....
        /*0168*/ 	.word	0xffffffff


	//----- nvinfo : EIATTR_COOP_GROUP_INSTR_OFFSETS
	.align		4
.L_268:
        /*016c*/ 	.byte	0x04, 0x28
        /*016e*/ 	.short	(.L_270 - .L_269)


	//   ....[0]....
.L_269:
        /*0170*/ 	.word	0x00000cd0


	//   ....[1]....
        /*0174*/ 	.word	0x00000d00


	//   ....[2]....
        /*0178*/ 	.word	0x00000d20


	//   ....[3]....
        /*017c*/ 	.word	0x00000d30


	//   ....[4]....
        /*0180*/ 	.word	0x00000ec0


	//   ....[5]....
        /*0184*/ 	.word	0x00000ef0


	//   ....[6]....
        /*0188*/ 	.word	0x00000f20


	//   ....[7]....
        /*018c*/ 	.word	0x00000f40


	//   ....[8]....
        /*0190*/ 	.word	0x000010c0


	//   ....[9]....
        /*0194*/ 	.word	0x00001100


	//   ....[10]....
        /*0198*/ 	.word	0x00001130


	//   ....[11]....
        /*019c*/ 	.word	0x00001140


	//   ....[12]....
        /*01a0*/ 	.word	0x000012c0


	//   ....[13]....
        /*01a4*/ 	.word	0x000012f0


	//   ....[14]....
        /*01a8*/ 	.word	0x00001320


	//   ....[15]....
        /*01ac*/ 	.word	0x00001340


	//   ....[16]....
        /*01b0*/ 	.word	0x000014c0


	//   ....[17]....
        /*01b4*/ 	.word	0x000014f0


	//   ....[18]....
        /*01b8*/ 	.word	0x00001520


	//   ....[19]....
        /*01bc*/ 	.word	0x00001540


	//   ....[20]....
        /*01c0*/ 	.word	0x000022b0


	//   ....[21]....
        /*01c4*/ 	.word	0x000022c0


	//   ....[22]....
        /*01c8*/ 	.word	0x000022d0


	//   ....[23]....
        /*01cc*/ 	.word	0x000022f0


	//   ....[24]....
        /*01d0*/ 	.word	0x00002470


	//   ....[25]....
        /*01d4*/ 	.word	0x000024b0


	//   ....[26]....
        /*01d8*/ 	.word	0x000024e0


	//   ....[27]....
        /*01dc*/ 	.word	0x00002500


	//   ....[28]....
        /*01e0*/ 	.word	0x00002680


	//   ....[29]....
        /*01e4*/ 	.word	0x000026c0


	//   ....[30]....
        /*01e8*/ 	.word	0x000026f0


	//   ....[31]....
        /*01ec*/ 	.word	0x00002710


	//   ....[32]....
        /*01f0*/ 	.word	0x00002890


	//   ....[33]....
        /*01f4*/ 	.word	0x000028d0


	//   ....[34]....
        /*01f8*/ 	.word	0x00002900


	//   ....[35]....
        /*01fc*/ 	.word	0x00002920


	//   ....[36]....
        /*0200*/ 	.word	0x00002aa0


	//   ....[37]....
        /*0204*/ 	.word	0x00002ae0


	//   ....[38]....
        /*0208*/ 	.word	0x00002b10


	//   ....[39]....
        /*020c*/ 	.word	0x00002b30


	//   ....[40]....
        /*0210*/ 	.word	0x000051f0


	//   ....[41]....
        /*0214*/ 	.word	0x00005220


	//   ....[42]....
        /*0218*/ 	.word	0x00005240


	//   ....[43]....
        /*021c*/ 	.word	0x00005250


	//   ....[44]....
        /*0220*/ 	.word	0x000053e0


	//   ....[45]....
        /*0224*/ 	.word	0x00005410


	//   ....[46]....
        /*0228*/ 	.word	0x00005440


	//   ....[47]....
        /*022c*/ 	.word	0x00005460


	//   ....[48]....
        /*0230*/ 	.word	0x000055e0


	//   ....[49]....
        /*0234*/ 	.word	0x00005610


	//   ....[50]....
        /*0238*/ 	.word	0x00005640


	//   ....[51]....
        /*023c*/ 	.word	0x00005660


	//   ....[52]....
        /*0240*/ 	.word	0x000057e0


	//   ....[53]....
        /*0244*/ 	.word	0x00005810


	//   ....[54]....
        /*0248*/ 	.word	0x00005840


	//   ....[55]....
        /*024c*/ 	.word	0x00005860


	//   ....[56]....
        /*0250*/ 	.word	0x000059e0


	//   ....[57]....
        /*0254*/ 	.word	0x00005a10


	//   ....[58]....
        /*0258*/ 	.word	0x00005a40


	//   ....[59]....
        /*025c*/ 	.word	0x00005a60


	//----- nvinfo : EIATTR_VRC_CTA_INIT_COUNT
	.align		4
.L_270:
        /*0260*/ 	.byte	0x02, 0x4a
	.zero		1
	.zero		1


	//----- nvinfo : EIATTR_EXIT_INSTR_OFFSETS
	.align		4
        /*0264*/ 	.byte	0x04, 0x1c
        /*0266*/ 	.short	(.L_272 - .L_271)


	//   ....[0]....
.L_271:
        /*0268*/ 	.word	0x00006710


	//   ....[1]....
        /*026c*/ 	.word	0x00006770


	//----- nvinfo : EIATTR_MAX_THREADS
	.align		4
.L_272:
        /*0270*/ 	.byte	0x04, 0x05
        /*0272*/ 	.short	(.L_274 - .L_273)
.L_273:
        /*0274*/ 	.word	0x00000100
        /*0278*/ 	.word	0x00000001
        /*027c*/ 	.word	0x00000001


	//----- nvinfo : EIATTR_CRS_STACK_SIZE
	.align		4
.L_274:
        /*0280*/ 	.byte	0x04, 0x1e
        /*0282*/ 	.short	(.L_276 - .L_275)
.L_275:
        /*0284*/ 	.word	0x00000000


	//----- nvinfo : EIATTR_CBANK_PARAM_SIZE
	.align		4
.L_276:
        /*0288*/ 	.byte	0x03, 0x19
        /*028a*/ 	.short	0x0051


	//----- nvinfo : EIATTR_PARAM_CBANK
	.align		4
        /*028c*/ 	.byte	0x04, 0x0a
        /*028e*/ 	.short	(.L_278 - .L_277)
	.align		4
.L_277:
        /*0290*/ 	.word	index@(.nv.constant0._ZN6thrust24THRUST_300001_SM_1000_NS8cuda_cub4core6detail13_kernel_agentINS1_8__reduce11ReduceAgentINS0_12zip_iteratorIN4cuda3std3__45tupleIJNS0_10device_ptrIdEENS0_17counting_iteratorIlNS0_11use_defaultESF_SF_EEEEEEEPNSB_IJdlEEESJ_iNS1_9__extrema9arg_max_fIdl7abs_maxEEEEJSI_SK_iN3cub18CUB_300001_SM_100013GridEvenShareIiEENSR_9GridQueueIjEESO_EEEvDpT0_)
        /*0294*/ 	.short	0x0380
        /*0296*/ 	.short	0x0051


	//----- nvinfo : EIATTR_SW_WAR
	.align		4
.L_278:
        /*0298*/ 	.byte	0x04, 0x36
        /*029a*/ 	.short	(.L_280 - .L_279)
.L_279:
        /*029c*/ 	.word	0x00000008
.L_280:


//--------------------- .nv.info._ZN6thrust24THRUST_300001_SM_1000_NS8cuda_cub4core6detail13_kernel_agentINS1_8__reduce11ReduceAgentINS0_12zip_iteratorIN4cuda3std3__45tupleIJNS0_10device_ptrIdEENS0_17counting_iteratorIlNS0_11use_defaultESF_SF_EEEEEEEPNSB_IJdlEEESJ_iNS1_9__extrema9arg_max_fIdl7abs_maxEEEEJSI_SK_iSO_EEEvDpT0_ --------------------------
	.section	.nv.info._ZN6thrust24THRUST_300001_SM_1000_NS8cuda_cub4core6detail13_kernel_agentINS1_8__reduce11ReduceAgentINS0_12zip_iteratorIN4cuda3std3__45tupleIJNS0_10device_ptrIdEENS0_17counting_iteratorIlNS0_11use_defaultESF_SF_EEEEEEEPNSB_IJdlEEESJ_iNS1_9__extrema9arg_max_fIdl7abs_maxEEEEJSI_SK_iSO_EEEvDpT0_,"",@"SHT_CUDA_INFO"
	.sectionflags	@""
	.align	4


	//----- nvinfo : EIATTR_CUDA_API_VERSION
	.align		4
        /*0000*/ 	.byte	0x04, 0x37
        /*0002*/ 	.short	(.L_282 - .L_281)
.L_281:
        /*0004*/ 	.word	0x00000082


	//----- nvinfo : EIATTR_KPARAM_INFO
	.align		4
.L_282:
        /*0008*/ 	.byte	0x04, 0x17
        /*000a*/ 	.short	(.L_284 - .L_283)
.L_283:
        /*000c*/ 	.word	0x00000000
        /*0010*/ 	.short	0x0003
        /*0012*/ 	.short	0x001c
        /*0014*/ 	.byte	0x00, 0xf0, 0x05, 0x00


	//----- nvinfo : EIATTR_KPARAM_INFO
	.align		4
.L_284:
        /*0018*/ 	.byte	0x04, 0x17
        /*001a*/ 	.short	(.L_286 - .L_285)
.L_285:
        /*001c*/ 	.word	0x00000000
        /*0020*/ 	.short	0x0002
        /*0022*/ 	.short	0x0018
        /*0024*/ 	.byte	0x00, 0xf0, 0x11, 0x00


	//----- nvinfo : EIATTR_KPARAM_INFO
	.align		4
.L_286:
        /*0028*/ 	.byte	0x04, 0x17
        /*002a*/ 	.short	(.L_288 - .L_287)
.L_287:
        /*002c*/ 	.word	0x00000000
        /*0030*/ 	.short	0x0001
        /*0032*/ 	.short	0x0010
        /*0034*/ 	.byte	0x00, 0xf5, 0x21, 0x00


	//----- nvinfo : EIATTR_KPARAM_INFO
	.align		4
.L_288:
        /*0038*/ 	.byte	0x04, 0x17
        /*003a*/ 	.short	(.L_290 - .L_289)
.L_289:
        /*003c*/ 	.word	0x00000000
        /*0040*/ 	.short	0x0000
        /*0042*/ 	.short	0x0000
        /*0044*/ 	.byte	0x00, 0xf0, 0x41, 0x00


	//----- nvinfo : EIATTR_SPARSE_MMA_MASK
	.align		4
.L_290:
        /*0048*/ 	.byte	0x03, 0x50
        /*004a*/ 	.short	0x0000


	//----- nvinfo : EIATTR_MAXREG_COUNT
	.align		4
        /*004c*/ 	.byte	0x03, 0x1b
        /*004e*/ 	.short	0x00ff


	//----- nvinfo : EIATTR_NUM_BARRIERS
	.align		4
        /*0050*/ 	.byte	0x02, 0x4c
        /*0052*/ 	.byte	0x01
	.zero		1


	//----- nvinfo : EIATTR_MERCURY_ISA_VERSION
	.align		4
        /*0054*/ 	.byte	0x03, 0x5f
        /*0056*/ 	.short	0x0101


	//----- nvinfo : EIATTR_COOP_GROUP_MASK_REGIDS
	.align		4
        /*0058*/ 	.byte	0x04, 0x29
        /*005a*/ 	.short	(.L_292 - .L_291)


	//   ....[0]....
.L_291:
        /*005c*/ 	.word	0xffffffff


	//   ....[1]....
        /*0060*/ 	.word	0xffffffff


	//   ....[2]....
        /*0064*/ 	.word	0xffffffff


	//   ....[3]....
        /*0068*/ 	.word	0xffffffff


	//   ....[4]....
        /*006c*/ 	.word	0xffffffff


	//   ....[5]....
        /*0070*/ 	.word	0xffffffff


	//   ....[6]....
        /*0074*/ 	.word	0xffffffff


	//   ....[7]....
        /*0078*/ 	.word	0xffffffff


	//   ....[8]....
        /*007c*/ 	.word	0xffffffff


	//   ....[9]....
        /*0080*/ 	.word	0xffffffff


	//   ....[10]....
        /*0084*/ 	.word	0xffffffff


	//   ....[11]....
        /*0088*/ 	.word	0xffffffff


	//   ....[12]....
        /*008c*/ 	.word	0xffffffff


	//   ....[13]....
        /*0090*/ 	.word	0xffffffff


	//   ....[14]....
        /*0094*/ 	.word	0xffffffff


	//   ....[15]....
        /*0098*/ 	.word	0xffffffff


	//   ....[16]....
        /*009c*/ 	.word	0xffffffff


	//   ....[17]....
        /*00a0*/ 	.word	0xffffffff


	//   ....[18]....
        /*00a4*/ 	.word	0xffffffff


	//   ....[19]....
        /*00a8*/ 	.word	0xffffffff


	//   ....[20]....
        /*00ac*/ 	.word	0xffffffff


	//   ....[21]....
        /*00b0*/ 	.word	0xffffffff


	//   ....[22]....
        /*00b4*/ 	.word	0xffffffff


	//   ....[23]....
        /*00b8*/ 	.word	0xffffffff


	//   ....[24]....
        /*00bc*/ 	.word	0xffffffff


	//   ....[25]....
        /*00c0*/ 	.word	0xffffffff


	//   ....[26]....
        /*00c4*/ 	.word	0xffffffff


	//   ....[27]....
        /*00c8*/ 	.word	0xffffffff


	//   ....[28]....
        /*00cc*/ 	.word	0xffffffff


	//   ....[29]....
        /*00d0*/ 	.word	0xffffffff


	//   ....[30]....
        /*00d4*/ 	.word	0xffffffff


	//   ....[31]....
        /*00d8*/ 	.word	0xffffffff


	//   ....[32]....
        /*00dc*/ 	.word	0xffffffff


	//   ....[33]....
        /*00e0*/ 	.word	0xffffffff


	//   ....[34]....
        /*00e4*/ 	.word	0xffffffff


	//   ....[35]....
        /*00e8*/ 	.word	0xffffffff


	//   ....[36]....
        /*00ec*/ 	.word	0xffffffff


	//   ....[37]....
        /*00f0*/ 	.word	0xffffffff


	//   ....[38]....
        /*00f4*/ 	.word	0xffffffff


	//   ....[39]....
        /*00f8*/ 	.word	0xffffffff


	//   ....[40]....
        /*00fc*/ 	.word	0xffffffff


	//   ....[41]....
        /*0100*/ 	.word	0xffffffff


	//   ....[42]....
        /*0104*/ 	.word	0xffffffff


	//   ....[43]....
        /*0108*/ 	.word	0xffffffff


	//   ....[44]....
        /*010c*/ 	.word	0xffffffff


	//   ....[45]....
        /*0110*/ 	.word	0xffffffff


	//   ....[46]....
        /*0114*/ 	.word	0xffffffff


	//   ....[47]....
        /*0118*/ 	.word	0xffffffff


	//   ....[48]....
        /*011c*/ 	.word	0xffffffff


	//   ....[49]....
        /*0120*/ 	.word	0xffffffff


	//   ....[50]....
        /*0124*/ 	.word	0xffffffff


	//   ....[51]....
        /*0128*/ 	.word	0xffffffff


	//   ....[52]....
        /*012c*/ 	.word	0xffffffff


	//   ....[53]....
        /*0130*/ 	.word	0xffffffff


	//   ....[54]....
        /*0134*/ 	.word	0xffffffff


	//   ....[55]....
        /*0138*/ 	.word	0xffffffff


	//   ....[56]....
        /*013c*/ 	.word	0xffffffff


	//   ....[57]....
        /*0140*/ 	.word	0xffffffff


	//   ....[58]....
        /*0144*/ 	.word	0xffffffff


	//   ....[59]....
        /*0148*/ 	.word	0xffffffff


	//----- nvinfo : EIATTR_COOP_GROUP_INSTR_OFFSETS
	.align		4
.L_292:
        /*014c*/ 	.byte	0x04, 0x28
        /*014e*/ 	.short	(.L_294 - .L_293)


	//   ....[0]....
.L_293:
        /*0150*/ 	.word	0x00000c90


	//   ....[1]....
        /*0154*/ 	.word	0x00000cc0


	//   ....[2]....
        /*0158*/ 	.word	0x00000ce0


	//   ....[3]....
        /*015c*/ 	.word	0x00000cf0


	//   ....[4]....
        /*0160*/ 	.word	0x00000e80


	//   ....[5]....
        /*0164*/ 	.word	0x00000eb0


	//   ....[6]....
        /*0168*/ 	.word	0x00000ee0


	//   ....[7]....
        /*016c*/ 	.word	0x00000f00


	//   ....[8]....
        /*0170*/ 	.word	0x00001080


	//   ....[9]....
        /*0174*/ 	.word	0x000010b0


	//   ....[10]....
        /*0178*/ 	.word	0x000010e0


	//   ....[11]....
        /*017c*/ 	.word	0x00001100


	//   ....[12]....
        /*0180*/ 	.word	0x00001280


	//   ....[13]....
        /*0184*/ 	.word	0x000012b0


	//   ....[14]....
        /*0188*/ 	.word	0x000012e0


	//   ....[15]....
        /*018c*/ 	.word	0x00001300


	//   ....[16]....
        /*0190*/ 	.word	0x00001480


	//   ....[17]....
        /*0194*/ 	.word	0x000014b0


	//   ....[18]....
        /*0198*/ 	.word	0x000014e0


	//   ....[19]....
        /*019c*/ 	.word	0x00001500


	//   ....[20]....
        /*01a0*/ 	.word	0x00002260


	//   ....[21]....
        /*01a4*/ 	.word	0x00002270


	//   ....[22]....
        /*01a8*/ 	.word	0x00002280


	//   ....[23]....
        /*01ac*/ 	.word	0x000022a0


	//   ....[24]....
        /*01b0*/ 	.word	0x00002420


	//   ....[25]....
        /*01b4*/ 	.word	0x00002460


	//   ....[26]....
        /*01b8*/ 	.word	0x00002490


	//   ....[27]....
        /*01bc*/ 	.word	0x000024b0


	//   ....[28]....
        /*01c0*/ 	.word	0x00002630


	//   ....[29]....
        /*01c4*/ 	.word	0x00002670


	//   ....[30]....
        /*01c8*/ 	.word	0x000026a0


	//   ....[31]....
        /*01cc*/ 	.word	0x000026c0


	//   ....[32]....
        /*01d0*/ 	.word	0x00002840


	//   ....[33]....
        /*01d4*/ 	.word	0x00002880


	//   ....[34]....
        /*01d8*/ 	.word	0x000028b0


	//   ....[35]....
        /*01dc*/ 	.word	0x000028d0


	//   ....[36]....
        /*01e0*/ 	.word	0x00002a50


	//   ....[37]....
        /*01e4*/ 	.word	0x00002a90


	//   ....[38]....
        /*01e8*/ 	.word	0x00002ac0


	//   ....[39]....
        /*01ec*/ 	.word	0x00002ae0


	//   ....[40]....
        /*01f0*/ 	.word	0x00004f90


	//   ....[41]....
        /*01f4*/ 	.word	0x00004fc0


	//   ....[42]....
        /*01f8*/ 	.word	0x00004fe0


	//   ....[43]....
        /*01fc*/ 	.word	0x00004ff0


	//   ....[44]....
        /*0200*/ 	.word	0x00005180


	//   ....[45]....
        /*0204*/ 	.word	0x000051b0


	//   ....[46]....
        /*0208*/ 	.word	0x000051e0


	//   ....[47]....
        /*020c*/ 	.word	0x00005200


	//   ....[48]....
        /*0210*/ 	.word	0x00005380


	//   ....[49]....
        /*0214*/ 	.word	0x000053b0


	//   ....[50]....
        /*0218*/ 	.word	0x000053e0


	//   ....[51]....
        /*021c*/ 	.word	0x00005400


	//   ....[52]....
        /*0220*/ 	.word	0x00005580


	//   ....[53]....
        /*0224*/ 	.word	0x000055c0


	//   ....[54]....
        /*0228*/ 	.word	0x000055f0


	//   ....[55]....
        /*022c*/ 	.word	0x00005600


	//   ....[56]....
        /*0230*/ 	.word	0x00005780


	//   ....[57]....
        /*0234*/ 	.word	0x000057b0


	//   ....[58]....
        /*0238*/ 	.word	0x000057e0


	//   ....[59]....
        /*023c*/ 	.word	0x00005800


	//----- nvinfo : EIATTR_VRC_CTA_INIT_COUNT
	.align		4
.L_294:
        /*0240*/ 	.byte	0x02, 0x4a
	.zero		1
	.zero		1


	//----- nvinfo : EIATTR_EXIT_INSTR_OFFSETS
	.align		4
        /*0244*/ 	.byte	0x04, 0x1c
        /*0246*/ 	.short	(.L_296 - .L_295)


	//   ....[0]....
.L_295:
        /*0248*/ 	.word	0x00000030


	//   ....[1]....
        /*024c*/ 	.word	0x000064a0


	//   ....[2]....
        /*0250*/ 	.word	0x000064e0


	//----- nvinfo : EIATTR_MAX_THREADS
	.align		4
.L_296:
        /*0254*/ 	.byte	0x04, 0x05
        /*0256*/ 	.short	(.L_298 - .L_297)
.L_297:
        /*0258*/ 	.word	0x00000100
        /*025c*/ 	.word	0x00000001
        /*0260*/ 	.word	0x00000001


	//----- nvinfo : EIATTR_CRS_STACK_SIZE
	.align		4
.L_298:
        /*0264*/ 	.byte	0x04, 0x1e
        /*0266*/ 	.short	(.L_300 - .L_299)
.L_299:
        /*0268*/ 	.word	0x00000000


	//----- nvinfo : EIATTR_CBANK_PARAM_SIZE
	.align		4
.L_300:
        /*026c*/ 	.byte	0x03, 0x19
        /*026e*/ 	.short	0x001d


	//----- nvinfo : EIATTR_PARAM_CBANK
	.align		4
        /*0270*/ 	.byte	0x04, 0x0a
        /*0272*/ 	.short	(.L_302 - .L_301)
	.align		4
.L_301:
        /*0274*/ 	.word	index@(.nv.constant0._ZN6thrust24THRUST_300001_SM_1000_NS8cuda_cub4core6detail13_kernel_agentINS1_8__reduce11ReduceAgentINS0_12zip_iteratorIN4cuda3std3__45tupleIJNS0_10device_ptrIdEENS0_17counting_iteratorIlNS0_11use_defaultESF_SF_EEEEEEEPNSB_IJdlEEESJ_iNS1_9__extrema9arg_max_fIdl7abs_maxEEEEJSI_SK_iSO_EEEvDpT0_)
        /*0278*/ 	.short	0x0380
        /*027a*/ 	.short	0x001d


	//----- nvinfo : EIATTR_SW_WAR
	.align		4
.L_302:
        /*027c*/ 	.byte	0x04, 0x36
        /*027e*/ 	.short	(.L_304 - .L_303)
.L_303:
        /*0280*/ 	.word	0x00000008
.L_304:


//--------------------- .nv.info._Z6kernelPdS_ii  --------------------------
	.section	.nv.info._Z6kernelPdS_ii,"",@"SHT_CUDA_INFO"
	.sectionflags	@""
	.align	4


	//----- nvinfo : EIATTR_CUDA_API_VERSION
	.align		4
        /*0000*/ 	.byte	0x04, 0x37
        /*0002*/ 	.short	(.L_306 - .L_305)
.L_305:
        /*0004*/ 	.word	0x00000082


	//----- nvinfo : EIATTR_KPARAM_INFO
	.align		4
.L_306:
        /*0008*/ 	.byte	0x04, 0x17
        /*000a*/ 	.short	(.L_308 - .L_307)
.L_307:
        /*000c*/ 	.word	0x00000000
        /*0010*/ 	.short	0x0003
        /*0012*/ 	.short	0x0014
        /*0014*/ 	.byte	0x00, 0xf0, 0x11, 0x00


	//----- nvinfo : EIATTR_KPARAM_INFO
	.align		4
.L_308:
        /*0018*/ 	.byte	0x04, 0x17
        /*001a*/ 	.short	(.L_310 - .L_309)
.L_309:
        /*001c*/ 	.word	0x00000000
        /*0020*/ 	.short	0x0002
        /*0022*/ 	.short	0x0010
        /*0024*/ 	.byte	0x00, 0xf0, 0x11, 0x00


	//----- nvinfo : EIATTR_KPARAM_INFO
	.align		4
.L_310:
        /*0028*/ 	.byte	0x04, 0x17
        /*002a*/ 	.short	(.L_312 - .L_311)
.L_311:
        /*002c*/ 	.word	0x00000000
        /*0030*/ 	.short	0x0001
        /*0032*/ 	.short	0x0008
        /*0034*/ 	.byte	0x00, 0xf5, 0x21, 0x00


	//----- nvinfo : EIATTR_KPARAM_INFO
	.align		4
.L_312:
        /*0038*/ 	.byte	0x04, 0x17
        /*003a*/ 	.short	(.L_314 - .L_313)
.L_313:
        /*003c*/ 	.word	0x00000000
        /*0040*/ 	.short	0x0000
        /*0042*/ 	.short	0x0000
        /*0044*/ 	.byte	0x00, 0xf5, 0x21, 0x00


	//----- nvinfo : EIATTR_SPARSE_MMA_MASK
	.align		4
.L_314:
        /*0048*/ 	.byte	0x03, 0x50
        /*004a*/ 	.short	0x0000


	//----- nvinfo : EIATTR_MAXREG_COUNT
	.align		4
        /*004c*/ 	.byte	0x03, 0x1b
        /*004e*/ 	.short	0x00ff


	//----- nvinfo : EIATTR_MERCURY_ISA_VERSION
	.align		4
        /*0050*/ 	.byte	0x03, 0x5f
        /*0052*/ 	.short	0x0101


	//----- nvinfo : EIATTR_VRC_CTA_INIT_COUNT
	.align		4
        /*0054*/ 	.byte	0x02, 0x4a
	.zero		1
	.zero		1


	//----- nvinfo : EIATTR_EXIT_INSTR_OFFSETS
	.align		4
        /*0058*/ 	.byte	0x04, 0x1c
        /*005a*/ 	.short	(.L_316 - .L_315)


	//   ....[0]....
.L_315:
        /*005c*/ 	.word	0x000000d0


	//   ....[1]....
        /*0060*/ 	.word	0x00000f80


	//----- nvinfo : EIATTR_CRS_STACK_SIZE
	.align		4
.L_316:
        /*0064*/ 	.byte	0x04, 0x1e
        /*0066*/ 	.short	(.L_318 - .L_317)
.L_317:
        /*0068*/ 	.word	0x00000000


	//----- nvinfo : EIATTR_CBANK_PARAM_SIZE
	.align		4
.L_318:
        /*006c*/ 	.byte	0x03, 0x19
        /*006e*/ 	.short	0x0018


	//----- nvinfo : EIATTR_PARAM_CBANK
	.align		4
        /*0070*/ 	.byte	0x04, 0x0a
        /*0072*/ 	.short	(.L_320 - .L_319)
	.align		4
.L_319:
        /*0074*/ 	.word	index@(.nv.constant0._Z6kernelPdS_ii)
        /*0078*/ 	.short	0x0380
        /*007a*/ 	.short	0x0018


	//----- nvinfo : EIATTR_SW_WAR
	.align		4
.L_320:
        /*007c*/ 	.byte	0x04, 0x36
        /*007e*/ 	.short	(.L_322 - .L_321)
.L_321:
        /*0080*/ 	.word	0x00000008
.L_322:


//--------------------- .nv.info._Z13normalizationPdS_ii --------------------------
	.section	.nv.info._Z13normalizationPdS_ii,"",@"SHT_CUDA_INFO"
	.sectionflags	@""
	.align	4


	//----- nvinfo : EIATTR_CUDA_API_VERSION
	.align		4
        /*0000*/ 	.byte	0x04, 0x37
        /*0002*/ 	.short	(.L_324 - .L_323)
.L_323:
        /*0004*/ 	.word	0x00000082


	//----- nvinfo : EIATTR_KPARAM_INFO
	.align		4
.L_324:
        /*0008*/ 	.byte	0x04, 0x17
        /*000a*/ 	.short	(.L_326 - .L_325)
.L_325:
        /*000c*/ 	.word	0x00000000
        /*0010*/ 	.short	0x0003
        /*0012*/ 	.short	0x0014
        /*0014*/ 	.byte	0x00, 0xf0, 0x11, 0x00


	//----- nvinfo : EIATTR_KPARAM_INFO
	.align		4
.L_326:
        /*0018*/ 	.byte	0x04, 0x17
        /*001a*/ 	.short	(.L_328 - .L_327)
.L_327:
        /*001c*/ 	.word	0x00000000
        /*0020*/ 	.short	0x0002
        /*0022*/ 	.short	0x0010
        /*0024*/ 	.byte	0x00, 0xf0, 0x11, 0x00


	//----- nvinfo : EIATTR_KPARAM_INFO
	.align		4
.L_328:
        /*0028*/ 	.byte	0x04, 0x17
        /*002a*/ 	.short	(.L_330 - .L_329)
.L_329:
        /*002c*/ 	.word	0x00000000
        /*0030*/ 	.short	0x0001
        /*0032*/ 	.short	0x0008
        /*0034*/ 	.byte	0x00, 0xf5, 0x21, 0x00


	//----- nvinfo : EIATTR_KPARAM_INFO
	.align		4
.L_330:
        /*0038*/ 	.byte	0x04, 0x17
        /*003a*/ 	.short	(.L_332 - .L_331)
.L_331:
        /*003c*/ 	.word	0x00000000
        /*0040*/ 	.short	0x0000
        /*0042*/ 	.short	0x0000
        /*0044*/ 	.byte	0x00, 0xf5, 0x21, 0x00


	//----- nvinfo : EIATTR_SPARSE_MMA_MASK
	.align		4
.L_332:
        /*0048*/ 	.byte	0x03, 0x50
        /*004a*/ 	.short	0x0000


	//----- nvinfo : EIATTR_MAXREG_COUNT
	.align		4
        /*004c*/ 	.byte	0x03, 0x1b
        /*004e*/ 	.short	0x00ff


	//----- nvinfo : EIATTR_MERCURY_ISA_VERSION
	.align		4
        /*0050*/ 	.byte	0x03, 0x5f
        /*0052*/ 	.short	0x0101


	//----- nvinfo : EIATTR_VRC_CTA_INIT_COUNT
	.align		4
        /*0054*/ 	.byte	0x02, 0x4a
	.zero		1
	.zero		1


	//----- nvinfo : EIATTR_EXIT_INSTR_OFFSETS
	.align		4
        /*0058*/ 	.byte	0x04, 0x1c
        /*005a*/ 	.short	(.L_334 - .L_333)


	//   ....[0]....
.L_333:
        /*005c*/ 	.word	0x00000080


	//   ....[1]....
        /*0060*/ 	.word	0x00000530


	//----- nvinfo : EIATTR_CRS_STACK_SIZE
	.align		4
.L_334:
        /*0064*/ 	.byte	0x04, 0x1e
        /*0066*/ 	.short	(.L_336 - .L_335)
.L_335:
        /*0068*/ 	.word	0x00000000


	//----- nvinfo : EIATTR_CBANK_PARAM_SIZE
	.align		4
.L_336:
        /*006c*/ 	.byte	0x03, 0x19
        /*006e*/ 	.short	0x0018


	//----- nvinfo : EIATTR_PARAM_CBANK
	.align		4
        /*0070*/ 	.byte	0x04, 0x0a
        /*0072*/ 	.short	(.L_338 - .L_337)
	.align		4
.L_337:
        /*0074*/ 	.word	index@(.nv.constant0._Z13normalizationPdS_ii)
        /*0078*/ 	.short	0x0380
        /*007a*/ 	.short	0x0018


	//----- nvinfo : EIATTR_SW_WAR
	.align		4
.L_338:
        /*007c*/ 	.byte	0x04, 0x36
        /*007e*/ 	.short	(.L_340 - .L_339)
.L_339:
        /*0080*/ 	.word	0x00000008
.L_340:


//--------------------- .nv.info._Z7my_swapPdS_iii --------------------------
	.section	.nv.info._Z7my_swapPdS_iii,"",@"SHT_CUDA_INFO"
	.sectionflags	@""
	.align	4


	//----- nvinfo : EIATTR_CUDA_API_VERSION
	.align		4
        /*0000*/ 	.byte	0x04, 0x37
        /*0002*/ 	.short	(.L_342 - .L_341)
.L_341:
        /*0004*/ 	.word	0x00000082


	//----- nvinfo : EIATTR_KPARAM_INFO
	.align		4
.L_342:
        /*0008*/ 	.byte	0x04, 0x17
        /*000a*/ 	.short	(.L_344 - .L_343)
.L_343:
        /*000c*/ 	.word	0x00000000
        /*0010*/ 	.short	0x0004
        /*0012*/ 	.short	0x0018
        /*0014*/ 	.byte	0x00, 0xf0, 0x11, 0x00


	//----- nvinfo : EIATTR_KPARAM_INFO
	.align		4
.L_344:
        /*0018*/ 	.byte	0x04, 0x17
        /*001a*/ 	.short	(.L_346 - .L_345)
.L_345:
        /*001c*/ 	.word	0x00000000
        /*0020*/ 	.short	0x0003
        /*0022*/ 	.short	0x0014
        /*0024*/ 	.byte	0x00, 0xf0, 0x11, 0x00


	//----- nvinfo : EIATTR_KPARAM_INFO
	.align		4
.L_346:
        /*0028*/ 	.byte	0x04, 0x17
        /*002a*/ 	.short	(.L_348 - .L_347)
.L_347:
        /*002c*/ 	.word	0x00000000
        /*0030*/ 	.short	0x0002
        /*0032*/ 	.short	0x0010
        /*0034*/ 	.byte	0x00, 0xf0, 0x11, 0x00


	//----- nvinfo : EIATTR_KPARAM_INFO
	.align		4
.L_348:
        /*0038*/ 	.byte	0x04, 0x17
        /*003a*/ 	.short	(.L_350 - .L_349)
.L_349:
        /*003c*/ 	.word	0x00000000
        /*0040*/ 	.short	0x0001
        /*0042*/ 	.short	0x0008
        /*0044*/ 	.byte	0x00, 0xf5, 0x21, 0x00


	//----- nvinfo : EIATTR_KPARAM_INFO
	.align		4
.L_350:
        /*0048*/ 	.byte	0x04, 0x17
        /*004a*/ 	.short	(.L_352 - .L_351)
.L_351:
        /*004c*/ 	.word	0x00000000
        /*0050*/ 	.short	0x0000
        /*0052*/ 	.short	0x0000
        /*0054*/ 	.byte	0x00, 0xf5, 0x21, 0x00


	//----- nvinfo : EIATTR_SPARSE_MMA_MASK
	.align		4
.L_352:
        /*0058*/ 	.byte	0x03, 0x50
        /*005a*/ 	.short	0x0000


	//----- nvinfo : EIATTR_MAXREG_COUNT
	.align		4
        /*005c*/ 	.byte	0x03, 0x1b
        /*005e*/ 	.short	0x00ff


	//----- nvinfo : EIATTR_MERCURY_ISA_VERSION
	.align		4
        /*0060*/ 	.byte	0x03, 0x5f
        /*0062*/ 	.short	0x0101


	//----- nvinfo : EIATTR_VRC_CTA_INIT_COUNT
	.align		4
        /*0064*/ 	.byte	0x02, 0x4a
	.zero		1
	.zero		1


	//----- nvinfo : EIATTR_EXIT_INSTR_OFFSETS
	.align		4
        /*0068*/ 	.byte	0x04, 0x1c
        /*006a*/ 	.short	(.L_354 - .L_353)


	//   ....[0]....
.L_353:
        /*006c*/ 	.word	0x00000090


	//   ....[1]....
        /*0070*/ 	.word	0x00000440


	//   ....[2]....
        /*0074*/ 	.word	0x00000870


	//----- nvinfo : EIATTR_CRS_STACK_SIZE
	.align		4
.L_354:
        /*0078*/ 	.byte	0x04, 0x1e
        /*007a*/ 	.short	(.L_356 - .L_355)
.L_355:
        /*007c*/ 	.word	0x00000000


	//----- nvinfo : EIATTR_CBANK_PARAM_SIZE
	.align		4
.L_356:
        /*0080*/ 	.byte	0x03, 0x19
        /*0082*/ 	.short	0x001c


	//----- nvinfo : EIATTR_PARAM_CBANK
	.align		4
        /*0084*/ 	.byte	0x04, 0x0a
        /*0086*/ 	.short	(.L_358 - .L_357)
	.align		4
.L_357:
        /*0088*/ 	.word	index@(.nv.constant0._Z7my_swapPdS_iii)
        /*008c*/ 	.short	0x0380
        /*008e*/ 	.short	0x001c


	//----- nvinfo : EIATTR_SW_WAR
	.align		4
.L_358:
        /*0090*/ 	.byte	0x04, 0x36
        /*0092*/ 	.short	(.L_360 - .L_359)
.L_359:
        /*0094*/ 	.word	0x00000008
.L_360:


//--------------------- .nv.callgraph             --------------------------
	.section	.nv.callgraph,"",@"SHT_CUDA_CALLGRAPH"
	.align	4
	.sectionentsize	8
	.align		4
        /*0000*/ 	.word	0x00000000
	.align		4
        /*0004*/ 	.word	0xffffffff
	.align		4
        /*0008*/ 	.word	0x00000000
	.align		4
        /*000c*/ 	.word	0xfffffffe
	.align		4
        /*0010*/ 	.word	0x00000000
	.align		4
        /*0014*/ 	.word	0xfffffffd
	.align		4
        /*0018*/ 	.word	0x00000000
	.align		4
        /*001c*/ 	.word	0xfffffffc


//--------------------- .nv.constant4             --------------------------
	.section	.nv.constant4,"a",@progbits
	.align	8
	.align		8
.nv.constant4:
        /*0000*/ 	.dword	_ZN34_INTERNAL_cc62c4ab_4_k_cu__Z4zzz2i4cuda3std3__45__cpo5beginE
	.align		8
        /*0008*/ 	.dword	_ZN34_INTERNAL_cc62c4ab_4_k_cu__Z4zzz2i4cuda3std3__45__cpo3endE
	.align		8
        /*0010*/ 	.dword	_ZN34_INTERNAL_cc62c4ab_4_k_cu__Z4zzz2i4cuda3std3__45__cpo6cbeginE
	.align		8
        /*0018*/ 	.dword	_ZN34_INTERNAL_cc62c4ab_4_k_cu__Z4zzz2i4cuda3std3__45__cpo4cendE
	.align		8
        /*0020*/ 	.dword	_ZN34_INTERNAL_cc62c4ab_4_k_cu__Z4zzz2i4cuda3std3__45__cpo6rbeginE
	.align		8
        /*0028*/ 	.dword	_ZN34_INTERNAL_cc62c4ab_4_k_cu__Z4zzz2i4cuda3std3__45__cpo4rendE
	.align		8
        /*0030*/ 	.dword	_ZN34_INTERNAL_cc62c4ab_4_k_cu__Z4zzz2i4cuda3std3__45__cpo7crbeginE
	.align		8
        /*0038*/ 	.dword	_ZN34_INTERNAL_cc62c4ab_4_k_cu__Z4zzz2i4cuda3std3__45__cpo5crendE
	.align		8
        /*0040*/ 	.dword	_ZN34_INTERNAL_cc62c4ab_4_k_cu__Z4zzz2i4cuda3std3__436_GLOBAL__N__cc62c4ab_4_k_cu__Z4zzz2i6ignoreE
	.align		8
        /*0048*/ 	.dword	_ZN34_INTERNAL_cc62c4ab_4_k_cu__Z4zzz2i4cuda3std3__419piecewise_constructE
	.align		8
        /*0050*/ 	.dword	_ZN34_INTERNAL_cc62c4ab_4_k_cu__Z4zzz2i4cuda3std3__48in_placeE
	.align		8
        /*0058*/ 	.dword	_ZN34_INTERNAL_cc62c4ab_4_k_cu__Z4zzz2i4cuda3std3__420unreachable_sentinelE
	.align		8
        /*0060*/ 	.dword	_ZN34_INTERNAL_cc62c4ab_4_k_cu__Z4zzz2i4cuda3std3__47nulloptE
	.align		8
        /*0068*/ 	.dword	_ZN34_INTERNAL_cc62c4ab_4_k_cu__Z4zzz2i4cuda3std3__48unexpectE
	.align		8
        /*0070*/ 	.dword	_ZN34_INTERNAL_cc62c4ab_4_k_cu__Z4zzz2i4cuda3std6ranges3__45__cpo4swapE
	.align		8
        /*0078*/ 	.dword	_ZN34_INTERNAL_cc62c4ab_4_k_cu__Z4zzz2i4cuda3std6ranges3__45__cpo9iter_moveE
	.align		8
        /*0080*/ 	.dword	_ZN34_INTERNAL_cc62c4ab_4_k_cu__Z4zzz2i4cuda3std6ranges3__45__cpo5beginE
	.align		8
        /*0088*/ 	.dword	_ZN34_INTERNAL_cc62c4ab_4_k_cu__Z4zzz2i4cuda3std6ranges3__45__cpo3endE
	.align		8
        /*0090*/ 	.dword	_ZN34_INTERNAL_cc62c4ab_4_k_cu__Z4zzz2i4cuda3std6ranges3__45__cpo6cbeginE
	.align		8
        /*0098*/ 	.dword	_ZN34_INTERNAL_cc62c4ab_4_k_cu__Z4zzz2i4cuda3std6ranges3__45__cpo4cendE
	.align		8
        /*00a0*/ 	.dword	_ZN34_INTERNAL_cc62c4ab_4_k_cu__Z4zzz2i4cuda3std6ranges3__45__cpo7advanceE
	.align		8
        /*00a8*/ 	.dword	_ZN34_INTERNAL_cc62c4ab_4_k_cu__Z4zzz2i4cuda3std6ranges3__45__cpo9iter_swapE
	.align		8
        /*00b0*/ 	.dword	_ZN34_INTERNAL_cc62c4ab_4_k_cu__Z4zzz2i4cuda3std6ranges3__45__cpo4nextE
	.align		8
        /*00b8*/ 	.dword	_ZN34_INTERNAL_cc62c4ab_4_k_cu__Z4zzz2i4cuda3std6ranges3__45__cpo4prevE
	.align		8
        /*00c0*/ 	.dword	_ZN34_INTERNAL_cc62c4ab_4_k_cu__Z4zzz2i4cuda3std6ranges3__45__cpo4dataE
	.align		8
        /*00c8*/ 	.dword	_ZN34_INTERNAL_cc62c4ab_4_k_cu__Z4zzz2i4cuda3std6ranges3__45__cpo5cdataE
	.align		8
        /*00d0*/ 	.dword	_ZN34_INTERNAL_cc62c4ab_4_k_cu__Z4zzz2i4cuda3std6ranges3__45__cpo4sizeE
	.align		8
        /*00d8*/ 	.dword	_ZN34_INTERNAL_cc62c4ab_4_k_cu__Z4zzz2i4cuda3std6ranges3__45__cpo5ssizeE
	.align		8
        /*00e0*/ 	.dword	_ZN34_INTERNAL_cc62c4ab_4_k_cu__Z4zzz2i4cuda3std6ranges3__45__cpo8distanceE
	.align		8
        /*00e8*/ 	.dword	_ZN34_INTERNAL_cc62c4ab_4_k_cu__Z4zzz2i6thrust24THRUST_300001_SM_1000_NS8cuda_cub3parE
	.align		8
        /*00f0*/ 	.dword	_ZN34_INTERNAL_cc62c4ab_4_k_cu__Z4zzz2i6thrust24THRUST_300001_SM_1000_NS8cuda_cub10par_nosyncE
	.align		8
        /*00f8*/ 	.dword	_ZN34_INTERNAL_cc62c4ab_4_k_cu__Z4zzz2i6thrust24THRUST_300001_SM_1000_NS6system6detail10sequential3seqE
	.align		8
        /*0100*/ 	.dword	_ZN34_INTERNAL_cc62c4ab_4_k_cu__Z4zzz2i6thrust24THRUST_300001_SM_1000_NS6system3cpp3parE
	.align		8
        /*0108*/ 	.dword	_ZN34_INTERNAL_cc62c4ab_4_k_cu__Z4zzz2i6thrust24THRUST_300001_SM_1000_NS12placeholders2_1E
	.align		8
        /*0110*/ 	.dword	_ZN34_INTERNAL_cc62c4ab_4_k_cu__Z4zzz2i6thrust24THRUST_300001_SM_1000_NS12placeholders2_2E
	.align		8
        /*0118*/ 	.dword	_ZN34_INTERNAL_cc62c4ab_4_k_cu__Z4zzz2i6thrust24THRUST_300001_SM_1000_NS12placeholders2_3E
	.align		8
        /*0120*/ 	.dword	_ZN34_INTERNAL_cc62c4ab_4_k_cu__Z4zzz2i6thrust24THRUST_300001_SM_1000_NS12placeholders2_4E
	.align		8
        /*0128*/ 	.dword	_ZN34_INTERNAL_cc62c4ab_4_k_cu__Z4zzz2i6thrust24THRUST_300001_SM_1000_NS12placeholders2_5E
	.align		8
        /*0130*/ 	.dword	_ZN34_INTERNAL_cc62c4ab_4_k_cu__Z4zzz2i6thrust24THRUST_300001_SM_1000_NS12placeholders2_6E
	.align		8
        /*0138*/ 	.dword	_ZN34_INTERNAL_cc62c4ab_4_k_cu__Z4zzz2i6thrust24THRUST_300001_SM_1000_NS12placeholders2_7E
	.align		8
        /*0140*/ 	.dword	_ZN34_INTERNAL_cc62c4ab_4_k_cu__Z4zzz2i6thrust24THRUST_300001_SM_1000_NS12placeholders2_8E
	.align		8
        /*0148*/ 	.dword	_ZN34_INTERNAL_cc62c4ab_4_k_cu__Z4zzz2i6thrust24THRUST_300001_SM_1000_NS12placeholders2_9E
	.align		8
        /*0150*/ 	.dword	_ZN34_INTERNAL_cc62c4ab_4_k_cu__Z4zzz2i6thrust24THRUST_300001_SM_1000_NS12placeholders3_10E
	.align		8
        /*0158*/ 	.dword	_ZN34_INTERNAL_cc62c4ab_4_k_cu__Z4zzz2i6thrust24THRUST_300001_SM_1000_NS3seqE
	.align		8
        /*0160*/ 	.dword	_ZN34_INTERNAL_cc62c4ab_4_k_cu__Z4zzz2i6thrust24THRUST_300001_SM_1000_NS6deviceE


//--------------------- .text._ZN3cub18CUB_300001_SM_10006detail11EmptyKernelIvEEvv --------------------------
	.section	.text._ZN3cub18CUB_300001_SM_10006detail11EmptyKernelIvEEvv,"ax",@progbits
	.align	128
        .global         _ZN3cub18CUB_300001_SM_10006detail11EmptyKernelIvEEvv
        .type           _ZN3cub18CUB_300001_SM_10006detail11EmptyKernelIvEEvv,@function
        .size           _ZN3cub18CUB_300001_SM_10006detail11EmptyKernelIvEEvv,(.L_x_736 - _ZN3cub18CUB_300001_SM_10006detail11EmptyKernelIvEEvv)
        .other          _ZN3cub18CUB_300001_SM_10006detail11EmptyKernelIvEEvv,@"STO_CUDA_ENTRY STV_DEFAULT"
_ZN3cub18CUB_300001_SM_10006detail11EmptyKernelIvEEvv:
.text._ZN3cub18CUB_300001_SM_10006detail11EmptyKernelIvEEvv:
[----:B------:R-:W-:Y:S01]  /*0000*/  LDC R1, c[0x0][0x37c] ;  /* 0x0000df00ff017b82 */ /* 0x000fe20000000800 */
[----:B------:R-:W-:Y:S05]  /*0010*/  EXIT ;  /* 0x000000000000794d */ /* 0x000fea0003800000 */
.L_x_0:
[----:B------:R-:W-:-:S00]  /*0020*/  BRA `(.L_x_0) ;  /* 0xfffffffc00fc7947 */ /* 0x000fc0000383ffff */
[----:B------:R-:W-:-:S00]  /*0030*/  NOP ;  /* 0x0000000000007918 */ /* 0x000fc00000000000 */
        /* <DEDUP_REMOVED lines=12> */
.L_x_736:


//--------------------- .text._ZN6thrust24THRUST_300001_SM_1000_NS8cuda_cub4core6detail13_kernel_agentINS1_8__reduce11ReduceAgentIPN4cuda3std3__45tupleIJdlEEESC_SB_lNS1_9__extrema9arg_max_fIdl7abs_maxEEEEJSC_SC_iSG_EEEvDpT0_ --------------------------
	.section	.text._ZN6thrust24THRUST_300001_SM_1000_NS8cuda_cub4core6detail13_kernel_agentINS1_8__reduce11ReduceAgentIPN4cuda3std3__45tupleIJdlEEESC_SB_lNS1_9__extrema9arg_max_fIdl7abs_maxEEEEJSC_SC_iSG_EEEvDpT0_,"ax",@progbits
	.align	128
        .global         _ZN6thrust24THRUST_300001_SM_1000_NS8cuda_cub4core6detail13_kernel_agentINS1_8__reduce11ReduceAgentIPN4cuda3std3__45tupleIJdlEEESC_SB_lNS1_9__extrema9arg_max_fIdl7abs_maxEEEEJSC_SC_iSG_EEEvDpT0_
        .type           _ZN6thrust24THRUST_300001_SM_1000_NS8cuda_cub4core6detail13_kernel_agentINS1_8__reduce11ReduceAgentIPN4cuda3std3__45tupleIJdlEEESC_SB_lNS1_9__extrema9arg_max_fIdl7abs_maxEEEEJSC_SC_iSG_EEEvDpT0_,@function
        .size           _ZN6thrust24THRUST_300001_SM_1000_NS8cuda_cub4core6detail13_kernel_agentINS1_8__reduce11ReduceAgentIPN4cuda3std3__45tupleIJdlEEESC_SB_lNS1_9__extrema9arg_max_fIdl7abs_maxEEEEJSC_SC_iSG_EEEvDpT0_,(.L_x_737 - _ZN6thrust24THRUST_300001_SM_1000_NS8cuda_cub4core6detail13_kernel_agentINS1_8__reduce11ReduceAgentIPN4cuda3std3__45tupleIJdlEEESC_SB_lNS1_9__extrema9arg_max_fIdl7abs_maxEEEEJSC_SC_iSG_EEEvDpT0_)
        .other          _ZN6thrust24THRUST_300001_SM_1000_NS8cuda_cub4core6detail13_kernel_agentINS1_8__reduce11ReduceAgentIPN4cuda3std3__45tupleIJdlEEESC_SB_lNS1_9__extrema9arg_max_fIdl7abs_maxEEEEJSC_SC_iSG_EEEvDpT0_,@"STO_CUDA_ENTRY STV_DEFAULT"
_ZN6thrust24THRUST_300001_SM_1000_NS8cuda_cub4core6detail13_kernel_agentINS1_8__reduce11ReduceAgentIPN4cuda3std3__45tupleIJdlEEESC_SB_lNS1_9__extrema9arg_max_fIdl7abs_maxEEEEJSC_SC_iSG_EEEvDpT0_:
.text._ZN6thrust24THRUST_300001_SM_1000_NS8cuda_cub4core6detail13_kernel_agentINS1_8__reduce11ReduceAgentIPN4cuda3std3__45tupleIJdlEEESC_SB_lNS1_9__extrema9arg_max_fIdl7abs_maxEEEEJSC_SC_iSG_EEEvDpT0_:
[----:B------:R-:W-:Y:S01]  /*0000*/  LDC R1, c[0x0][0x37c] ;  /* 0x0000df00ff017b82 */ /* 0x000fe20000000800 */
[----:B------:R-:W0:Y:S02]  /*0010*/  LDCU UR8, c[0x0][0x390] ;  /* 0x00007200ff0877ac */ /* 0x000e240008000800 */
[----:B0-----:R-:W-:-:S13]  /*0020*/  ISETP.NE.AND P0, PT, RZ, UR8, PT ;  /* 0x00000008ff007c0c */ /* 0x001fda000bf05270 */
[----:B------:R-:W-:Y:S05]  /*0030*/  @!P0 EXIT ;  /* 0x000000000000894d */ /* 0x000fea0003800000 */
[----:B------:R-:W-:Y:S01]  /*0040*/  UISETP.GT.AND UP0, UPT, UR8, 0x4ff, UPT ;  /* 0x000004ff0800788c */ /* 0x000fe2000bf04270 */
[----:B------:R-:W-:Y:S01]  /*0050*/  BSSY.RECONVERGENT B0, `(.L_x_1) ;  /* 0x00006c1000007945 */ /* 0x000fe20003800200 */
[----:B------:R-:W0:Y:S07]  /*0060*/  LDCU.64 UR10, c[0x0][0x358] ;  /* 0x00006b00ff0a77ac */ /* 0x000e2e0008000a00 */
[----:B------:R-:W-:Y:S05]  /*0070*/  BRA.U UP0, `(.L_x_2) ;  /* 0x0000003900807547 */ /* 0x000fea000b800000 */
[----:B------:R-:W1:Y:S01]  /*0080*/  S2R R0, SR_TID.X ;  /* 0x0000000000007919 */ /* 0x000e620000002100 */
[----:B------:R-:W2:Y:S01]  /*0090*/  LDCU UR4, c[0x0][0x390] ;  /* 0x00007200ff0477ac */ /* 0x000ea20008000800 */
[----:B------:R-:W-:Y:S01]  /*00a0*/  BSSY.RECONVERGENT B1, `(.L_x_3) ;  /* 0x000000b000017945 */ /* 0x000fe20003800200 */
[----:B------:R-:W-:Y:S02]  /*00b0*/  CS2R R14, SRZ ;  /* 0x00000000000e7805 */ /* 0x000fe4000001ff00 */
[----:B------:R-:W-:Y:S02]  /*00c0*/  CS2R R12, SRZ ;  /* 0x00000000000c7805 */ /* 0x000fe4000001ff00 */
[----:B-1----:R-:W-:Y:S01]  /*00d0*/  ISETP.GE.AND P0, PT, R0, UR8, PT ;  /* 0x0000000800007c0c */ /* 0x002fe2000bf06270 */
[----:B------:R-:W-:-:S12]  /*00e0*/  IMAD.MOV.U32 R19, RZ, RZ, R0 ;  /* 0x000000ffff137224 */ /* 0x000fd800078e0000 */
[----:B--2---:R-:W-:Y:S05]  /*00f0*/  @P0 BRA `(.L_x_4) ;  /* 0x0000000000140947 */ /* 0x004fea0003800000 */
[----:B------:R-:W1:Y:S02]  /*0100*/  LDC.64 R2, c[0x0][0x380] ;  /* 0x0000e000ff027b82 */ /* 0x000e640000000a00 */
[----:B-1----:R-:W-:-:S05]  /*0110*/  IMAD.WIDE.U32 R2, R0, 0x10, R2 ;  /* 0x0000001000027825 */ /* 0x002fca00078e0002 */
[----:B0-----:R1:W5:Y:S04]  /*0120*/  LDG.E.64.CONSTANT R14, desc[UR10][R2.64] ;  /* 0x0000000a020e7981 */ /* 0x001368000c1e9b00 */
[----:B------:R1:W5:Y:S01]  /*0130*/  LDG.E.64.CONSTANT R12, desc[UR10][R2.64+0x8] ;  /* 0x0000080a020c7981 */ /* 0x000362000c1e9b00 */
[----:B------:R-:W-:-:S07]  /*0140*/  VIADD R19, R0, 0x100 ;  /* 0x0000010000137836 */ /* 0x000fce0000000000 */
.L_x_4:
[----:B0-----:R-:W-:Y:S05]  /*0150*/  BSYNC.RECONVERGENT B1 ;  /* 0x0000000000017941 */ /* 0x001fea0003800200 */
.L_x_3:
[----:B------:R-:W-:Y:S01]  /*0160*/  ISETP.GE.AND P0, PT, R19, UR8, PT ;  /* 0x0000000813007c0c */ /* 0x000fe2000bf06270 */
[----:B------:R-:W-:-:S12]  /*0170*/  BSSY.RECONVERGENT B1, `(.L_x_5) ;  /* 0x0000099000017945 */ /* 0x000fd80003800200 */
[----:B------:R-:W-:Y:S05]  /*0180*/  @P0 BRA `(.L_x_6) ;  /* 0x00000008005c0947 */ /* 0x000fea0003800000 */
[----:B------:R-:W-:Y:S01]  /*0190*/  LOP3.LUT R4, RZ, R19, RZ, 0x33, !PT ;  /* 0x00000013ff047212 */ /* 0x000fe200078e33ff */
[----:B------:R-:W-:Y:S04]  /*01a0*/  BSSY.RECONVERGENT B2, `(.L_x_7) ;  /* 0x000002e000027945 */ /* 0x000fe80003800200 */
[----:B------:R-:W-:-:S05]  /*01b0*/  VIADD R4, R4, UR8 ;  /* 0x0000000804047c36 */ /* 0x000fca0008000000 */
[----:B-1----:R-:W-:-:S04]  /*01c0*/  LOP3.LUT R2, R4, 0x300, RZ, 0xc0, !PT ;  /* 0x0000030004027812 */ /* 0x002fc800078ec0ff */
[----:B------:R-:W-:-:S13]  /*01d0*/  ISETP.NE.AND P0, PT, R2, 0x300, PT ;  /* 0x000003000200780c */ /* 0x000fda0003f05270 */
[----:B------:R-:W-:Y:S05]  /*01e0*/  @!P0 BRA `(.L_x_8) ;  /* 0x0000000000a48947 */ /* 0x000fea0003800000 */
[----:B------:R-:W0:Y:S01]  /*01f0*/  LDC.64 R2, c[0x0][0x380] ;  /* 0x0000e000ff027b82 */ /* 0x000e220000000a00 */
[----:B------:R-:W-:-:S04]  /*0200*/  LEA.HI R5, R4, 0x1, RZ, 0x18 ;  /* 0x0000000104057811 */ /* 0x000fc800078fc0ff */
[----:B------:R-:W-:-:S05]  /*0210*/  LOP3.LUT R5, R5, 0x3, RZ, 0xc0, !PT ;  /* 0x0000000305057812 */ /* 0x000fca00078ec0ff */
[----:B------:R-:W-:Y:S02]  /*0220*/  IMAD.MOV R5, RZ, RZ, -R5 ;  /* 0x000000ffff057224 */ /* 0x000fe400078e0a05 */
[----:B0-----:R-:W-:-:S04]  /*0230*/  IMAD.WIDE.U32 R2, R19, 0x10, R2 ;  /* 0x0000001013027825 */ /* 0x001fc800078e0002 */
[----:B------:R-:W-:-:S07]  /*0240*/  IMAD.MOV.U32 R16, RZ, RZ, R2 ;  /* 0x000000ffff107224 */ /* 0x000fce00078e0002 */
.L_x_11:
[----:B------:R-:W-:-:S05]  /*0250*/  IMAD.MOV.U32 R2, RZ, RZ, R16 ;  /* 0x000000ffff027224 */ /* 0x000fca00078e0010 */
[----:B------:R-:W2:Y:S04]  /*0260*/  LDG.E.64.CONSTANT R8, desc[UR10][R2.64] ;  /* 0x0000000a02087981 */ /* 0x000ea8000c1e9b00 */
[----:B------:R-:W3:Y:S01]  /*0270*/  LDG.E.64.CONSTANT R10, desc[UR10][R2.64+0x8] ;  /* 0x0000080a020a7981 */ /* 0x000ee2000c1e9b00 */
[----:B------:R-:W-:Y:S01]  /*0280*/  VIADD R5, R5, 0x1 ;  /* 0x0000000105057836 */ /* 0x000fe20000000000 */
[----:B------:R-:W-:Y:S01]  /*0290*/  BSSY.RECONVERGENT B3, `(.L_x_9) ;  /* 0x000001b000037945 */ /* 0x000fe20003800200 */
[----:B-----5:R-:W-:Y:S01]  /*02a0*/  IMAD.MOV.U32 R21, RZ, RZ, R13 ;  /* 0x000000ffff157224 */ /* 0x020fe200078e000d */
[----:B------:R-:W-:Y:S01]  /*02b0*/  IADD3 R16, P3, PT, R2, 0x1000, RZ ;  /* 0x0000100002107810 */ /* 0x000fe20007f7e0ff */
[----:B------:R-:W-:Y:S01]  /*02c0*/  IMAD.MOV.U32 R17, RZ, RZ, R12 ;  /* 0x000000ffff117224 */ /* 0x000fe200078e000c */
[----:B------:R-:W-:Y:S01]  /*02d0*/  ISETP.NE.AND P2, PT, R5, RZ, PT ;  /* 0x000000ff0500720c */ /* 0x000fe20003f45270 */
[----:B------:R-:W-:-:S02]  /*02e0*/  IMAD.MOV.U32 R6, RZ, RZ, R14 ;  /* 0x000000ffff067224 */ /* 0x000fc400078e000e */
[----:B------:R-:W-:Y:S01]  /*02f0*/  IMAD.MOV.U32 R7, RZ, RZ, R15 ;  /* 0x000000ffff077224 */ /* 0x000fe200078e000f */
[----:B--2---:R-:W-:Y:S01]  /*0300*/  DSETP.GEU.AND P0, PT, |R14|, |R8|, PT ;  /* 0x400000080e00722a */ /* 0x004fe20003f0e200 */
[----:B------:R-:W-:Y:S02]  /*0310*/  IMAD.MOV.U32 R14, RZ, RZ, R8 ;  /* 0x000000ffff0e7224 */ /* 0x000fe400078e0008 */
[----:B---3--:R-:W-:Y:S02]  /*0320*/  IMAD.MOV.U32 R12, RZ, RZ, R10 ;  /* 0x000000ffff0c7224 */ /* 0x008fe400078e000a */
[----:B------:R-:W-:Y:S02]  /*0330*/  IMAD.MOV.U32 R13, RZ, RZ, R11 ;  /* 0x000000ffff0d7224 */ /* 0x000fe400078e000b */
[----:B------:R-:W-:-:S07]  /*0340*/  IMAD.MOV.U32 R15, RZ, RZ, R9 ;  /* 0x000000ffff0f7224 */ /* 0x000fce00078e0009 */
[----:B------:R-:W-:Y:S05]  /*0350*/  @!P0 BRA `(.L_x_10) ;  /* 0x0000000000388947 */ /* 0x000fea0003800000 */
[----:B------:R-:W-:Y:S01]  /*0360*/  DSETP.GEU.AND P0, PT, |R8|, |R6|, PT ;  /* 0x400000060800722a */ /* 0x000fe20003f0e200 */
[----:B------:R-:W-:Y:S02]  /*0370*/  IMAD.MOV.U32 R14, RZ, RZ, R6 ;  /* 0x000000ffff0e7224 */ /* 0x000fe400078e0006 */
[----:B------:R-:W-:Y:S02]  /*0380*/  IMAD.MOV.U32 R15, RZ, RZ, R7 ;  /* 0x000000ffff0f7224 */ /* 0x000fe400078e0007 */
[----:B------:R-:W-:Y:S02]  /*0390*/  IMAD.MOV.U32 R12, RZ, RZ, R17 ;  /* 0x000000ffff0c7224 */ /* 0x000fe400078e0011 */
[----:B------:R-:W-:-:S07]  /*03a0*/  IMAD.MOV.U32 R13, RZ, RZ, R21 ;  /* 0x000000ffff0d7224 */ /* 0x000fce00078e0015 */
[----:B------:R-:W-:Y:S05]  /*03b0*/  @!P0 BRA `(.L_x_10) ;  /* 0x0000000000208947 */ /* 0x000fea0003800000 */
[CC--:B------:R-:W-:Y:S02]  /*03c0*/  ISETP.GE.U32.AND P1, PT, R17.reuse, R10.reuse, PT ;  /* 0x0000000a1100720c */ /* 0x0c0fe40003f26070 */
[----:B------:R-:W-:Y:S02]  /*03d0*/  ISETP.LT.U32.AND P0, PT, R17, R10, PT ;  /* 0x0000000a1100720c */ /* 0x000fe40003f01070 */
[CC--:B------:R-:W-:Y:S02]  /*03e0*/  ISETP.GE.AND.EX P1, PT, R21.reuse, R11.reuse, PT, P1 ;  /* 0x0000000b1500720c */ /* 0x0c0fe40003f26310 */
[----:B------:R-:W-:Y:S02]  /*03f0*/  ISETP.LT.AND.EX P0, PT, R21, R11, PT, P0 ;  /* 0x0000000b1500720c */ /* 0x000fe40003f01300 */
[----:B------:R-:W-:Y:S02]  /*0400*/  FSEL R14, R6, R8, !P1 ;  /* 0x00000008060e7208 */ /* 0x000fe40004800000 */
[----:B------:R-:W-:-:S02]  /*0410*/  FSEL R15, R7, R9, !P1 ;  /* 0x00000009070f7208 */ /* 0x000fc40004800000 */
[----:B------:R-:W-:Y:S02]  /*0420*/  SEL R12, R17, R10, P0 ;  /* 0x0000000a110c7207 */ /* 0x000fe40000000000 */
[----:B------:R-:W-:-:S07]  /*0430*/  SEL R13, R21, R11, P0 ;  /* 0x0000000b150d7207 */ /* 0x000fce0000000000 */
.L_x_10:
[----:B------:R-:W-:Y:S05]  /*0440*/  BSYNC.RECONVERGENT B3 ;  /* 0x0000000000037941 */ /* 0x000fea0003800200 */
.L_x_9:
[----:B------:R-:W-:Y:S02]  /*0450*/  IMAD.X R3, RZ, RZ, R3, P3 ;  /* 0x000000ffff037224 */ /* 0x000fe400018e0603 */
[----:B------:R-:W-:Y:S01]  /*0460*/  VIADD R19, R19, 0x100 ;  /* 0x0000010013137836 */ /* 0x000fe20000000000 */
[----:B------:R-:W-:Y:S06]  /*0470*/  @P2 BRA `(.L_x_11) ;  /* 0xfffffffc00742947 */ /* 0x000fec000383ffff */
.L_x_8:
[----:B------:R-:W-:Y:S05]  /*0480*/  BSYNC.RECONVERGENT B2 ;  /* 0x0000000000027941 */ /* 0x000fea0003800200 */
.L_x_7:
[----:B------:R-:W0:Y:S01]  /*0490*/  LDC.64 R8, c[0x0][0x380] ;  /* 0x0000e000ff087b82 */ /* 0x000e220000000a00 */
[----:B------:R-:W-:-:S13]  /*04a0*/  ISETP.GE.U32.AND P0, PT, R4, 0x300, PT ;  /* 0x000003000400780c */ /* 0x000fda0003f06070 */
[----:B------:R-:W-:Y:S05]  /*04b0*/  @!P0 BRA `(.L_x_6) ;  /* 0x0000000400908947 */ /* 0x000fea0003800000 */
.L_x_20:
[----:B0-----:R-:W-:-:S05]  /*04c0*/  IMAD.WIDE R20, R19, 0x10, R8 ;  /* 0x0000001013147825 */ /* 0x001fca00078e0208 */
[----:B------:R-:W2:Y:S04]  /*04d0*/  LDG.E.64.CONSTANT R10, desc[UR10][R20.64] ;  /* 0x0000000a140a7981 */ /* 0x000ea8000c1e9b00 */
[----:B------:R-:W3:Y:S04]  /*04e0*/  LDG.E.64.CONSTANT R16, desc[UR10][R20.64+0x8] ;  /* 0x0000080a14107981 */ /* 0x000ee8000c1e9b00 */
[----:B-----5:R0:W5:Y:S04]  /*04f0*/  LDG.E.64.CONSTANT R6, desc[UR10][R20.64+0x1000] ;  /* 0x0010000a14067981 */ /* 0x020168000c1e9b00 */
[----:B------:R0:W5:Y:S01]  /*0500*/  LDG.E.64.CONSTANT R4, desc[UR10][R20.64+0x1008] ;  /* 0x0010080a14047981 */ /* 0x000162000c1e9b00 */
[----:B------:R-:W-:Y:S01]  /*0510*/  BSSY.RECONVERGENT B2, `(.L_x_12) ;  /* 0x0000015000027945 */ /* 0x000fe20003800200 */
[----:B--2---:R-:W-:Y:S01]  /*0520*/  DSETP.GEU.AND P0, PT, |R14|, |R10|, PT ;  /* 0x4000000a0e00722a */ /* 0x004fe20003f0e200 */
[----:B------:R-:W-:-:S02]  /*0530*/  IMAD.MOV.U32 R2, RZ, RZ, R10 ;  /* 0x000000ffff027224 */ /* 0x000fc400078e000a */
[----:B------:R-:W-:Y:S02]  /*0540*/  IMAD.MOV.U32 R3, RZ, RZ, R11 ;  /* 0x000000ffff037224 */ /* 0x000fe400078e000b */
[----:B---3--:R-:W-:Y:S02]  /*0550*/  IMAD.MOV.U32 R23, RZ, RZ, R16 ;  /* 0x000000ffff177224 */ /* 0x008fe400078e0010 */
[----:B------:R-:W-:-:S07]  /*0560*/  IMAD.MOV.U32 R25, RZ, RZ, R17 ;  /* 0x000000ffff197224 */ /* 0x000fce00078e0011 */
[----:B0-----:R-:W-:Y:S05]  /*0570*/  @!P0 BRA `(.L_x_13) ;  /* 0x0000000000388947 */ /* 0x001fea0003800000 */
[----:B------:R-:W-:Y:S01]  /*0580*/  DSETP.GEU.AND P0, PT, |R10|, |R14|, PT ;  /* 0x4000000e0a00722a */ /* 0x000fe20003f0e200 */
[----:B------:R-:W-:Y:S02]  /*0590*/  IMAD.MOV.U32 R23, RZ, RZ, R12 ;  /* 0x000000ffff177224 */ /* 0x000fe400078e000c */
[----:B------:R-:W-:Y:S02]  /*05a0*/  IMAD.MOV.U32 R25, RZ, RZ, R13 ;  /* 0x000000ffff197224 */ /* 0x000fe400078e000d */
[----:B------:R-:W-:Y:S02]  /*05b0*/  IMAD.MOV.U32 R2, RZ, RZ, R14 ;  /* 0x000000ffff027224 */ /* 0x000fe400078e000e */
[----:B------:R-:W-:-:S07]  /*05c0*/  IMAD.MOV.U32 R3, RZ, RZ, R15 ;  /* 0x000000ffff037224 */ /* 0x000fce00078e000f */
[----:B------:R-:W-:Y:S05]  /*05d0*/  @!P0 BRA `(.L_x_13) ;  /* 0x0000000000208947 */ /* 0x000fea0003800000 */
[CC--:B------:R-:W-:Y:S02]  /*05e0*/  ISETP.LT.U32.AND P1, PT, R12.reuse, R16.reuse, PT ;  /* 0x000000100c00720c */ /* 0x0c0fe40003f21070 */
[CC--:B------:R-:W-:Y:S02]  /*05f0*/  ISETP.GE.U32.AND P0, PT, R12.reuse, R16.reuse, PT ;  /* 0x000000100c00720c */ /* 0x0c0fe40003f06070 */
[CC--:B------:R-:W-:Y:S02]  /*0600*/  ISETP.LT.AND.EX P1, PT, R13.reuse, R17.reuse, PT, P1 ;  /* 0x000000110d00720c */ /* 0x0c0fe40003f21310 */
[CC--:B------:R-:W-:Y:S02]  /*0610*/  ISETP.GE.AND.EX P0, PT, R13.reuse, R17.reuse, PT, P0 ;  /* 0x000000110d00720c */ /* 0x0c0fe40003f06300 */
[----:B------:R-:W-:Y:S02]  /*0620*/  SEL R23, R12, R16, P1 ;  /* 0x000000100c177207 */ /* 0x000fe40000800000 */
[----:B------:R-:W-:-:S02]  /*0630*/  SEL R25, R13, R17, P1 ;  /* 0x000000110d197207 */ /* 0x000fc40000800000 */
[----:B------:R-:W-:Y:S02]  /*0640*/  FSEL R2, R14, R10, !P0 ;  /* 0x0000000a0e027208 */ /* 0x000fe40004000000 */
[----:B------:R-:W-:-:S07]  /*0650*/  FSEL R3, R15, R11, !P0 ;  /* 0x0000000b0f037208 */ /* 0x000fce0004000000 */
.L_x_13:
[----:B------:R-:W-:Y:S05]  /*0660*/  BSYNC.RECONVERGENT B2 ;  /* 0x0000000000027941 */ /* 0x000fea0003800200 */
.L_x_12:
[----:B------:R0:W5:Y:S04]  /*0670*/  LDG.E.64.CONSTANT R14, desc[UR10][R20.64+0x2000] ;  /* 0x0020000a140e7981 */ /* 0x000168000c1e9b00 */
[----:B------:R0:W5:Y:S04]  /*0680*/  LDG.E.64.CONSTANT R12, desc[UR10][R20.64+0x2008] ;  /* 0x0020080a140c7981 */ /* 0x000168000c1e9b00 */
[----:B------:R0:W5:Y:S04]  /*0690*/  LDG.E.64.CONSTANT R10, desc[UR10][R20.64+0x3000] ;  /* 0x0030000a140a7981 */ /* 0x000168000c1e9b00 */
[----:B------:R0:W5:Y:S02]  /*06a0*/  LDG.E.64.CONSTANT R16, desc[UR10][R20.64+0x3008] ;  /* 0x0030080a14107981 */ /* 0x000164000c1e9b00 */
[----:B-----5:R-:W-:Y:S01]  /*06b0*/  DSETP.GEU.AND P0, PT, |R2|, |R6|, PT ;  /* 0x400000060200722a */ /* 0x020fe20003f0e200 */
[----:B------:R-:W-:Y:S01]  /*06c0*/  BSSY.RECONVERGENT B2, `(.L_x_14) ;  /* 0x0000014000027945 */ /* 0x000fe20003800200 */
[----:B------:R-:W-:-:S02]  /*06d0*/  IMAD.MOV.U32 R26, RZ, RZ, R6 ;  /* 0x000000ffff1a7224 */ /* 0x000fc400078e0006 */
[----:B------:R-:W-:Y:S02]  /*06e0*/  IMAD.MOV.U32 R27, RZ, RZ, R7 ;  /* 0x000000ffff1b7224 */ /* 0x000fe400078e0007 */
[----:B------:R-:W-:Y:S02]  /*06f0*/  IMAD.MOV.U32 R29, RZ, RZ, R4 ;  /* 0x000000ffff1d7224 */ /* 0x000fe400078e0004 */
[----:B------:R-:W-:-:S06]  /*0700*/  IMAD.MOV.U32 R18, RZ, RZ, R5 ;  /* 0x000000ffff127224 */ /* 0x000fcc00078e0005 */
[----:B0-----:R-:W-:Y:S05]  /*0710*/  @!P0 BRA `(.L_x_15) ;  /* 0x0000000000388947 */ /* 0x001fea0003800000 */
        /* <DEDUP_REMOVED lines=14> */
.L_x_15:
[----:B------:R-:W-:Y:S05]  /*0800*/  BSYNC.RECONVERGENT B2 ;  /* 0x0000000000027941 */ /* 0x000fea0003800200 */
.L_x_14:
[----:B------:R-:W-:Y:S01]  /*0810*/  DSETP.GEU.AND P0, PT, |R26|, |R14|, PT ;  /* 0x4000000e1a00722a */ /* 0x000fe20003f0e200 */
[----:B------:R-:W-:Y:S01]  /*0820*/  BSSY.RECONVERGENT B2, `(.L_x_16) ;  /* 0x0000014000027945 */ /* 0x000fe20003800200 */
[----:B------:R-:W-:Y:S02]  /*0830*/  IMAD.MOV.U32 R2, RZ, RZ, R14 ;  /* 0x000000ffff027224 */ /* 0x000fe400078e000e */
[----:B------:R-:W-:Y:S02]  /*0840*/  IMAD.MOV.U32 R3, RZ, RZ, R15 ;  /* 0x000000ffff037224 */ /* 0x000fe400078e000f */
[----:B------:R-:W-:Y:S02]  /*0850*/  IMAD.MOV.U32 R5, RZ, RZ, R12 ;  /* 0x000000ffff057224 */ /* 0x000fe400078e000c */
[----:B------:R-:W-:-:S06]  /*0860*/  IMAD.MOV.U32 R7, RZ, RZ, R13 ;  /* 0x000000ffff077224 */ /* 0x000fcc00078e000d */
        /* <DEDUP_REMOVED lines=15> */
.L_x_17:
[----:B------:R-:W-:Y:S05]  /*0960*/  BSYNC.RECONVERGENT B2 ;  /* 0x0000000000027941 */ /* 0x000fea0003800200 */
.L_x_16:
        /* <DEDUP_REMOVED lines=21> */
.L_x_19:
[----:B------:R-:W-:Y:S05]  /*0ac0*/  BSYNC.RECONVERGENT B2 ;  /* 0x0000000000027941 */ /* 0x000fea0003800200 */
.L_x_18:
[----:B------:R-:W-:-:S05]  /*0ad0*/  VIADD R19, R19, 0x400 ;  /* 0x0000040013137836 */ /* 0x000fca0000000000 */
[----:B------:R-:W-:-:S13]  /*0ae0*/  ISETP.GE.AND P0, PT, R19, UR4, PT ;  /* 0x0000000413007c0c */ /* 0x000fda000bf06270 */
[----:B------:R-:W-:Y:S05]  /*0af0*/  @!P0 BRA `(.L_x_20) ;  /* 0xfffffff800708947 */ /* 0x000fea000383ffff */
.L_x_6:
[----:B------:R-:W-:Y:S05]  /*0b00*/  BSYNC.RECONVERGENT B1 ;  /* 0x0000000000017941 */ /* 0x000fea0003800200 */
.L_x_5:
[----:B------:R-:W2:Y:S02]  /*0b10*/  LDCU UR6, c[0x0][0x390] ;  /* 0x00007200ff0677ac */ /* 0x000ea40008000800 */
[----:B--2---:R-:W-:-:S09]  /*0b20*/  UISETP.GE.AND UP0, UPT, UR6, 0x100, UPT ;  /* 0x000001000600788c */ /* 0x004fd2000bf06270 */
[----:B------:R-:W-:Y:S05]  /*0b30*/  BRA.U !UP0, `(.L_x_21) ;  /* 0x0000001508507547 */ /* 0x000fea000b800000 */
[----:B0-----:R-:W0:Y:S01]  /*0b40*/  S2R R9, SR_LANEID ;  /* 0x0000000000097919 */ /* 0x001e220000000000 */
[----:B------:R-:W-:Y:S01]  /*0b50*/  BSSY.RECONVERGENT B1, `(.L_x_22) ;  /* 0x000001f000017945 */ /* 0x000fe20003800200 */
[----:B-----5:R-:W-:Y:S01]  /*0b60*/  IMAD.MOV.U32 R11, RZ, RZ, R12 ;  /* 0x000000ffff0b7224 */ /* 0x020fe200078e000c */
[----:B------:R2:W3:Y:S01]  /*0b70*/  SHFL.DOWN PT, R4, R14, 0x1, 0x1f ;  /* 0x08201f000e047f89 */ /* 0x0004e200000e0000 */
[----:B------:R-:W-:Y:S02]  /*0b80*/  IMAD.MOV.U32 R16, RZ, RZ, R13 ;  /* 0x000000ffff107224 */ /* 0x000fe400078e000d */
[----:B-1----:R-:W-:Y:S01]  /*0b90*/  IMAD.MOV.U32 R2, RZ, RZ, R14 ;  /* 0x000000ffff027224 */ /* 0x002fe200078e000e */
[----:B------:R2:W1:Y:S01]  /*0ba0*/  SHFL.DOWN PT, R5, R15, 0x1, 0x1f ;  /* 0x08201f000f057f89 */ /* 0x00046200000e0000 */
[----:B------:R-:W-:-:S03]  /*0bb0*/  IMAD.MOV.U32 R3, RZ, RZ, R15 ;  /* 0x000000ffff037224 */ /* 0x000fc600078e000f */
[----:B------:R2:W4:Y:S04]  /*0bc0*/  SHFL.DOWN PT, R7, R12, 0x1, 0x1f ;  /* 0x08201f000c077f89 */ /* 0x00052800000e0000 */
[----:B------:R2:W1:Y:S01]  /*0bd0*/  SHFL.DOWN PT, R17, R13, 0x1, 0x1f ;  /* 0x08201f000d117f89 */ /* 0x00046200000e0000 */
[----:B0-----:R-:W-:-:S13]  /*0be0*/  ISETP.GT.AND P0, PT, R9, 0x1e, PT ;  /* 0x0000001e0900780c */ /* 0x001fda0003f04270 */
[----:B-1234-:R-:W-:Y:S05]  /*0bf0*/  @P0 BRA `(.L_x_23) ;  /* 0x0000000000500947 */ /* 0x01efea0003800000 */
[----:B------:R-:W-:Y:S01]  /*0c00*/  DSETP.GEU.AND P0, PT, |R14|, |R4|, PT ;  /* 0x400000040e00722a */ /* 0x000fe20003f0e200 */
[----:B------:R-:W-:Y:S02]  /*0c10*/  IMAD.MOV.U32 R11, RZ, RZ, R7 ;  /* 0x000000ffff0b7224 */ /* 0x000fe400078e0007 */
[----:B------:R-:W-:Y:S02]  /*0c20*/  IMAD.MOV.U32 R16, RZ, RZ, R17 ;  /* 0x000000ffff107224 */ /* 0x000fe400078e0011 */
        /* <DEDUP_REMOVED lines=9> */
[CC--:B------:R-:W-:Y:S02]  /*0cc0*/  ISETP.LT.U32.AND P1, PT, R12.reuse, R7.reuse, PT ;  /* 0x000000070c00720c */ /* 0x0c0fe40003f21070 */
[C---:B------:R-:W-:Y:S02]  /*0cd0*/  ISETP.GE.U32.AND P0, PT, R12.reuse, R7, PT ;  /* 0x000000070c00720c */ /* 0x040fe40003f06070 */
[CC--:B------:R-:W-:Y:S02]  /*0ce0*/  ISETP.LT.AND.EX P1, PT, R13.reuse, R17.reuse, PT, P1 ;  /* 0x000000110d00720c */ /* 0x0c0fe40003f21310 */
[C---:B------:R-:W-:Y:S02]  /*0cf0*/  ISETP.GE.AND.EX P0, PT, R13.reuse, R17, PT, P0 ;  /* 0x000000110d00720c */ /* 0x040fe40003f06300 */
[----:B------:R-:W-:Y:S02]  /*0d00*/  SEL R11, R12, R7, P1 ;  /* 0x000000070c0b7207 */ /* 0x000fe40000800000 */
[----:B------:R-:W-:-:S02]  /*0d10*/  SEL R16, R13, R17, P1 ;  /* 0x000000110d107207 */ /* 0x000fc40000800000 */
[----:B------:R-:W-:Y:S02]  /*0d20*/  FSEL R2, R14, R4, !P0 ;  /* 0x000000040e027208 */ /* 0x000fe40004000000 */
[----:B------:R-:W-:-:S07]  /*0d30*/  FSEL R3, R15, R5, !P0 ;  /* 0x000000050f037208 */ /* 0x000fce0004000000 */
.L_x_23:
[----:B------:R-:W-:Y:S05]  /*0d40*/  BSYNC.RECONVERGENT B1 ;  /* 0x0000000000017941 */ /* 0x000fea0003800200 */
.L_x_22:
[----:B------:R-:W-:Y:S01]  /*0d50*/  ISETP.GT.AND P0, PT, R9, 0x1d, PT ;  /* 0x0000001d0900780c */ /* 0x000fe20003f04270 */
[----:B------:R0:W1:Y:S01]  /*0d60*/  SHFL.DOWN PT, R6, R2, 0x2, 0x1f ;  /* 0x08401f0002067f89 */ /* 0x00006200000e0000 */
[----:B------:R-:W-:Y:S01]  /*0d70*/  BSSY.RECONVERGENT B1, `(.L_x_24) ;  /* 0x000001d000017945 */ /* 0x000fe20003800200 */
[----:B------:R-:W-:Y:S02]  /*0d80*/  IMAD.MOV.U32 R8, RZ, RZ, R11 ;  /* 0x000000ffff087224 */ /* 0x000fe400078e000b */
[----:B------:R0:W2:Y:S01]  /*0d90*/  SHFL.DOWN PT, R7, R3, 0x2, 0x1f ;  /* 0x08401f0003077f89 */ /* 0x0000a200000e0000 */
[----:B------:R-:W-:Y:S02]  /*0da0*/  IMAD.MOV.U32 R10, RZ, RZ, R16 ;  /* 0x000000ffff0a7224 */ /* 0x000fe400078e0010 */
[----:B------:R-:W-:Y:S01]  /*0db0*/  IMAD.MOV.U32 R4, RZ, RZ, R2 ;  /* 0x000000ffff047224 */ /* 0x000fe200078e0002 */
[----:B------:R0:W3:Y:S01]  /*0dc0*/  SHFL.DOWN PT, R12, R11, 0x2, 0x1f ;  /* 0x08401f000b0c7f89 */ /* 0x0000e200000e0000 */
[----:B------:R-:W-:-:S03]  /*0dd0*/  IMAD.MOV.U32 R5, RZ, RZ, R3 ;  /* 0x000000ffff057224 */ /* 0x000fc600078e0003 */
[----:B------:R0:W4:Y:S01]  /*0de0*/  SHFL.DOWN PT, R13, R16, 0x2, 0x1f ;  /* 0x08401f00100d7f89 */ /* 0x00012200000e0000 */
[----:B------:R-:W-:Y:S05]  /*0df0*/  @P0 BRA `(.L_x_25) ;  /* 0x0000000000500947 */ /* 0x000fea0003800000 */
[----:B-12---:R-:W-:Y:S01]  /*0e00*/  DSETP.GEU.AND P0, PT, |R2|, |R6|, PT ;  /* 0x400000060200722a */ /* 0x006fe20003f0e200 */
[----:B---3--:R-:W-:Y:S02]  /*0e10*/  IMAD.MOV.U32 R8, RZ, RZ, R12 ;  /* 0x000000ffff087224 */ /* 0x008fe400078e000c */
[----:B----4-:R-:W-:Y:S02]  /*0e20*/  IMAD.MOV.U32 R10, RZ, RZ, R13 ;  /* 0x000000ffff0a7224 */ /* 0x010fe400078e000d */
        /* <DEDUP_REMOVED lines=17> */
.L_x_25:
[----:B------:R-:W-:Y:S05]  /*0f40*/  BSYNC.RECONVERGENT B1 ;  /* 0x0000000000017941 */ /* 0x000fea0003800200 */
.L_x_24:
[----:B------:R-:W-:Y:S01]  /*0f50*/  ISETP.GT.AND P0, PT, R9, 0x1b, PT ;  /* 0x0000001b0900780c */ /* 0x000fe20003f04270 */
[----:B-1----:R1:W1:Y:S01]  /*0f60*/  SHFL.DOWN PT, R6, R4, 0x4, 0x1f ;  /* 0x08801f0004067f89 */ /* 0x00226200000e0000 */
[----:B------:R-:W-:Y:S01]  /*0f70*/  BSSY.RECONVERGENT B1, `(.L_x_26) ;  /* 0x000001d000017945 */ /* 0x000fe20003800200 */
[----:B0-----:R-:W-:Y:S02]  /*0f80*/  IMAD.MOV.U32 R11, RZ, RZ, R8 ;  /* 0x000000ffff0b7224 */ /* 0x001fe400078e0008 */
[----:B--2---:R0:W2:Y:S01]  /*0f90*/  SHFL.DOWN PT, R7, R5, 0x4, 0x1f ;  /* 0x08801f0005077f89 */ /* 0x0040a200000e0000 */
[----:B---3--:R-:W-:Y:S02]  /*0fa0*/  IMAD.MOV.U32 R12, RZ, RZ, R10 ;  /* 0x000000ffff0c7224 */ /* 0x008fe400078e000a */
[----:B------:R-:W-:Y:S01]  /*0fb0*/  IMAD.MOV.U32 R2, RZ, RZ, R4 ;  /* 0x000000ffff027224 */ /* 0x000fe200078e0004 */
[----:B----4-:R0:W3:Y:S01]  /*0fc0*/  SHFL.DOWN PT, R13, R8, 0x4, 0x1f ;  /* 0x08801f00080d7f89 */ /* 0x0100e200000e0000 */
        /* <DEDUP_REMOVED lines=23> */
.L_x_27:
[----:B------:R-:W-:Y:S05]  /*1140*/  BSYNC.RECONVERGENT B1 ;  /* 0x0000000000017941 */ /* 0x000fea0003800200 */
.L_x_26:
[----:B------:R-:W-:Y:S01]  /*1150*/  ISETP.GT.AND P0, PT, R9, 0x17, PT ;  /* 0x000000170900780c */ /* 0x000fe20003f04270 */
[----:B-1----:R1:W1:Y:S01]  /*1160*/  SHFL.DOWN PT, R6, R2, 0x8, 0x1f ;  /* 0x09001f0002067f89 */ /* 0x00226200000e0000 */
[----:B------:R-:W-:Y:S01]  /*1170*/  BSSY.RECONVERGENT B1, `(.L_x_28) ;  /* 0x000001d000017945 */ /* 0x000fe20003800200 */
[----:B0-----:R-:W-:Y:S02]  /*1180*/  IMAD.MOV.U32 R8, RZ, RZ, R11 ;  /* 0x000000ffff087224 */ /* 0x001fe400078e000b */
[----:B--2---:R0:W2:Y:S01]  /*1190*/  SHFL.DOWN PT, R7, R3, 0x8, 0x1f ;  /* 0x09001f0003077f89 */ /* 0x0040a200000e0000 */
[----:B------:R-:W-:Y:S02]  /*11a0*/  IMAD.MOV.U32 R10, RZ, RZ, R12 ;  /* 0x000000ffff0a7224 */ /* 0x000fe400078e000c */
[----:B------:R-:W-:Y:S01]  /*11b0*/  IMAD.MOV.U32 R4, RZ, RZ, R2 ;  /* 0x000000ffff047224 */ /* 0x000fe200078e0002 */
[----:B------:R0:W0:Y:S01]  /*11c0*/  SHFL.DOWN PT, R14, R11, 0x8, 0x1f ;  /* 0x09001f000b0e7f89 */ /* 0x00002200000e0000 */
[----:B------:R-:W-:-:S03]  /*11d0*/  IMAD.MOV.U32 R5, RZ, RZ, R3 ;  /* 0x000000ffff057224 */ /* 0x000fc600078e0003 */
[----:B---3--:R3:W0:Y:S01]  /*11e0*/  SHFL.DOWN PT, R13, R12, 0x8, 0x1f ;  /* 0x09001f000c0d7f89 */ /* 0x00862200000e0000 */
[----:B------:R-:W-:Y:S05]  /*11f0*/  @P0 BRA `(.L_x_29) ;  /* 0x0000000000500947 */ /* 0x000fea0003800000 */
[----:B-12---:R-:W-:Y:S01]  /*1200*/  DSETP.GEU.AND P0, PT, |R2|, |R6|, PT ;  /* 0x400000060200722a */ /* 0x006fe20003f0e200 */
[----:B0-----:R-:W-:Y:S02]  /*1210*/  IMAD.MOV.U32 R8, RZ, RZ, R14 ;  /* 0x000000ffff087224 */ /* 0x001fe400078e000e */
        /* <DEDUP_REMOVED lines=18> */
.L_x_29:
[----:B------:R-:W-:Y:S05]  /*1340*/  BSYNC.RECONVERGENT B1 ;  /* 0x0000000000017941 */ /* 0x000fea0003800200 */
.L_x_28:
[----:B------:R-:W-:Y:S01]  /*1350*/  ISETP.GT.AND P0, PT, R9, 0xf, PT ;  /* 0x0000000f0900780c */ /* 0x000fe20003f04270 */
[----:B-1----:R1:W1:Y:S01]  /*1360*/  SHFL.DOWN PT, R6, R4, 0x10, 0x1f ;  /* 0x0a001f0004067f89 */ /* 0x00226200000e0000 */
[----:B------:R-:W-:Y:S01]  /*1370*/  BSSY.RECONVERGENT B1, `(.L_x_30) ;  /* 0x000001d000017945 */ /* 0x000fe20003800200 */
[----:B0-----:R-:W-:Y:S02]  /*1380*/  IMAD.MOV.U32 R14, RZ, RZ, R8 ;  /* 0x000000ffff0e7224 */ /* 0x001fe400078e0008 */
[----:B--2---:R0:W2:Y:S01]  /*1390*/  SHFL.DOWN PT, R7, R5, 0x10, 0x1f ;  /* 0x0a001f0005077f89 */ /* 0x0040a200000e0000 */
[----:B----4-:R-:W-:Y:S02]  /*13a0*/  IMAD.MOV.U32 R15, RZ, RZ, R10 ;  /* 0x000000ffff0f7224 */ /* 0x010fe400078e000a */
[----:B------:R-:W-:Y:S01]  /*13b0*/  IMAD.MOV.U32 R2, RZ, RZ, R4 ;  /* 0x000000ffff027224 */ /* 0x000fe200078e0004 */
[----:B------:R0:W4:Y:S01]  /*13c0*/  SHFL.DOWN PT, R11, R8, 0x10, 0x1f ;  /* 0x0a001f00080b7f89 */ /* 0x00012200000e0000 */
[----:B------:R-:W-:-:S03]  /*13d0*/  IMAD.MOV.U32 R3, RZ, RZ, R5 ;  /* 0x000000ffff037224 */ /* 0x000fc600078e0005 */
[----:B------:R0:W0:Y:S01]  /*13e0*/  SHFL.DOWN PT, R13, R10, 0x10, 0x1f ;  /* 0x0a001f000a0d7f89 */ /* 0x00002200000e0000 */
[----:B------:R-:W-:Y:S05]  /*13f0*/  @P0 BRA `(.L_x_31) ;  /* 0x0000000000500947 */ /* 0x000fea0003800000 */
[----:B-12---:R-:W-:Y:S01]  /*1400*/  DSETP.GEU.AND P0, PT, |R4|, |R6|, PT ;  /* 0x400000060400722a */ /* 0x006fe20003f0e200 */
[----:B----4-:R-:W-:Y:S02]  /*1410*/  IMAD.MOV.U32 R14, RZ, RZ, R11 ;  /* 0x000000ffff0e7224 */ /* 0x010fe400078e000b */
[----:B0-----:R-:W-:Y:S02]  /*1420*/  IMAD.MOV.U32 R15, RZ, RZ, R13 ;  /* 0x000000ffff0f7224 */ /* 0x001fe400078e000d */
        /* <DEDUP_REMOVED lines=17> */
.L_x_31:
[----:B------:R-:W-:Y:S05]  /*1540*/  BSYNC.RECONVERGENT B1 ;  /* 0x0000000000017941 */ /* 0x000fea0003800200 */
.L_x_30:
[----:B------:R-:W-:Y:S01]  /*1550*/  ISETP.NE.AND P0, PT, R9, RZ, PT ;  /* 0x000000ff0900720c */ /* 0x000fe20003f05270 */
[----:B------:R-:W-:-:S12]  /*1560*/  BSSY.RECONVERGENT B1, `(.L_x_32) ;  /* 0x000000a000017945 */ /* 0x000fd80003800200 */
[----:B------:R-:W-:Y:S05]  /*1570*/  @P0 BRA `(.L_x_33) ;  /* 0x0000000000200947 */ /* 0x000fea0003800000 */
[----:B-1----:R-:W1:Y:S01]  /*1580*/  S2R R6, SR_CgaCtaId ;  /* 0x0000000000067919 */ /* 0x002e620000008800 */
[----:B0-----:R-:W-:Y:S02]  /*1590*/  MOV R5, 0x400 ;  /* 0x0000040000057802 */ /* 0x001fe40000000f00 */
[----:B------:R-:W-:-:S04]  /*15a0*/  SHF.R.U32.HI R4, RZ, 0x1, R0 ;  /* 0x00000001ff047819 */ /* 0x000fc80000011600 */
[----:B------:R-:W-:Y:S02]  /*15b0*/  LOP3.LUT R4, R4, 0x1f0, RZ, 0xc0, !PT ;  /* 0x000001f004047812 */ /* 0x000fe400078ec0ff */
[----:B-1----:R-:W-:-:S05]  /*15c0*/  LEA R5, R6, R5, 0x18 ;  /* 0x0000000506057211 */ /* 0x002fca00078ec0ff */
[----:B------:R-:W-:-:S05]  /*15d0*/  IMAD.IADD R5, R4, 0x1, R5 ;  /* 0x0000000104057824 */ /* 0x000fca00078e0205 */
[----:B------:R0:W-:Y:S04]  /*15e0*/  STS.64 [R5+0x10], R14 ;  /* 0x0000100e05007388 */ /* 0x0001e80000000a00 */
[----:B------:R0:W-:Y:S02]  /*15f0*/  STS.64 [R5+0x8], R2 ;  /* 0x0000080205007388 */ /* 0x0001e40000000a00 */
.L_x_33:
[----:B------:R-:W-:Y:S05]  /*1600*/  BSYNC.RECONVERGENT B1 ;  /* 0x0000000000017941 */ /* 0x000fea0003800200 */
.L_x_32:
[----:B------:R-:W-:Y:S01]  /*1610*/  BAR.SYNC.DEFER_BLOCKING 0x0 ;  /* 0x0000000000007b1d */ /* 0x000fe20000010000 */
[----:B------:R-:W-:-:S13]  /*1620*/  ISETP.NE.AND P1, PT, R0, RZ, PT ;  /* 0x000000ff0000720c */ /* 0x000fda0003f25270 */
[----:B------:R-:W-:Y:S05]  /*1630*/  @P1 BRA `(.L_x_34) ;  /* 0x0000005400881947 */ /* 0x000fea0003800000 */
[----:B0-----:R-:W0:Y:S01]  /*1640*/  S2R R5, SR_CgaCtaId ;  /* 0x0000000000057919 */ /* 0x001e220000008800 */
[----:B------:R-:W-:Y:S01]  /*1650*/  MOV R0, 0x400 ;  /* 0x0000040000007802 */ /* 0x000fe20000000f00 */
[----:B------:R-:W-:Y:S03]  /*1660*/  BSSY.RECONVERGENT B1, `(.L_x_35) ;  /* 0x000001a000017945 */ /* 0x000fe60003800200 */
[----:B0-----:R-:W-:-:S05]  /*1670*/  LEA R0, R5, R0, 0x18 ;  /* 0x0000000005007211 */ /* 0x001fca00078ec0ff */
[----:B------:R-:W0:Y:S04]  /*1680*/  LDS.64 R16, [R0+0x18] ;  /* 0x0000180000107984 */ /* 0x000e280000000a00 */
[----:B-12---:R-:W1:Y:S04]  /*1690*/  LDS.128 R4, [R0+0x20] ;  /* 0x0000200000047984 */ /* 0x006e680000000c00 */
[----:B---3--:R2:W3:Y:S04]  /*16a0*/  LDS.64 R12, [R0+0x80] ;  /* 0x00008000000c7984 */ /* 0x0084e80000000a00 */
[----:B----4-:R2:W4:Y:S01]  /*16b0*/  LDS.128 R8, [R0+0x30] ;  /* 0x0000300000087984 */ /* 0x0105220000000c00 */
[----:B0-----:R-:W-:Y:S01]  /*16c0*/  DSETP.GEU.AND P0, PT, |R2|, |R16|, PT ;  /* 0x400000100200722a */ /* 0x001fe20003f0e200 */
[----:B------:R-:W-:-:S02]  /*16d0*/  IMAD.MOV.U32 R24, RZ, RZ, R16 ;  /* 0x000000ffff187224 */ /* 0x000fc400078e0010 */
[----:B------:R-:W-:Y:S02]  /*16e0*/  IMAD.MOV.U32 R25, RZ, RZ, R17 ;  /* 0x000000ffff197224 */ /* 0x000fe400078e0011 */
[----:B-1----:R-:W-:Y:S02]  /*16f0*/  IMAD.MOV.U32 R26, RZ, RZ, R4 ;  /* 0x000000ffff1a7224 */ /* 0x002fe400078e0004 */
[----:B------:R-:W-:-:S07]  /*1700*/  IMAD.MOV.U32 R27, RZ, RZ, R5 ;  /* 0x000000ffff1b7224 */ /* 0x000fce00078e0005 */
[----:B--234-:R-:W-:Y:S05]  /*1710*/  @!P0 BRA `(.L_x_36) ;  /* 0x0000000000388947 */ /* 0x01cfea0003800000 */
        /* <DEDUP_REMOVED lines=14> */
.L_x_36:
[----:B------:R-:W-:Y:S05]  /*1800*/  BSYNC.RECONVERGENT B1 ;  /* 0x0000000000017941 */ /* 0x000fea0003800200 */
.L_x_35:
[----:B------:R0:W1:Y:S01]  /*1810*/  LDS.128 R16, [R0+0x40] ;  /* 0x0000400000107984 */ /* 0x0000620000000c00 */
[----:B------:R-:W-:Y:S01]  /*1820*/  DSETP.GEU.AND P0, PT, |R24|, |R6|, PT ;  /* 0x400000061800722a */ /* 0x000fe20003f0e200 */
[----:B------:R-:W-:Y:S01]  /*1830*/  BSSY.RECONVERGENT B1, `(.L_x_37) ;  /* 0x0000015000017945 */ /* 0x000fe20003800200 */
[----:B------:R-:W-:Y:S01]  /*1840*/  IMAD.MOV.U32 R4, RZ, RZ, R6 ;  /* 0x000000ffff047224 */ /* 0x000fe200078e0006 */
[----:B------:R0:W2:Y:S01]  /*1850*/  LDS.128 R20, [R0+0x50] ;  /* 0x0000500000147984 */ /* 0x0000a20000000c00 */
        /* <DEDUP_REMOVED lines=18> */
.L_x_38:
[----:B------:R-:W-:Y:S05]  /*1980*/  BSYNC.RECONVERGENT B1 ;  /* 0x0000000000017941 */ /* 0x000fea0003800200 */
.L_x_37:
[----:B------:R-:W-:Y:S01]  /*1990*/  DSETP.GEU.AND P0, PT, |R4|, |R10|, PT ;  /* 0x4000000a0400722a */ /* 0x000fe20003f0e200 */
[----:B------:R-:W-:Y:S01]  /*19a0*/  BSSY.RECONVERGENT B1, `(.L_x_39) ;  /* 0x0000014000017945 */ /* 0x000fe20003800200 */
[----:B------:R-:W-:Y:S02]  /*19b0*/  IMAD.MOV.U32 R2, RZ, RZ, R10 ;  /* 0x000000ffff027224 */ /* 0x000fe400078e000a */
[----:B------:R-:W-:Y:S02]  /*19c0*/  IMAD.MOV.U32 R3, RZ, RZ, R11 ;  /* 0x000000ffff037224 */ /* 0x000fe400078e000b */
[----:B-1----:R-:W-:Y:S02]  /*19d0*/  IMAD.MOV.U32 R27, RZ, RZ, R16 ;  /* 0x000000ffff1b7224 */ /* 0x002fe400078e0010 */
        /* <DEDUP_REMOVED lines=16> */
.L_x_40:
[----:B------:R-:W-:Y:S05]  /*1ae0*/  BSYNC.RECONVERGENT B1 ;  /* 0x0000000000017941 */ /* 0x000fea0003800200 */
.L_x_39:
[----:B------:R0:W1:Y:S01]  /*1af0*/  LDS.128 R8, [R0+0x60] ;  /* 0x0000600000087984 */ /* 0x0000620000000c00 */
[----:B------:R-:W-:Y:S01]  /*1b00*/  DSETP.GEU.AND P0, PT, |R2|, |R18|, PT ;  /* 0x400000120200722a */ /* 0x000fe20003f0e200 */
[----:B------:R-:W-:Y:S01]  /*1b10*/  BSSY.RECONVERGENT B1, `(.L_x_41) ;  /* 0x0000015000017945 */ /* 0x000fe20003800200 */
[----:B------:R-:W-:Y:S01]  /*1b20*/  IMAD.MOV.U32 R14, RZ, RZ, R18 ;  /* 0x000000ffff0e7224 */ /* 0x000fe200078e0012 */
[----:B------:R0:W3:Y:S01]  /*1b30*/  LDS.128 R4, [R0+0x70] ;  /* 0x0000700000047984 */ /* 0x0000e20000000c00 */
[----:B------:R-:W-:Y:S02]  /*1b40*/  IMAD.MOV.U32 R15, RZ, RZ, R19 ;  /* 0x000000ffff0f7224 */ /* 0x000fe400078e0013 */
[----:B--2---:R-:W-:Y:S02]  /*1b50*/  IMAD.MOV.U32 R17, RZ, RZ, R20 ;  /* 0x000000ffff117224 */ /* 0x004fe400078e0014 */
        /* <DEDUP_REMOVED lines=16> */
.L_x_42:
[----:B------:R-:W-:Y:S05]  /*1c60*/  BSYNC.RECONVERGENT B1 ;  /* 0x0000000000017941 */ /* 0x000fea0003800200 */
.L_x_41:
        /* <DEDUP_REMOVED lines=21> */
.L_x_44:
[----:B------:R-:W-:Y:S05]  /*1dc0*/  BSYNC.RECONVERGENT B1 ;  /* 0x0000000000017941 */ /* 0x000fea0003800200 */
.L_x_43:
[----:B------:R-:W-:Y:S01]  /*1dd0*/  DSETP.GEU.AND P0, PT, |R2|, |R10|, PT ;  /* 0x4000000a0200722a */ /* 0x000fe20003f0e200 */
[----:B------:R-:W-:Y:S01]  /*1de0*/  BSSY.RECONVERGENT B1, `(.L_x_45) ;  /* 0x0000014000017945 */ /* 0x000fe20003800200 */
[----:B------:R-:W-:Y:S02]  /*1df0*/  IMAD.MOV.U32 R8, RZ, RZ, R10 ;  /* 0x000000ffff087224 */ /* 0x000fe400078e000a */
[----:B------:R-:W-:Y:S02]  /*1e00*/  IMAD.MOV.U32 R9, RZ, RZ, R11 ;  /* 0x000000ffff097224 */ /* 0x000fe400078e000b */
[----:B---3--:R-:W-:Y:S02]  /*1e10*/  IMAD.MOV.U32 R17, RZ, RZ, R4 ;  /* 0x000000ffff117224 */ /* 0x008fe400078e0004 */
        /* <DEDUP_REMOVED lines=16> */
.L_x_46:
[----:B------:R-:W-:Y:S05]  /*1f20*/  BSYNC.RECONVERGENT B1 ;  /* 0x0000000000017941 */ /* 0x000fea0003800200 */
.L_x_45:
        /* <DEDUP_REMOVED lines=19> */
[----:B------:R-:W-:Y:S01]  /*2060*/  SEL R15, R0, R13, P2 ;  /* 0x0000000d000f7207 */ /* 0x000fe20001000000 */
[----:B------:R-:W-:Y:S06]  /*2070*/  BRA `(.L_x_34) ;  /* 0x0000004800f87947 */ /* 0x000fec0003800000 */
.L_x_21:
[----:B------:R-:W2:Y:S01]  /*2080*/  S2R R4, SR_LANEID ;  /* 0x0000000000047919 */ /* 0x000ea20000000000 */
[----:B-1----:R-:W-:Y:S01]  /*2090*/  LOP3.LUT R2, R0, 0x3e0, RZ, 0xc0, !PT ;  /* 0x000003e000027812 */ /* 0x002fe200078ec0ff */
[----:B------:R-:W-:Y:S01]  /*20a0*/  BSSY.RECONVERGENT B1, `(.L_x_47) ;  /* 0x0000024000017945 */ /* 0x000fe20003800200 */
[----:B-----5:R-:W-:Y:S02]  /*20b0*/  IMAD.MOV.U32 R16, RZ, RZ, R12 ;  /* 0x000000ffff107224 */ /* 0x020fe400078e000c */
[----:B------:R-:W-:Y:S02]  /*20c0*/  IMAD.MOV.U32 R18, RZ, RZ, R13 ;  /* 0x000000ffff127224 */ /* 0x000fe400078e000d */
[----:B------:R-:W-:Y:S01]  /*20d0*/  VIADD R3, R2, 0x20 ;  /* 0x0000002002037836 */ /* 0x000fe20000000000 */
[----:B------:R-:W-:-:S04]  /*20e0*/  LOP3.LUT R2, RZ, R2, RZ, 0x33, !PT ;  /* 0x00000002ff027212 */ /* 0x000fc800078e33ff */
[----:B------:R-:W-:Y:S01]  /*20f0*/  ISETP.GT.AND P0, PT, R3, UR6, PT ;  /* 0x0000000603007c0c */ /* 0x000fe2000bf04270 */
[----:B------:R-:W-:Y:S02]  /*2100*/  VIADD R2, R2, UR6 ;  /* 0x0000000602027c36 */ /* 0x000fe40008000000 */
[----:B------:R-:W-:-:S03]  /*2110*/  IMAD.MOV.U32 R3, RZ, RZ, R15 ;  /* 0x000000ffff037224 */ /* 0x000fc600078e000f */
[----:B------:R-:W-:Y:S01]  /*2120*/  SEL R5, R2, 0x1f, P0 ;  /* 0x0000001f02057807 */ /* 0x000fe20000000000 */
[----:B------:R-:W-:-:S04]  /*2130*/  IMAD.MOV.U32 R2, RZ, RZ, R14 ;  /* 0x000000ffff027224 */ /* 0x000fc800078e000e */
[----:B------:R1:W3:Y:S04]  /*2140*/  SHFL.DOWN PT, R6, R14, 0x1, R5 ;  /* 0x082000000e067989 */ /* 0x0002e800000e0005 */
[----:B------:R1:W4:Y:S04]  /*2150*/  SHFL.DOWN PT, R7, R15, 0x1, R5 ;  /* 0x082000000f077989 */ /* 0x00032800000e0005 */
[----:B0-----:R1:W0:Y:S01]  /*2160*/  SHFL.DOWN PT, R9, R12, 0x1, R5 ;  /* 0x082000000c097989 */ /* 0x00122200000e0005 */
[----:B--2---:R-:W-:-:S03]  /*2170*/  ISETP.GE.AND P0, PT, R4, R5, PT ;  /* 0x000000050400720c */ /* 0x004fc60003f06270 */
[----:B------:R1:W2:Y:S10]  /*2180*/  SHFL.DOWN PT, R11, R13, 0x1, R5 ;  /* 0x082000000d0b7989 */ /* 0x0002b400000e0005 */
[----:B-1----:R-:W-:Y:S05]  /*2190*/  @P0 BRA `(.L_x_48) ;  /* 0x0000000000500947 */ /* 0x002fea0003800000 */
[----:B---34-:R-:W-:Y:S01]  /*21a0*/  DSETP.GEU.AND P0, PT, |R14|, |R6|, PT ;  /* 0x400000060e00722a */ /* 0x018fe20003f0e200 */
[----:B0-----:R-:W-:Y:S02]  /*21b0*/  IMAD.MOV.U32 R16, RZ, RZ, R9 ;  /* 0x000000ffff107224 */ /* 0x001fe400078e0009 */
[----:B--2---:R-:W-:Y:S02]  /*21c0*/  IMAD.MOV.U32 R18, RZ, RZ, R11 ;  /* 0x000000ffff127224 */ /* 0x004fe400078e000b */
        /* <DEDUP_REMOVED lines=17> */
.L_x_48:
[----:B------:R-:W-:Y:S05]  /*22e0*/  BSYNC.RECONVERGENT B1 ;  /* 0x0000000000017941 */ /* 0x000fea0003800200 */
.L_x_47:
[----:B---3--:R-:W-:Y:S01]  /*22f0*/  VIADD R6, R4, 0x2 ;  /* 0x0000000204067836 */ /* 0x008fe20000000000 */
[----:B------:R1:W3:Y:S01]  /*2300*/  SHFL.DOWN PT, R8, R2, 0x2, R5 ;  /* 0x0840000002087989 */ /* 0x0002e200000e0005 */
[----:B------:R-:W-:Y:S01]  /*2310*/  BSSY.RECONVERGENT B1, `(.L_x_49) ;  /* 0x000001e000017945 */ /* 0x000fe20003800200 */
[----:B------:R-:W-:Y:S02]  /*2320*/  IMAD.MOV.U32 R10, RZ, RZ, R16 ;  /* 0x000000ffff0a7224 */ /* 0x000fe400078e0010 */
[----:B------:R-:W-:Y:S01]  /*2330*/  ISETP.GT.AND P0, PT, R6, R5, PT ;  /* 0x000000050600720c */ /* 0x000fe20003f04270 */
[----:B0-----:R1:W0:Y:S01]  /*2340*/  SHFL.DOWN PT, R9, R3, 0x2, R5 ;  /* 0x0840000003097989 */ /* 0x00122200000e0005 */
[----:B------:R-:W-:Y:S02]  /*2350*/  IMAD.MOV.U32 R12, RZ, RZ, R18 ;  /* 0x000000ffff0c7224 */ /* 0x000fe400078e0012 */
[----:B------:R-:W-:Y:S01]  /*2360*/  IMAD.MOV.U32 R6, RZ, RZ, R2 ;  /* 0x000000ffff067224 */ /* 0x000fe200078e0002 */
[----:B--2---:R1:W2:Y:S01]  /*2370*/  SHFL.DOWN PT, R11, R16, 0x2, R5 ;  /* 0x08400000100b7989 */ /* 0x0042a200000e0005 */
[----:B----4-:R-:W-:-:S03]  /*2380*/  IMAD.MOV.U32 R7, RZ, RZ, R3 ;  /* 0x000000ffff077224 */ /* 0x010fc600078e0003 */
[----:B------:R1:W4:Y:S04]  /*2390*/  SHFL.DOWN PT, R13, R18, 0x2, R5 ;  /* 0x08400000120d7989 */ /* 0x00032800000e0005 */
[----:B------:R-:W-:Y:S05]  /*23a0*/  @P0 BRA `(.L_x_50) ;  /* 0x0000000000500947 */ /* 0x000fea0003800000 */
[----:B0--3--:R-:W-:Y:S01]  /*23b0*/  DSETP.GEU.AND P0, PT, |R2|, |R8|, PT ;  /* 0x400000080200722a */ /* 0x009fe20003f0e200 */
[----:B--2---:R-:W-:Y:S02]  /*23c0*/  IMAD.MOV.U32 R10, RZ, RZ, R11 ;  /* 0x000000ffff0a7224 */ /* 0x004fe400078e000b */
        /* <DEDUP_REMOVED lines=18> */
.L_x_50:
[----:B------:R-:W-:Y:S05]  /*24f0*/  BSYNC.RECONVERGENT B1 ;  /* 0x0000000000017941 */ /* 0x000fea0003800200 */
.L_x_49:
[----:B-1----:R-:W-:Y:S01]  /*2500*/  VIADD R2, R4, 0x4 ;  /* 0x0000000404027836 */ /* 0x002fe20000000000 */
[----:B---3--:R1:W3:Y:S01]  /*2510*/  SHFL.DOWN PT, R8, R6, 0x4, R5 ;  /* 0x0880000006087989 */ /* 0x0082e200000e0005 */
[----:B------:R-:W-:Y:S01]  /*2520*/  BSSY.RECONVERGENT B1, `(.L_x_51) ;  /* 0x000001e000017945 */ /* 0x000fe20003800200 */
[----:B------:R-:W-:Y:S02]  /*2530*/  IMAD.MOV.U32 R14, RZ, RZ, R10 ;  /* 0x000000ffff0e7224 */ /* 0x000fe400078e000a */
[----:B------:R-:W-:Y:S01]  /*2540*/  ISETP.GT.AND P0, PT, R2, R5, PT ;  /* 0x000000050200720c */ /* 0x000fe20003f04270 */
[----:B0-----:R1:W0:Y:S01]  /*2550*/  SHFL.DOWN PT, R9, R7, 0x4, R5 ;  /* 0x0880000007097989 */ /* 0x00122200000e0005 */
[----:B------:R-:W-:Y:S02]  /*2560*/  IMAD.MOV.U32 R16, RZ, RZ, R12 ;  /* 0x000000ffff107224 */ /* 0x000fe400078e000c */
[----:B------:R-:W-:Y:S01]  /*2570*/  IMAD.MOV.U32 R2, RZ, RZ, R6 ;  /* 0x000000ffff027224 */ /* 0x000fe200078e0006 */
[----:B--2---:R1:W2:Y:S01]  /*2580*/  SHFL.DOWN PT, R11, R10, 0x4, R5 ;  /* 0x088000000a0b7989 */ /* 0x0042a200000e0005 */
[----:B------:R-:W-:-:S03]  /*2590*/  IMAD.MOV.U32 R3, RZ, RZ, R7 ;  /* 0x000000ffff037224 */ /* 0x000fc600078e0007 */
[----:B----4-:R1:W4:Y:S04]  /*25a0*/  SHFL.DOWN PT, R13, R12, 0x4, R5 ;  /* 0x088000000c0d7989 */ /* 0x01032800000e0005 */
        /* <DEDUP_REMOVED lines=21> */
.L_x_52:
[----:B------:R-:W-:Y:S05]  /*2700*/  BSYNC.RECONVERGENT B1 ;  /* 0x0000000000017941 */ /* 0x000fea0003800200 */
.L_x_51:
        /* <DEDUP_REMOVED lines=32> */
.L_x_54:
[----:B------:R-:W-:Y:S05]  /*2910*/  BSYNC.RECONVERGENT B1 ;  /* 0x0000000000017941 */ /* 0x000fea0003800200 */
.L_x_53:
        /* <DEDUP_REMOVED lines=32> */
.L_x_56:
[----:B------:R-:W-:Y:S05]  /*2b20*/  BSYNC.RECONVERGENT B1 ;  /* 0x0000000000017941 */ /* 0x000fea0003800200 */
.L_x_55:
[----:B------:R-:W-:Y:S01]  /*2b30*/  ISETP.NE.AND P0, PT, R4, RZ, PT ;  /* 0x000000ff0400720c */ /* 0x000fe20003f05270 */
[----:B------:R-:W-:-:S12]  /*2b40*/  BSSY.RECONVERGENT B1, `(.L_x_57) ;  /* 0x000000a000017945 */ /* 0x000fd80003800200 */
[----:B------:R-:W-:Y:S05]  /*2b50*/  @P0 BRA `(.L_x_58) ;  /* 0x0000000000200947 */ /* 0x000fea0003800000 */
[----:B-1----:R-:W1:Y:S01]  /*2b60*/  S2R R6, SR_CgaCtaId ;  /* 0x0000000000067919 */ /* 0x002e620000008800 */
[----:B------:R-:W-:Y:S02]  /*2b70*/  MOV R5, 0x400 ;  /* 0x0000040000057802 */ /* 0x000fe40000000f00 */
[----:B------:R-:W-:-:S04]  /*2b80*/  SHF.R.U32.HI R4, RZ, 0x1, R0 ;  /* 0x00000001ff047819 */ /* 0x000fc80000011600 */
[----:B------:R-:W-:Y:S02]  /*2b90*/  LOP3.LUT R4, R4, 0x1f0, RZ, 0xc0, !PT ;  /* 0x000001f004047812 */ /* 0x000fe400078ec0ff */
[----:B-1----:R-:W-:-:S05]  /*2ba0*/  LEA R5, R6, R5, 0x18 ;  /* 0x0000000506057211 */ /* 0x002fca00078ec0ff */
[----:B------:R-:W-:-:S05]  /*2bb0*/  IMAD.IADD R5, R4, 0x1, R5 ;  /* 0x0000000104057824 */ /* 0x000fca00078e0205 */
[----:B------:R1:W-:Y:S04]  /*2bc0*/  STS.64 [R5+0x10], R14 ;  /* 0x0000100e05007388 */ /* 0x0003e80000000a00 */
[----:B------:R1:W-:Y:S02]  /*2bd0*/  STS.64 [R5+0x8], R2 ;  /* 0x0000080205007388 */ /* 0x0003e40000000a00 */
.L_x_58:
[----:B------:R-:W-:Y:S05]  /*2be0*/  BSYNC.RECONVERGENT B1 ;  /* 0x0000000000017941 */ /* 0x000fea0003800200 */
.L_x_57:
[----:B------:R-:W-:Y:S01]  /*2bf0*/  BAR.SYNC.DEFER_BLOCKING 0x0 ;  /* 0x0000000000007b1d */ /* 0x000fe20000010000 */
[----:B------:R-:W-:-:S13]  /*2c00*/  ISETP.NE.AND P1, PT, R0, RZ, PT ;  /* 0x000000ff0000720c */ /* 0x000fda0003f25270 */
[----:B------:R-:W-:Y:S05]  /*2c10*/  @P1 BRA `(.L_x_34) ;  /* 0x0000004000101947 */ /* 0x000fea0003800000 */
[----:B------:R-:W-:Y:S01]  /*2c20*/  UISETP.GE.AND UP0, UPT, UR6, 0x21, UPT ;  /* 0x000000210600788c */ /* 0x000fe2000bf06270 */
[----:B--2---:R-:W-:Y:S02]  /*2c30*/  IMAD.MOV.U32 R11, RZ, RZ, R14 ;  /* 0x000000ffff0b7224 */ /* 0x004fe400078e000e */
[----:B---3--:R-:W-:Y:S02]  /*2c40*/  IMAD.MOV.U32 R8, RZ, RZ, R15 ;  /* 0x000000ffff087224 */ /* 0x008fe400078e000f */
[----:B------:R-:W-:Y:S02]  /*2c50*/  IMAD.MOV.U32 R4, RZ, RZ, R2 ;  /* 0x000000ffff047224 */ /* 0x000fe400078e0002 */
[----:B-1----:R-:W-:Y:S02]  /*2c60*/  IMAD.MOV.U32 R5, RZ, RZ, R3 ;  /* 0x000000ffff057224 */ /* 0x002fe400078e0003 */
[----:B------:R-:W-:Y:S05]  /*2c70*/  BRA.U !UP0, `(.L_x_59) ;  /* 0x00000001086c7547 */ /* 0x000fea000b800000 */
[----:B------:R-:W1:Y:S01]  /*2c80*/  S2UR UR5, SR_CgaCtaId ;  /* 0x00000000000579c3 */ /* 0x000e620000008800 */
[----:B------:R-:W-:Y:S01]  /*2c90*/  UMOV UR4, 0x400 ;  /* 0x0000040000047882 */ /* 0x000fe20000000000 */
[----:B------:R-:W-:Y:S01]  /*2ca0*/  BSSY.RECONVERGENT B1, `(.L_x_59) ;  /* 0x0000018000017945 */ /* 0x000fe20003800200 */
[----:B-1----:R-:W-:-:S09]  /*2cb0*/  ULEA UR4, UR5, UR4, 0x18 ;  /* 0x0000000405047291 */ /* 0x002fd2000f8ec0ff */
[----:B------:R-:W1:Y:S04]  /*2cc0*/  LDS.64 R6, [UR4+0x18] ;  /* 0x00001804ff067984 */ /* 0x000e680008000a00 */
[----:B----4-:R-:W2:Y:S01]  /*2cd0*/  LDS.64 R12, [UR4+0x20] ;  /* 0x00002004ff0c7984 */ /* 0x010ea20008000a00 */
[----:B-1----:R-:W-:Y:S01]  /*2ce0*/  DSETP.GEU.AND P0, PT, |R2|, |R6|, PT ;  /* 0x400000060200722a */ /* 0x002fe20003f0e200 */
[----:B------:R-:W-:Y:S02]  /*2cf0*/  IMAD.MOV.U32 R4, RZ, RZ, R6 ;  /* 0x000000ffff047224 */ /* 0x000fe400078e0006 */
[----:B------:R-:W-:Y:S02]  /*2d00*/  IMAD.MOV.U32 R5, RZ, RZ, R7 ;  /* 0x000000ffff057224 */ /* 0x000fe400078e0007 */
[----:B--2---:R-:W-:-:S02]  /*2d10*/  IMAD.MOV.U32 R11, RZ, RZ, R12 ;  /* 0x000000ffff0b7224 */ /* 0x004fc400078e000c */
        /* <DEDUP_REMOVED lines=16> */
.L_x_60:
[----:B------:R-:W-:Y:S05]  /*2e20*/  BSYNC.RECONVERGENT B1 ;  /* 0x0000000000017941 */ /* 0x000fea0003800200 */
.L_x_59:
[----:B------:R-:W-:Y:S01]  /*2e30*/  UISETP.GE.AND UP0, UPT, UR6, 0x41, UPT ;  /* 0x000000410600788c */ /* 0x000fe2000bf06270 */
[----:B0-----:R-:W-:Y:S02]  /*2e40*/  IMAD.MOV.U32 R9, RZ, RZ, R11 ;  /* 0x000000ffff097224 */ /* 0x001fe400078e000b */
[----:B------:R-:W-:Y:S02]  /*2e50*/  IMAD.MOV.U32 R0, RZ, RZ, R8 ;  /* 0x000000ffff007224 */ /* 0x000fe400078e0008 */
[----:B------:R-:W-:Y:S02]  /*2e60*/  IMAD.MOV.U32 R2, RZ, RZ, R4 ;  /* 0x000000ffff027224 */ /* 0x000fe400078e0004 */
[----:B------:R-:W-:Y:S02]  /*2e70*/  IMAD.MOV.U32 R3, RZ, RZ, R5 ;  /* 0x000000ffff037224 */ /* 0x000fe400078e0005 */
[----:B------:R-:W-:Y:S05]  /*2e80*/  BRA.U !UP0, `(.L_x_61) ;  /* 0x00000001086c7547 */ /* 0x000fea000b800000 */
[----:B------:R-:W0:Y:S01]  /*2e90*/  S2UR UR5, SR_CgaCtaId ;  /* 0x00000000000579c3 */ /* 0x000e220000008800 */
[----:B------:R-:W-:Y:S01]  /*2ea0*/  UMOV UR4, 0x400 ;  /* 0x0000040000047882 */ /* 0x000fe20000000000 */
[----:B------:R-:W-:Y:S01]  /*2eb0*/  BSSY.RECONVERGENT B1, `(.L_x_61) ;  /* 0x0000018000017945 */ /* 0x000fe20003800200 */
[----:B0-----:R-:W-:-:S09]  /*2ec0*/  ULEA UR4, UR5, UR4, 0x18 ;  /* 0x0000000405047291 */ /* 0x001fd2000f8ec0ff */
[----:B------:R-:W0:Y:S04]  /*2ed0*/  LDS.64 R6, [UR4+0x28] ;  /* 0x00002804ff067984 */ /* 0x000e280008000a00 */
[----:B----4-:R-:W1:Y:S01]  /*2ee0*/  LDS.64 R12, [UR4+0x30] ;  /* 0x00003004ff0c7984 */ /* 0x010e620008000a00 */
[----:B0-----:R-:W-:Y:S01]  /*2ef0*/  DSETP.GEU.AND P0, PT, |R4|, |R6|, PT ;  /* 0x400000060400722a */ /* 0x001fe20003f0e200 */
[----:B------:R-:W-:Y:S02]  /*2f00*/  IMAD.MOV.U32 R2, RZ, RZ, R6 ;  /* 0x000000ffff027224 */ /* 0x000fe400078e0006 */
[----:B------:R-:W-:Y:S02]  /*2f10*/  IMAD.MOV.U32 R3, RZ, RZ, R7 ;  /* 0x000000ffff037224 */ /* 0x000fe400078e0007 */
[----:B-1----:R-:W-:-:S02]  /*2f20*/  IMAD.MOV.U32 R9, RZ, RZ, R12 ;  /* 0x000000ffff097224 */ /* 0x002fc400078e000c */
        /* <DEDUP_REMOVED lines=16> */
.L_x_62:
[----:B------:R-:W-:Y:S05]  /*3030*/  BSYNC.RECONVERGENT B1 ;  /* 0x0000000000017941 */ /* 0x000fea0003800200 */
.L_x_61:
[----:B------:R-:W-:Y:S01]  /*3040*/  UISETP.GE.AND UP0, UPT, UR6, 0x61, UPT ;  /* 0x000000610600788c */ /* 0x000fe2000bf06270 */
[----:B------:R-:W-:Y:S02]  /*3050*/  IMAD.MOV.U32 R11, RZ, RZ, R9 ;  /* 0x000000ffff0b7224 */ /* 0x000fe400078e0009 */
        /* <DEDUP_REMOVED lines=30> */
.L_x_64:
[----:B------:R-:W-:Y:S05]  /*3240*/  BSYNC.RECONVERGENT B1 ;  /* 0x0000000000017941 */ /* 0x000fea0003800200 */
.L_x_63:
        /* <DEDUP_REMOVED lines=32> */
.L_x_66:
[----:B------:R-:W-:Y:S05]  /*3450*/  BSYNC.RECONVERGENT B1 ;  /* 0x0000000000017941 */ /* 0x000fea0003800200 */
.L_x_65:
        /* <DEDUP_REMOVED lines=32> */
.L_x_68:
[----:B------:R-:W-:Y:S05]  /*3660*/  BSYNC.RECONVERGENT B1 ;  /* 0x0000000000017941 */ /* 0x000fea0003800200 */
.L_x_67:
        /* <DEDUP_REMOVED lines=32> */
.L_x_70:
[----:B------:R-:W-:Y:S05]  /*3870*/  BSYNC.RECONVERGENT B1 ;  /* 0x0000000000017941 */ /* 0x000fea0003800200 */
.L_x_69:
[----:B------:R-:W-:Y:S01]  /*3880*/  UISETP.GE.AND UP0, UPT, UR6, 0xe1, UPT ;  /* 0x000000e10600788c */ /* 0x000fe2000bf06270 */
[----:B------:R-:W-:Y:S02]  /*3890*/  IMAD.MOV.U32 R14, RZ, RZ, R9 ;  /* 0x000000ffff0e7224 */ /* 0x000fe400078e0009 */
[----:B------:R-:W-:Y:S02]  /*38a0*/  IMAD.MOV.U32 R15, RZ, RZ, R0 ;  /* 0x000000ffff0f7224 */ /* 0x000fe400078e0000 */
[----:B------:R-:W-:Y:S02]  /*38b0*/  IMAD.MOV.U32 R2, RZ, RZ, R6 ;  /* 0x000000ffff027224 */ /* 0x000fe400078e0006 */
[----:B------:R-:W-:Y:S02]  /*38c0*/  IMAD.MOV.U32 R3, RZ, RZ, R7 ;  /* 0x000000ffff037224 */ /* 0x000fe400078e0007 */
[----:B------:R-:W-:Y:S05]  /*38d0*/  BRA.U !UP0, `(.L_x_34) ;  /* 0x0000003108e07547 */ /* 0x000fea000b800000 */
[----:B------:R-:W0:Y:S01]  /*38e0*/  S2UR UR5, SR_CgaCtaId ;  /* 0x00000000000579c3 */ /* 0x000e220000008800 */
[----:B------:R-:W-:Y:S02]  /*38f0*/  UMOV UR4, 0x400 ;  /* 0x0000040000047882 */ /* 0x000fe40000000000 */
[----:B0-----:R-:W-:-:S09]  /*3900*/  ULEA UR4, UR5, UR4, 0x18 ;  /* 0x0000000405047291 */ /* 0x001fd2000f8ec0ff */
[----:B------:R-:W0:Y:S04]  /*3910*/  LDS.64 R4, [UR4+0x78] ;  /* 0x00007804ff047984 */ /* 0x000e280008000a00 */
[----:B------:R-:W1:Y:S01]  /*3920*/  LDS.64 R10, [UR4+0x80] ;  /* 0x00008004ff0a7984 */ /* 0x000e620008000a00 */
        /* <DEDUP_REMOVED lines=21> */
.L_x_2:
[----:B------:R-:W1:Y:S01]  /*3a80*/  S2R R0, SR_TID.X ;  /* 0x0000000000007919 */ /* 0x000e620000002100 */
[----:B------:R-:W1:Y:S02]  /*3a90*/  LDC.64 R2, c[0x0][0x380] ;  /* 0x0000e000ff027b82 */ /* 0x000e640000000a00 */
[----:B-1----:R-:W-:-:S05]  /*3aa0*/  IMAD.WIDE.U32 R18, R0, 0x10, R2 ;  /* 0x0000001000127825 */ /* 0x002fca00078e0002 */
[----:B0-----:R-:W2:Y:S04]  /*3ab0*/  LDG.E.64.CONSTANT R20, desc[UR10][R18.64] ;  /* 0x0000000a12147981 */ /* 0x001ea8000c1e9b00 */
[----:B------:R-:W2:Y:S04]  /*3ac0*/  LDG.E.64.CONSTANT R14, desc[UR10][R18.64+0x1000] ;  /* 0x0010000a120e7981 */ /* 0x000ea8000c1e9b00 */
[----:B------:R-:W3:Y:S04]  /*3ad0*/  LDG.E.64.CONSTANT R12, desc[UR10][R18.64+0x8] ;  /* 0x0000080a120c7981 */ /* 0x000ee8000c1e9b00 */
[----:B------:R-:W3:Y:S04]  /*3ae0*/  LDG.E.64.CONSTANT R10, desc[UR10][R18.64+0x1008] ;  /* 0x0010080a120a7981 */ /* 0x000ee8000c1e9b00 */
[----:B------:R-:W4:Y:S04]  /*3af0*/  LDG.E.64.CONSTANT R8, desc[UR10][R18.64+0x2000] ;  /* 0x0020000a12087981 */ /* 0x000f28000c1e9b00 */
[----:B------:R-:W5:Y:S04]  /*3b00*/  LDG.E.64.CONSTANT R6, desc[UR10][R18.64+0x2008] ;  /* 0x0020080a12067981 */ /* 0x000f68000c1e9b00 */
[----:B------:R-:W5:Y:S04]  /*3b10*/  LDG.E.64.CONSTANT R4, desc[UR10][R18.64+0x3000] ;  /* 0x0030000a12047981 */ /* 0x000f68000c1e9b00 */
[----:B------:R-:W5:Y:S04]  /*3b20*/  LDG.E.64.CONSTANT R2, desc[UR10][R18.64+0x3008] ;  /* 0x0030080a12027981 */ /* 0x000f68000c1e9b00 */
[----:B------:R-:W5:Y:S04]  /*3b30*/  LDG.E.64.CONSTANT R16, desc[UR10][R18.64+0x4000] ;  /* 0x0040000a12107981 */ /* 0x000f68000c1e9b00 */
[----:B------:R-:W5:Y:S01]  /*3b40*/  LDG.E.64.CONSTANT R22, desc[UR10][R18.64+0x4008] ;  /* 0x0040080a12167981 */ /* 0x000f62000c1e9b00 */
[----:B------:R-:W-:Y:S01]  /*3b50*/  UISETP.GE.U32.AND UP0, UPT, UR8, 0xa00, UPT ;  /* 0x00000a000800788c */ /* 0x000fe2000bf06070 */
[----:B--2---:R-:W-:-:S14]  /*3b60*/  DSETP.GEU.AND P2, PT, |R20|, |R14|, PT ;  /* 0x4000000e1400722a */ /* 0x004fdc0003f4e200 */
[----:B---3--:R-:W-:-:S04]  /*3b70*/  @P2 ISETP.GE.U32.AND P0, PT, R12, R10, PT ;  /* 0x0000000a0c00220c */ /* 0x008fc80003f06070 */
[----:B------:R-:W-:-:S13]  /*3b80*/  @P2 ISETP.GE.AND.EX P0, PT, R13, R11, PT, P0 ;  /* 0x0000000b0d00220c */ /* 0x000fda0003f06300 */
[----:B------:R-:W-:-:S06]  /*3b90*/  @P2 DSETP.LT.OR P0, PT, |R14|, |R20|, !P0 ;  /* 0x400000140e00222a */ /* 0x000fcc0004701600 */
[----:B------:R-:W-:Y:S02]  /*3ba0*/  @P2 FSEL R20, R20, R14, P0 ;  /* 0x0000000e14142208 */ /* 0x000fe40000000000 */
[----:B------:R-:W-:Y:S02]  /*3bb0*/  @P2 FSEL R21, R21, R15, P0 ;  /* 0x0000000f15152208 */ /* 0x000fe40000000000 */
[----:B------:R-:W-:Y:S01]  /*3bc0*/  @P2 SEL R10, R12, R10, P0 ;  /* 0x0000000a0c0a2207 */ /* 0x000fe20000000000 */
[----:B------:R-:W-:Y:S01]  /*3bd0*/  @P2 IMAD.MOV.U32 R14, RZ, RZ, R20 ;  /* 0x000000ffff0e2224 */ /* 0x000fe200078e0014 */
[----:B------:R-:W-:Y:S01]  /*3be0*/  @P2 SEL R11, R13, R11, P0 ;  /* 0x0000000b0d0b2207 */ /* 0x000fe20000000000 */
[----:B------:R-:W-:-:S06]  /*3bf0*/  @P2 IMAD.MOV.U32 R15, RZ, RZ, R21 ;  /* 0x000000ffff0f2224 */ /* 0x000fcc00078e0015 */
[----:B----4-:R-:W-:-:S14]  /*3c00*/  DSETP.GEU.AND P1, PT, |R14|, |R8|, PT ;  /* 0x400000080e00722a */ /* 0x010fdc0003f2e200 */
[----:B-----5:R-:W-:-:S04]  /*3c10*/  @P1 ISETP.GE.U32.AND P0, PT, R10, R6, PT ;  /* 0x000000060a00120c */ /* 0x020fc80003f06070 */
        /* <DEDUP_REMOVED lines=8> */
[----:B------:R-:W-:-:S14]  /*3ca0*/  DSETP.GEU.AND P2, PT, |R8|, |R4|, PT ;  /* 0x400000040800722a */ /* 0x000fdc0003f4e200 */
[----:B------:R-:W-:-:S04]  /*3cb0*/  @P2 ISETP.GE.U32.AND P0, PT, R6, R2, PT ;  /* 0x000000020600220c */ /* 0x000fc80003f06070 */
        /* <DEDUP_REMOVED lines=15> */
[----:B------:R-:W-:Y:S01]  /*3db0*/  IMAD.MOV.U32 R2, RZ, RZ, RZ ;  /* 0x000000ffff027224 */ /* 0x000fe200078e00ff */
[----:B------:R-:W-:Y:S01]  /*3dc0*/  @P1 SEL R23, R3, R23, P0 ;  /* 0x0000001703171207 */ /* 0x000fe20000000000 */
[----:B------:R-:W-:Y:S02]  /*3dd0*/  IMAD.MOV.U32 R3, RZ, RZ, 0x500 ;  /* 0x00000500ff037424 */ /* 0x000fe400078e00ff */
[----:B------:R-:W-:Y:S02]  /*3de0*/  @P1 IMAD.MOV.U32 R16, RZ, RZ, R4 ;  /* 0x000000ffff101224 */ /* 0x000fe400078e0004 */
[----:B------:R-:W-:Y:S01]  /*3df0*/  @P1 IMAD.MOV.U32 R17, RZ, RZ, R5 ;  /* 0x000000ffff111224 */ /* 0x000fe200078e0005 */
[----:B------:R-:W-:Y:S06]  /*3e00*/  BRA.U !UP0, `(.L_x_71) ;  /* 0x0000000d08987547 */ /* 0x000fec000b800000 */
[----:B------:R-:W-:Y:S01]  /*3e10*/  UIADD3 UR9, UP0, UPT, UR8, -0xa00, URZ ;  /* 0xfffff60008097890 */ /* 0x000fe2000ff1e0ff */
[----:B------:R-:W-:Y:S02]  /*3e20*/  IMAD.MOV.U32 R3, RZ, RZ, 0x500 ;  /* 0x00000500ff037424 */ /* 0x000fe400078e00ff */
[----:B------:R-:W-:Y:S01]  /*3e30*/  IMAD.MOV.U32 R2, RZ, RZ, RZ ;  /* 0x000000ffff027224 */ /* 0x000fe200078e00ff */
[----:B------:R-:W-:Y:S02]  /*3e40*/  ULEA.HI.X.SX32 UR8, UR8, 0xffffffff, 0x1, UP0 ;  /* 0xffffffff08087891 */ /* 0x000fe400080f0eff */
[----:B------:R-:W-:Y:S02]  /*3e50*/  UIMAD.WIDE.U32 UR12, UR9, -0x33333333, URZ ;  /* 0xcccccccd090c78a5 */ /* 0x000fe4000f8e00ff */
[----:B------:R-:W-:Y:S02]  /*3e60*/  UIMAD.WIDE.U32 UR4, UR8, -0x33333333, URZ ;  /* 0xcccccccd080478a5 */ /* 0x000fe4000f8e00ff */
[----:B------:R-:W-:-:S02]  /*3e70*/  UISETP.GE.U32.AND UP1, UPT, UR9, 0x500, UPT ;  /* 0x000005000900788c */ /* 0x000fc4000bf26070 */
[----:B------:R-:W-:Y:S02]  /*3e80*/  UIMAD.WIDE.U32 UR4, UP0, UR9, -0x33333334, UR4 ;  /* 0xcccccccc090478a5 */ /* 0x000fe4000f800004 */
[----:B------:R-:W-:Y:S02]  /*3e90*/  UISETP.GE.U32.AND.EX UP1, UPT, UR8, URZ, UPT, UP1 ;  /* 0x000000ff0800728c */ /* 0x000fe4000bf26110 */
[----:B------:R-:W-:Y:S02]  /*3ea0*/  UIADD3.X UR7, UPT, UPT, URZ, URZ, URZ, UP0, !UPT ;  /* 0x000000ffff077290 */ /* 0x000fe400087fe4ff */
[----:B------:R-:W-:Y:S01]  /*3eb0*/  UIADD3 URZ, UP0, UPT, UR13, UR4, URZ ;  /* 0x000000040dff7290 */ /* 0x000fe2000ff1e0ff */
[----:B------:R-:W-:-:S03]  /*3ec0*/  UMOV UR6, UR5 ;  /* 0x0000000500067c82 */ /* 0x000fc60008000000 */
[----:B------:R-:W-:-:S04]  /*3ed0*/  UIMAD.WIDE.U32.X UR4, UR8, -0x33333334, UR6, UP0 ;  /* 0xcccccccc080478a5 */ /* 0x000fc800080e0406 */
[----:B------:R-:W-:-:S04]  /*3ee0*/  USHF.R.U64 UR6, UR4, 0xa, UR5 ;  /* 0x0000000a04067899 */ /* 0x000fc80008001205 */
[----:B------:R-:W-:-:S04]  /*3ef0*/  ULOP3.LUT UR7, UR6, 0x1, URZ, 0xc0, !UPT ;  /* 0x0000000106077892 */ /* 0x000fc8000f8ec0ff */
[----:B------:R-:W-:-:S04]  /*3f00*/  UISETP.NE.U32.AND UP0, UPT, UR7, 0x1, UPT ;  /* 0x000000010700788c */ /* 0x000fc8000bf05070 */
[----:B------:R-:W-:Y:S01]  /*3f10*/  UISETP.NE.U32.AND.EX UP0, UPT, URZ, URZ, UPT, UP0 ;  /* 0x000000ffff00728c */ /* 0x000fe2000bf05100 */
[----:B------:R-:W-:Y:S10]  /*3f20*/  BRA.U !UP1, `(.L_x_72) ;  /* 0x00000009093c7547 */ /* 0x000ff4000b800000 */
[----:B------:R-:W0:Y:S01]  /*3f30*/  LDCU.64 UR8, c[0x0][0x380] ;  /* 0x00007000ff0877ac */ /* 0x000e220008000a00 */
[----:B------:R-:W-:Y:S02]  /*3f40*/  IMAD.MOV.U32 R3, RZ, RZ, 0x500 ;  /* 0x00000500ff037424 */ /* 0x000fe400078e00ff */
[----:B------:R-:W-:Y:S01]  /*3f50*/  IMAD.MOV.U32 R2, RZ, RZ, RZ ;  /* 0x000000ffff027224 */ /* 0x000fe200078e00ff */
[----:B------:R-:W-:-:S04]  /*3f60*/  UIADD3 UR4, UP1, UPT, UR6, 0x1, URZ ;  /* 0x0000000106047890 */ /* 0x000fc8000ff3e0ff */
[----:B------:R-:W-:Y:S02]  /*3f70*/  ULEA.HI.X UR5, UR5, URZ, URZ, 0x16, UP1 ;  /* 0x000000ff05057291 */ /* 0x000fe400088fb4ff */
[----:B------:R-:W-:Y:S02]  /*3f80*/  ULOP3.LUT UR4, UR4, 0xfffffffe, URZ, 0xc0, !UPT ;  /* 0xfffffffe04047892 */ /* 0x000fe4000f8ec0ff */
[----:B------:R-:W-:Y:S01]  /*3f90*/  ULOP3.LUT UR5, UR5, 0x7fffff, URZ, 0xc0, !UPT ;  /* 0x007fffff05057892 */ /* 0x000fe2000f8ec0ff */
[----:B0-----:R-:W-:-:S04]  /*3fa0*/  LEA R6, P0, R0, UR8, 0x4 ;  /* 0x0000000800067c11 */ /* 0x001fc8000f8020ff */
[----:B------:R-:W-:Y:S02]  /*3fb0*/  IADD3 R6, P1, PT, R6, 0xe008, RZ ;  /* 0x0000e00806067810 */ /* 0x000fe40007f3e0ff */
[----:B------:R-:W-:-:S05]  /*3fc0*/  LEA.HI.X R5, R0, UR9, RZ, 0x4, P0 ;  /* 0x0000000900057c11 */ /* 0x000fca00080f24ff */
[----:B------:R-:W-:-:S07]  /*3fd0*/  IMAD.X R5, RZ, RZ, R5, P1 ;  /* 0x000000ffff057224 */ /* 0x000fce00008e0605 */
.L_x_73:
[----:B------:R-:W-:-:S05]  /*3fe0*/  IMAD.MOV.U32 R4, RZ, RZ, R6 ;  /* 0x000000ffff047224 */ /* 0x000fca00078e0006 */
[----:B------:R-:W2:Y:S04]  /*3ff0*/  LDG.E.64.CONSTANT R12, desc[UR10][R4.64+-0x9008] ;  /* 0xff6ff80a040c7981 */ /* 0x000ea8000c1e9b00 */
[----:B------:R-:W3:Y:S04]  /*4000*/  LDG.E.64.CONSTANT R8, desc[UR10][R4.64+-0x9000] ;  /* 0xff70000a04087981 */ /* 0x000ee8000c1e9b00 */
[----:B------:R-:W4:Y:S04]  /*4010*/  LDG.E.64.CONSTANT R10, desc[UR10][R4.64+-0x8008] ;  /* 0xff7ff80a040a7981 */ /* 0x000f28000c1e9b00 */
[----:B------:R-:W5:Y:S04]  /*4020*/  LDG.E.64.CONSTANT R6, desc[UR10][R4.64+-0x8000] ;  /* 0xff80000a04067981 */ /* 0x000f68000c1e9b00 */
[----:B------:R-:W5:Y:S04]  /*4030*/  LDG.E.64.CONSTANT R26, desc[UR10][R4.64+-0x7008] ;  /* 0xff8ff80a041a7981 */ /* 0x000f68000c1e9b00 */
[----:B------:R-:W5:Y:S04]  /*4040*/  LDG.E.64.CONSTANT R24, desc[UR10][R4.64+-0x7000] ;  /* 0xff90000a04187981 */ /* 0x000f68000c1e9b00 */
[----:B------:R-:W5:Y:S04]  /*4050*/  LDG.E.64.CONSTANT R20, desc[UR10][R4.64+-0x6008] ;  /* 0xff9ff80a04147981 */ /* 0x000f68000c1e9b00 */
[----:B------:R-:W5:Y:S01]  /*4060*/  LDG.E.64.CONSTANT R18, desc[UR10][R4.64+-0x6000] ;  /* 0xffa0000a04127981 */ /* 0x000f62000c1e9b00 */
[----:B--2---:R-:W-:-:S14]  /*4070*/  DSETP.GEU.AND P2, PT, |R16|, |R12|, PT ;  /* 0x4000000c1000722a */ /* 0x004fdc0003f4e200 */
[----:B---3--:R-:W-:-:S04]  /*4080*/  @P2 ISETP.GE.U32.AND P0, PT, R22, R8, PT ;  /* 0x000000081600220c */ /* 0x008fc80003f06070 */
[----:B------:R-:W-:-:S13]  /*4090*/  @P2 ISETP.GE.AND.EX P0, PT, R23, R9, PT, P0 ;  /* 0x000000091700220c */ /* 0x000fda0003f06300 */
[----:B------:R-:W-:-:S06]  /*40a0*/  @P2 DSETP.LT.OR P0, PT, |R12|, |R16|, !P0 ;  /* 0x400000100c00222a */ /* 0x000fcc0004701600 */
[----:B------:R-:W-:Y:S02]  /*40b0*/  @P2 FSEL R17, R17, R13, P0 ;  /* 0x0000000d11112208 */ /* 0x000fe40000000000 */
[----:B------:R-:W-:-:S03]  /*40c0*/  @P2 FSEL R14, R16, R12, P0 ;  /* 0x0000000c100e2208 */ /* 0x000fc60000000000 */
[----:B------:R-:W-:Y:S02]  /*40d0*/  @P2 IMAD.MOV.U32 R13, RZ, RZ, R17 ;  /* 0x000000ffff0d2224 */ /* 0x000fe400078e0011 */
[----:B------:R-:W2:Y:S01]  /*40e0*/  LDG.E.64.CONSTANT R16, desc[UR10][R4.64+-0x5008] ;  /* 0xffaff80a04107981 */ /* 0x000ea2000c1e9b00 */
[----:B------:R-:W-:-:S03]  /*40f0*/  @P2 IMAD.MOV.U32 R12, RZ, RZ, R14 ;  /* 0x000000ffff0c2224 */ /* 0x000fc600078e000e */
[----:B------:R-:W3:Y:S03]  /*4100*/  LDG.E.64.CONSTANT R14, desc[UR10][R4.64+-0x5000] ;  /* 0xffb0000a040e7981 */ /* 0x000ee6000c1e9b00 */
[----:B----4-:R-:W-:Y:S01]  /*4110*/  DSETP.GEU.AND P1, PT, |R12|, |R10|, PT ;  /* 0x4000000a0c00722a */ /* 0x010fe20003f2e200 */
[----:B------:R-:W-:Y:S02]  /*4120*/  @P2 SEL R8, R22, R8, P0 ;  /* 0x0000000816082207 */ /* 0x000fe40000000000 */
[----:B------:R-:W-:Y:S02]  /*4130*/  @P2 SEL R9, R23, R9, P0 ;  /* 0x0000000917092207 */ /* 0x000fe40000000000 */
[----:B------:R-:W4:Y:S09]  /*4140*/  LDG.E.64.CONSTANT R22, desc[UR10][R4.64+-0x4008] ;  /* 0xffbff80a04167981 */ /* 0x000f32000c1e9b00 */
[----:B-----5:R-:W-:-:S04]  /*4150*/  @P1 ISETP.GE.U32.AND P0, PT, R8, R6, PT ;  /* 0x000000060800120c */ /* 0x020fc80003f06070 */
[----:B------:R-:W-:-:S13]  /*4160*/  @P1 ISETP.GE.AND.EX P0, PT, R9, R7, PT, P0 ;  /* 0x000000070900120c */ /* 0x000fda0003f06300 */
[----:B------:R-:W-:-:S06]  /*4170*/  @P1 DSETP.LT.OR P0, PT, |R10|, |R12|, !P0 ;  /* 0x4000000c0a00122a */ /* 0x000fcc0004701600 */
[----:B------:R-:W-:Y:S02]  /*4180*/  @P1 FSEL R12, R12, R10, P0 ;  /* 0x0000000a0c0c1208 */ /* 0x000fe40000000000 */
[----:B------:R-:W-:-:S03]  /*4190*/  @P1 FSEL R13, R13, R11, P0 ;  /* 0x0000000b0d0d1208 */ /* 0x000fc60000000000 */
[----:B------:R-:W-:Y:S02]  /*41a0*/  @P1 IMAD.MOV.U32 R10, RZ, RZ, R12 ;  /* 0x000000ffff0a1224 */ /* 0x000fe400078e000c */
[----:B------:R-:W-:Y:S02]  /*41b0*/  @P1 IMAD.MOV.U32 R11, RZ, RZ, R13 ;  /* 0x000000ffff0b1224 */ /* 0x000fe400078e000d */
[----:B------:R-:W5:Y:S04]  /*41c0*/  LDG.E.64.CONSTANT R12, desc[UR10][R4.64+-0x4000] ;  /* 0xffc0000a040c7981 */ /* 0x000f68000c1e9b00 */
[----:B------:R-:W-:Y:S01]  /*41d0*/  DSETP.GEU.AND P2, PT, |R10|, |R26|, PT ;  /* 0x4000001a0a00722a */ /* 0x000fe20003f4e200 */
[----:B------:R-:W-:Y:S02]  /*41e0*/  @P1 SEL R6, R8, R6, P0 ;  /* 0x0000000608061207 */ /* 0x000fe40000000000 */
[----:B------:R-:W-:-:S11]  /*41f0*/  @P1 SEL R7, R9, R7, P0 ;  /* 0x0000000709071207 */ /* 0x000fd60000000000 */
[----:B------:R-:W-:-:S04]  /*4200*/  @P2 ISETP.GE.U32.AND P0, PT, R6, R24, PT ;  /* 0x000000180600220c */ /* 0x000fc80003f06070 */
[----:B------:R-:W-:-:S13]  /*4210*/  @P2 ISETP.GE.AND.EX P0, PT, R7, R25, PT, P0 ;  /* 0x000000190700220c */ /* 0x000fda0003f06300 */
[----:B------:R-:W-:-:S06]  /*4220*/  @P2 DSETP.LT.OR P0, PT, |R26|, |R10|, !P0 ;  /* 0x4000000a1a00222a */ /* 0x000fcc0004701600 */
[----:B------:R-:W-:Y:S02]  /*4230*/  @P2 FSEL R8, R10, R26, P0 ;  /* 0x0000001a0a082208 */ /* 0x000fe40000000000 */
[----:B------:R-:W-:-:S03]  /*4240*/  @P2 FSEL R11, R11, R27, P0 ;  /* 0x0000001b0b0b2208 */ /* 0x000fc60000000000 */
[----:B------:R-:W-:Y:S02]  /*4250*/  @P2 IMAD.MOV.U32 R26, RZ, RZ, R8 ;  /* 0x000000ffff1a2224 */ /* 0x000fe400078e0008 */
[----:B------:R-:W-:Y:S01]  /*4260*/  @P2 IMAD.MOV.U32 R27, RZ, RZ, R11 ;  /* 0x000000ffff1b2224 */ /* 0x000fe200078e000b */
[----:B------:R-:W5:Y:S04]  /*4270*/  LDG.E.64.CONSTANT R8, desc[UR10][R4.64+-0x3000] ;  /* 0xffd0000a04087981 */ /* 0x000f68000c1e9b00 */
[----:B------:R-:W5:Y:S01]  /*4280*/  LDG.E.64.CONSTANT R10, desc[UR10][R4.64+-0x3008] ;  /* 0xffcff80a040a7981 */ /* 0x000f62000c1e9b00 */
        /* <DEDUP_REMOVED lines=10> */
[----:B------:R-:W5:Y:S01]  /*4330*/  LDG.E.64.CONSTANT R6, desc[UR10][R4.64+-0x2008] ;  /* 0xffdff80a04067981 */ /* 0x000f62000c1e9b00 */
[----:B------:R-:W-:Y:S02]  /*4340*/  @P1 SEL R18, R24, R18, P0 ;  /* 0x0000001218121207 */ /* 0x000fe40000000000 */
[----:B------:R-:W-:Y:S02]  /*4350*/  @P1 SEL R19, R25, R19, P0 ;  /* 0x0000001319131207 */ /* 0x000fe40000000000 */
        /* <DEDUP_REMOVED lines=8> */
[----:B------:R-:W-:Y:S02]  /*43e0*/  @P2 IMAD.MOV.U32 R17, RZ, RZ, R21 ;  /* 0x000000ffff112224 */ /* 0x000fe400078e0015 */
[----:B------:R-:W2:Y:S04]  /*43f0*/  LDG.E.64.CONSTANT R20, desc[UR10][R4.64+-0x1008] ;  /* 0xffeff80a04147981 */ /* 0x000ea8000c1e9b00 */
[----:B----4-:R-:W-:Y:S01]  /*4400*/  DSETP.GEU.AND P1, PT, |R16|, |R22|, PT ;  /* 0x400000161000722a */ /* 0x010fe20003f2e200 */
[----:B------:R-:W-:Y:S02]  /*4410*/  @P2 SEL R14, R18, R14, P0 ;  /* 0x0000000e120e2207 */ /* 0x000fe40000000000 */
[----:B------:R-:W-:-:S02]  /*4420*/  @P2 SEL R15, R19, R15, P0 ;  /* 0x0000000f130f2207 */ /* 0x000fc40000000000 */
[----:B------:R-:W3:Y:S09]  /*4430*/  LDG.E.64.CONSTANT R18, desc[UR10][R4.64+-0x1000] ;  /* 0xfff0000a04127981 */ /* 0x000ef2000c1e9b00 */
[----:B-----5:R-:W-:-:S04]  /*4440*/  @P1 ISETP.GE.U32.AND P0, PT, R14, R12, PT ;  /* 0x0000000c0e00120c */ /* 0x020fc80003f06070 */
[----:B------:R-:W-:Y:S01]  /*4450*/  @P1 ISETP.GE.AND.EX P0, PT, R15, R13, PT, P0 ;  /* 0x0000000d0f00120c */ /* 0x000fe20003f06300 */
[----:B------:R-:W-:Y:S02]  /*4460*/  IMAD.MOV.U32 R26, RZ, RZ, R22 ;  /* 0x000000ffff1a7224 */ /* 0x000fe400078e0016 */
[----:B------:R-:W-:-:S10]  /*4470*/  IMAD.MOV.U32 R27, RZ, RZ, R23 ;  /* 0x000000ffff1b7224 */ /* 0x000fd400078e0017 */
[----:B------:R-:W-:Y:S01]  /*4480*/  @P1 DSETP.LT.OR P0, PT, |R22|, |R16|, !P0 ;  /* 0x400000101600122a */ /* 0x000fe20004701600 */
[----:B------:R-:W4:Y:S05]  /*4490*/  LDG.E.64.CONSTANT R22, desc[UR10][R4.64] ;  /* 0x0000000a04167981 */ /* 0x000f2a000c1e9b00 */
        /* <DEDUP_REMOVED lines=14> */
[----:B------:R-:W-:-:S06]  /*4580*/  @P2 IMAD.MOV.U32 R11, RZ, RZ, R27 ;  /* 0x000000ffff0b2224 */ /* 0x000fcc00078e001b */
        /* <DEDUP_REMOVED lines=10> */
[----:B------:R-:W-:Y:S02]  /*4630*/  @P1 SEL R24, R8, R24, P0 ;  /* 0x0000001808181207 */ /* 0x000fe40000000000 */
[----:B------:R-:W-:Y:S01]  /*4640*/  @P1 SEL R25, R9, R25, P0 ;  /* 0x0000001909191207 */ /* 0x000fe20000000000 */
[----:B------:R-:W-:-:S04]  /*4650*/  UIADD3 UR4, UP1, UPT, UR4, -0x2, URZ ;  /* 0xfffffffe04047890 */ /* 0x000fc8000ff3e0ff */
[----:B------:R-:W-:Y:S02]  /*4660*/  UIADD3.X UR5, UPT, UPT, UR5, -0x1, URZ, UP1, !UPT ;  /* 0xffffffff05057890 */ /* 0x000fe40008ffe4ff */
[----:B------:R-:W-:-:S04]  /*4670*/  UISETP.NE.U32.AND UP1, UPT, UR4, URZ, UPT ;  /* 0x000000ff0400728c */ /* 0x000fc8000bf25070 */
[----:B------:R-:W-:Y:S01]  /*4680*/  UISETP.NE.AND.EX UP1, UPT, UR5, URZ, UPT, UP1 ;  /* 0x000000ff0500728c */ /* 0x000fe2000bf25310 */
[----:B--2---:R-:W-:-:S14]  /*4690*/  DSETP.GEU.AND P2, PT, |R6|, |R20|, PT ;  /* 0x400000140600722a */ /* 0x004fdc0003f4e200 */
[----:B---3--:R-:W-:-:S04]  /*46a0*/  @P2 ISETP.GE.U32.AND P0, PT, R24, R18, PT ;  /* 0x000000121800220c */ /* 0x008fc80003f06070 */
[----:B------:R-:W-:-:S13]  /*46b0*/  @P2 ISETP.GE.AND.EX P0, PT, R25, R19, PT, P0 ;  /* 0x000000131900220c */ /* 0x000fda0003f06300 */
[----:B------:R-:W-:-:S06]  /*46c0*/  @P2 DSETP.LT.OR P0, PT, |R20|, |R6|, !P0 ;  /* 0x400000061400222a */ /* 0x000fcc0004701600 */
[----:B------:R-:W-:Y:S02]  /*46d0*/  @P2 FSEL R6, R6, R20, P0 ;  /* 0x0000001406062208 */ /* 0x000fe40000000000 */
[----:B------:R-:W-:-:S03]  /*46e0*/  @P2 FSEL R7, R7, R21, P0 ;  /* 0x0000001507072208 */ /* 0x000fc60000000000 */
[----:B------:R-:W-:Y:S02]  /*46f0*/  @P2 IMAD.MOV.U32 R20, RZ, RZ, R6 ;  /* 0x000000ffff142224 */ /* 0x000fe400078e0006 */
[----:B------:R-:W-:-:S06]  /*4700*/  @P2 IMAD.MOV.U32 R21, RZ, RZ, R7 ;  /* 0x000000ffff152224 */ /* 0x000fcc00078e0007 */
[----:B-----5:R-:W-:Y:S01]  /*4710*/  DSETP.GEU.AND P1, PT, |R20|, |R16|, PT ;  /* 0x400000101400722a */ /* 0x020fe20003f2e200 */
[----:B------:R-:W-:Y:S02]  /*4720*/  @P2 SEL R18, R24, R18, P0 ;  /* 0x0000001218122207 */ /* 0x000fe40000000000 */
[----:B------:R-:W-:-:S11]  /*4730*/  @P2 SEL R19, R25, R19, P0 ;  /* 0x0000001319132207 */ /* 0x000fd60000000000 */
[----:B----4-:R-:W-:-:S04]  /*4740*/  @P1 ISETP.GE.U32.AND P0, PT, R18, R22, PT ;  /* 0x000000161200120c */ /* 0x010fc80003f06070 */
[----:B------:R-:W-:Y:S02]  /*4750*/  @P1 ISETP.GE.AND.EX P0, PT, R19, R23, PT, P0 ;  /* 0x000000171300120c */ /* 0x000fe40003f06300 */
[----:B------:R-:W-:-:S05]  /*4760*/  IADD3 R6, P2, PT, R4, 0xa000, RZ ;  /* 0x0000a00004067810 */ /* 0x000fca0007f5e0ff */
[----:B------:R-:W-:-:S06]  /*4770*/  IMAD.X R5, RZ, RZ, R5, P2 ;  /* 0x000000ffff057224 */ /* 0x000fcc00010e0605 */
[----:B------:R-:W-:Y:S01]  /*4780*/  @P1 DSETP.LT.OR P0, PT, |R16|, |R20|, !P0 ;  /* 0x400000141000122a */ /* 0x000fe20004701600 */
[----:B------:R-:W-:-:S05]  /*4790*/  IADD3 R3, P2, PT, R3, 0xa00, RZ ;  /* 0x00000a0003037810 */ /* 0x000fca0007f5e0ff */
[----:B------:R-:W-:Y:S02]  /*47a0*/  @P1 FSEL R4, R20, R16, P0 ;  /* 0x0000001014041208 */ /* 0x000fe40000000000 */
[----:B------:R-:W-:Y:S01]  /*47b0*/  @P1 FSEL R21, R21, R17, P0 ;  /* 0x0000001115151208 */ /* 0x000fe20000000000 */
[----:B------:R-:W-:Y:S01]  /*47c0*/  IMAD.X R2, RZ, RZ, R2, P2 ;  /* 0x000000ffff027224 */ /* 0x000fe200010e0602 */
[----:B------:R-:W-:Y:S01]  /*47d0*/  @P1 SEL R22, R18, R22, P0 ;  /* 0x0000001612161207 */ /* 0x000fe20000000000 */
[----:B------:R-:W-:Y:S01]  /*47e0*/  @P1 IMAD.MOV.U32 R16, RZ, RZ, R4 ;  /* 0x000000ffff101224 */ /* 0x000fe200078e0004 */
[----:B------:R-:W-:Y:S01]  /*47f0*/  @P1 SEL R23, R19, R23, P0 ;  /* 0x0000001713171207 */ /* 0x000fe20000000000 */
[----:B------:R-:W-:Y:S01]  /*4800*/  @P1 IMAD.MOV.U32 R17, RZ, RZ, R21 ;  /* 0x000000ffff111224 */ /* 0x000fe200078e0015 */
[----:B------:R-:W-:Y:S06]  /*4810*/  BRA.U UP1, `(.L_x_73) ;  /* 0xfffffff501f07547 */ /* 0x000fec000b83ffff */
.L_x_72:
[----:B------:R-:W-:Y:S05]  /*4820*/  BRA.U !UP0, `(.L_x_71) ;  /* 0x0000000508107547 */ /* 0x000fea000b800000 */
[----:B------:R-:W0:Y:S02]  /*4830*/  LDC.64 R4, c[0x0][0x380] ;  /* 0x0000e000ff047b82 */ /* 0x000e240000000a00 */
[----:B0-----:R-:W-:-:S03]  /*4840*/  IMAD.WIDE.U32 R4, R0, 0x10, R4 ;  /* 0x0000001000047825 */ /* 0x001fc600078e0004 */
[----:B------:R-:W-:-:S04]  /*4850*/  LEA R24, P0, R3, R4, 0x4 ;  /* 0x0000000403187211 */ /* 0x000fc800078020ff */
[----:B------:R-:W-:-:S05]  /*4860*/  LEA.HI.X R25, R3, R5, R2, 0x4, P0 ;  /* 0x0000000503197211 */ /* 0x000fca00000f2402 */
[----:B------:R-:W2:Y:S04]  /*4870*/  LDG.E.64.CONSTANT R20, desc[UR10][R24.64] ;  /* 0x0000000a18147981 */ /* 0x000ea8000c1e9b00 */
[----:B------:R-:W3:Y:S04]  /*4880*/  LDG.E.64.CONSTANT R18, desc[UR10][R24.64+0x8] ;  /* 0x0000080a18127981 */ /* 0x000ee8000c1e9b00 */
[----:B------:R-:W4:Y:S04]  /*4890*/  LDG.E.64.CONSTANT R14, desc[UR10][R24.64+0x1000] ;  /* 0x0010000a180e7981 */ /* 0x000f28000c1e9b00 */
[----:B------:R-:W5:Y:S04]  /*48a0*/  LDG.E.64.CONSTANT R12, desc[UR10][R24.64+0x1008] ;  /* 0x0010080a180c7981 */ /* 0x000f68000c1e9b00 */
        /* <DEDUP_REMOVED lines=16> */
[----:B------:R-:W-:-:S11]  /*49b0*/  @P2 SEL R19, R23, R19, P0 ;  /* 0x0000001317132207 */ /* 0x000fd60000000000 */
[----:B-----5:R-:W-:-:S04]  /*49c0*/  @P1 ISETP.GE.U32.AND P0, PT, R18, R12, PT ;  /* 0x0000000c1200120c */ /* 0x020fc80003f06070 */
        /* <DEDUP_REMOVED lines=27> */
[----:B------:R-:W-:Y:S02]  /*4b80*/  @P1 SEL R5, R9, R5, P0 ;  /* 0x0000000509051207 */ /* 0x000fe40000000000 */
[----:B------:R-:W-:-:S05]  /*4b90*/  IADD3 R3, P1, PT, R3, 0x500, RZ ;  /* 0x0000050003037810 */ /* 0x000fca0007f3e0ff */
[----:B------:R-:W-:Y:S01]  /*4ba0*/  IMAD.X R2, RZ, RZ, R2, P1 ;  /* 0x000000ffff027224 */ /* 0x000fe200008e0602 */
[----:B--2---:R-:W-:-:S14]  /*4bb0*/  DSETP.GEU.AND P2, PT, |R6|, |R16|, PT ;  /* 0x400000100600722a */ /* 0x004fdc0003f4e200 */
[----:B------:R-:W-:-:S04]  /*4bc0*/  @P2 ISETP.GE.U32.AND P0, PT, R4, R26, PT ;  /* 0x0000001a0400220c */ /* 0x000fc80003f06070 */
[----:B------:R-:W-:-:S13]  /*4bd0*/  @P2 ISETP.GE.AND.EX P0, PT, R5, R27, PT, P0 ;  /* 0x0000001b0500220c */ /* 0x000fda0003f06300 */
[----:B------:R-:W-:-:S06]  /*4be0*/  @P2 DSETP.LT.OR P0, PT, |R16|, |R6|, !P0 ;  /* 0x400000061000222a */ /* 0x000fcc0004701600 */
[----:B------:R-:W-:Y:S02]  /*4bf0*/  @P2 FSEL R6, R6, R16, P0 ;  /* 0x0000001006062208 */ /* 0x000fe40000000000 */
[----:B------:R-:W-:Y:S02]  /*4c00*/  @P2 FSEL R7, R7, R17, P0 ;  /* 0x0000001107072208 */ /* 0x000fe40000000000 */
[----:B------:R-:W-:Y:S02]  /*4c10*/  @P2 SEL R26, R4, R26, P0 ;  /* 0x0000001a041a2207 */ /* 0x000fe40000000000 */
[----:B------:R-:W-:Y:S01]  /*4c20*/  @P2 SEL R27, R5, R27, P0 ;  /* 0x0000001b051b2207 */ /* 0x000fe20000000000 */
[----:B------:R-:W-:Y:S02]  /*4c30*/  @P2 IMAD.MOV.U32 R16, RZ, RZ, R6 ;  /* 0x000000ffff102224 */ /* 0x000fe400078e0006 */
[----:B------:R-:W-:Y:S02]  /*4c40*/  @P2 IMAD.MOV.U32 R17, RZ, RZ, R7 ;  /* 0x000000ffff112224 */ /* 0x000fe400078e0007 */
[----:B------:R-:W-:-:S02]  /*4c50*/  IMAD.MOV.U32 R22, RZ, RZ, R26 ;  /* 0x000000ffff167224 */ /* 0x000fc400078e001a */
[----:B------:R-:W-:-:S07]  /*4c60*/  IMAD.MOV.U32 R23, RZ, RZ, R27 ;  /* 0x000000ffff177224 */ /* 0x000fce00078e001b */
.L_x_71:
[----:B------:R-:W0:Y:S02]  /*4c70*/  LDCU UR4, c[0x0][0x390] ;  /* 0x00007200ff0477ac */ /* 0x000e240008000800 */
[----:B0-----:R-:W-:Y:S02]  /*4c80*/  USHF.R.S32.HI UR5, URZ, 0x1f, UR4 ;  /* 0x0000001fff057899 */ /* 0x001fe40008011404 */
[----:B------:R-:W-:-:S04]  /*4c90*/  ISETP.GE.U32.AND P0, PT, R3, UR4, PT ;  /* 0x0000000403007c0c */ /* 0x000fc8000bf06070 */
[----:B------:R-:W-:-:S13]  /*4ca0*/  ISETP.GE.AND.EX P0, PT, R2, UR5, PT, P0 ;  /* 0x0000000502007c0c */ /* 0x000fda000bf06300 */
[----:B------:R-:W-:Y:S05]  /*4cb0*/  @P0 BRA `(.L_x_74) ;  /* 0x00000008009c0947 */ /* 0x000fea0003800000 */
[----:B------:R-:W-:Y:S01]  /*4cc0*/  IADD3 R21, PT, PT, -R3, UR4, RZ ;  /* 0x0000000403157c10 */ /* 0x000fe2000fffe1ff */
[----:B------:R-:W-:Y:S03]  /*4cd0*/  BSSY.RECONVERGENT B1, `(.L_x_74) ;  /* 0x00000a5000017945 */ /* 0x000fe60003800200 */
[----:B------:R-:W-:-:S13]  /*4ce0*/  ISETP.GE.AND P0, PT, R0, R21, PT ;  /* 0x000000150000720c */ /* 0x000fda0003f06270 */
[----:B------:R-:W-:Y:S05]  /*4cf0*/  @P0 BRA `(.L_x_75) ;  /* 0x0000000800880947 */ /* 0x000fea0003800000 */
[----:B------:R-:W-:Y:S01]  /*4d00*/  LOP3.LUT R12, RZ, R0, RZ, 0x33, !PT ;  /* 0x00000000ff0c7212 */ /* 0x000fe200078e33ff */
[----:B------:R-:W-:Y:S01]  /*4d10*/  BSSY.RECONVERGENT B2, `(.L_x_76) ;  /* 0x0000032000027945 */ /* 0x000fe20003800200 */
[----:B------:R-:W-:Y:S02]  /*4d20*/  IMAD.MOV.U32 R20, RZ, RZ, R0 ;  /* 0x000000ffff147224 */ /* 0x000fe400078e0000 */
[----:B------:R-:W-:-:S04]  /*4d30*/  IADD3 R12, PT, PT, -R3, UR4, R12 ;  /* 0x00000004030c7c10 */ /* 0x000fc8000fffe10c */
[----:B------:R-:W-:-:S04]  /*4d40*/  LOP3.LUT R4, R12, 0x300, RZ, 0xc0, !PT ;  /* 0x000003000c047812 */ /* 0x000fc800078ec0ff */
[----:B------:R-:W-:-:S13]  /*4d50*/  ISETP.NE.AND P0, PT, R4, 0x300, PT ;  /* 0x000003000400780c */ /* 0x000fda0003f05270 */
[----:B------:R-:W-:Y:S05]  /*4d60*/  @!P0 BRA `(.L_x_77) ;  /* 0x0000000000b08947 */ /* 0x000fea0003800000 */
[----:B------:R-:W0:Y:S01]  /*4d70*/  LDCU.64 UR6, c[0x0][0x380] ;  /* 0x00007000ff0677ac */ /* 0x000e220008000a00 */
[----:B------:R-:W-:Y:S01]  /*4d80*/  IADD3 R5, P0, PT, R0, R3, RZ ;  /* 0x0000000300057210 */ /* 0x000fe20007f1e0ff */
[----:B------:R-:W-:Y:S01]  /*4d90*/  IMAD.MOV.U32 R20, RZ, RZ, R0 ;  /* 0x000000ffff147224 */ /* 0x000fe200078e0000 */
[----:B------:R-:W-:-:S03]  /*4da0*/  LEA.HI R4, R12, 0x1, RZ, 0x18 ;  /* 0x000000010c047811 */ /* 0x000fc600078fc0ff */
[----:B------:R-:W-:Y:S01]  /*4db0*/  IMAD.X R6, RZ, RZ, R2, P0 ;  /* 0x000000ffff067224 */ /* 0x000fe200000e0602 */
[----:B------:R-:W-:-:S05]  /*4dc0*/  LOP3.LUT R4, R4, 0x3, RZ, 0xc0, !PT ;  /* 0x0000000304047812 */ /* 0x000fca00078ec0ff */
[----:B------:R-:W-:Y:S01]  /*4dd0*/  IMAD.MOV R13, RZ, RZ, -R4 ;  /* 0x000000ffff0d7224 */ /* 0x000fe200078e0a04 */
[----:B0-----:R-:W-:-:S04]  /*4de0*/  LEA R14, P1, R5, UR6, 0x4 ;  /* 0x00000006050e7c11 */ /* 0x001fc8000f8220ff */
[----:B------:R-:W-:-:S09]  /*4df0*/  LEA.HI.X R5, R5, UR7, R6, 0x4, P1 ;  /* 0x0000000705057c11 */ /* 0x000fd200088f2406 */
.L_x_80:
[----:B------:R-:W-:-:S05]  /*4e00*/  IMAD.MOV.U32 R4, RZ, RZ, R14 ;  /* 0x000000ffff047224 */ /* 0x000fca00078e000e */
[----:B------:R-:W2:Y:S04]  /*4e10*/  LDG.E.64.CONSTANT R8, desc[UR10][R4.64] ;  /* 0x0000000a04087981 */ /* 0x000ea8000c1e9b00 */
[----:B------:R-:W3:Y:S01]  /*4e20*/  LDG.E.64.CONSTANT R6, desc[UR10][R4.64+0x8] ;  /* 0x0000080a04067981 */ /* 0x000ee2000c1e9b00 */
[----:B------:R-:W-:Y:S01]  /*4e30*/  VIADD R13, R13, 0x1 ;  /* 0x000000010d0d7836 */ /* 0x000fe20000000000 */
[----:B------:R-:W-:Y:S01]  /*4e40*/  BSSY.RECONVERGENT B3, `(.L_x_78) ;  /* 0x000001b000037945 */ /* 0x000fe20003800200 */
[----:B------:R-:W-:Y:S01]  /*4e50*/  IMAD.MOV.U32 R15, RZ, RZ, R22 ;  /* 0x000000ffff0f7224 */ /* 0x000fe200078e0016 */
        /* <DEDUP_REMOVED lines=25> */
.L_x_79:
[----:B------:R-:W-:Y:S05]  /*4ff0*/  BSYNC.RECONVERGENT B3 ;  /* 0x0000000000037941 */ /* 0x000fea0003800200 */
.L_x_78:
[----:B------:R-:W-:Y:S02]  /*5000*/  IMAD.X R5, RZ, RZ, R5, P3 ;  /* 0x000000ffff057224 */ /* 0x000fe400018e0605 */
[----:B------:R-:W-:Y:S01]  /*5010*/  VIADD R20, R20, 0x100 ;  /* 0x0000010014147836 */ /* 0x000fe20000000000 */
[----:B------:R-:W-:Y:S06]  /*5020*/  @P2 BRA `(.L_x_80) ;  /* 0xfffffffc00742947 */ /* 0x000fec000383ffff */
.L_x_77:
[----:B------:R-:W-:Y:S05]  /*5030*/  BSYNC.RECONVERGENT B2 ;  /* 0x0000000000027941 */ /* 0x000fea0003800200 */
.L_x_76:
[----:B------:R-:W-:-:S13]  /*5040*/  ISETP.GE.U32.AND P0, PT, R12, 0x300, PT ;  /* 0x000003000c00780c */ /* 0x000fda0003f06070 */
[----:B------:R-:W-:Y:S05]  /*5050*/  @!P0 BRA `(.L_x_75) ;  /* 0x0000000400b08947 */ /* 0x000fea0003800000 */
[----:B------:R-:W0:Y:S01]  /*5060*/  LDCU.64 UR6, c[0x0][0x380] ;  /* 0x00007000ff0677ac */ /* 0x000e220008000a00 */
[----:B------:R-:W-:-:S05]  /*5070*/  IADD3 R3, P0, PT, R20, R3, RZ ;  /* 0x0000000314037210 */ /* 0x000fca0007f1e0ff */
[----:B------:R-:W-:Y:S01]  /*5080*/  IMAD.X R2, RZ, RZ, R2, P0 ;  /* 0x000000ffff027224 */ /* 0x000fe200000e0602 */
[----:B0-----:R-:W-:-:S04]  /*5090*/  LEA R8, P1, R3, UR6, 0x4 ;  /* 0x0000000603087c11 */ /* 0x001fc8000f8220ff */
[----:B------:R-:W-:Y:S02]  /*50a0*/  IADD3 R8, P0, PT, R8, 0x3008, RZ ;  /* 0x0000300808087810 */ /* 0x000fe40007f1e0ff */
[----:B------:R-:W-:-:S05]  /*50b0*/  LEA.HI.X R9, R3, UR7, R2, 0x4, P1 ;  /* 0x0000000703097c11 */ /* 0x000fca00088f2402 */
[----:B------:R-:W-:-:S07]  /*50c0*/  IMAD.X R9, RZ, RZ, R9, P0 ;  /* 0x000000ffff097224 */ /* 0x000fce00000e0609 */
.L_x_89:
[----:B------:R-:W2:Y:S04]  /*50d0*/  LDG.E.64.CONSTANT R10, desc[UR10][R8.64+-0x3008] ;  /* 0xffcff80a080a7981 */ /* 0x000ea8000c1e9b00 */
[----:B------:R-:W3:Y:S04]  /*50e0*/  LDG.E.64.CONSTANT R12, desc[UR10][R8.64+-0x3000] ;  /* 0xffd0000a080c7981 */ /* 0x000ee8000c1e9b00 */
[----:B------:R0:W5:Y:S04]  /*50f0*/  LDG.E.64.CONSTANT R6, desc[UR10][R8.64+-0x2008] ;  /* 0xffdff80a08067981 */ /* 0x000168000c1e9b00 */
        /* <DEDUP_REMOVED lines=22> */
.L_x_82:
[----:B------:R-:W-:Y:S05]  /*5260*/  BSYNC.RECONVERGENT B2 ;  /* 0x0000000000027941 */ /* 0x000fea0003800200 */
.L_x_81:
        /* <DEDUP_REMOVED lines=25> */
.L_x_84:
[----:B------:R-:W-:Y:S05]  /*5400*/  BSYNC.RECONVERGENT B2 ;  /* 0x0000000000027941 */ /* 0x000fea0003800200 */
.L_x_83:
        /* <DEDUP_REMOVED lines=21> */
.L_x_86:
[----:B------:R-:W-:Y:S05]  /*5560*/  BSYNC.RECONVERGENT B2 ;  /* 0x0000000000027941 */ /* 0x000fea0003800200 */
.L_x_85:
        /* <DEDUP_REMOVED lines=21> */
.L_x_88:
[----:B------:R-:W-:Y:S05]  /*56c0*/  BSYNC.RECONVERGENT B2 ;  /* 0x0000000000027941 */ /* 0x000fea0003800200 */
.L_x_87:
[----:B------:R-:W-:Y:S01]  /*56d0*/  VIADD R20, R20, 0x400 ;  /* 0x0000040014147836 */ /* 0x000fe20000000000 */
[----:B------:R-:W-:-:S04]  /*56e0*/  IADD3 R8, P1, PT, R8, 0x4000, RZ ;  /* 0x0000400008087810 */ /* 0x000fc80007f3e0ff */
[----:B------:R-:W-:Y:S01]  /*56f0*/  ISETP.GE.AND P0, PT, R20, R21, PT ;  /* 0x000000151400720c */ /* 0x000fe20003f06270 */
[----:B------:R-:W-:-:S12]  /*5700*/  IMAD.X R9, RZ, RZ, R9, P1 ;  /* 0x000000ffff097224 */ /* 0x000fd800008e0609 */
[----:B------:R-:W-:Y:S05]  /*5710*/  @!P0 BRA `(.L_x_89) ;  /* 0xfffffff8006c8947 */ /* 0x000fea000383ffff */
.L_x_75:
[----:B------:R-:W-:Y:S05]  /*5720*/  BSYNC.RECONVERGENT B1 ;  /* 0x0000000000017941 */ /* 0x000fea0003800200 */
.L_x_74:
[----:B------:R-:W0:Y:S01]  /*5730*/  S2R R8, SR_LANEID ;  /* 0x0000000000087919 */ /* 0x000e220000000000 */
[----:B------:R-:W-:Y:S01]  /*5740*/  BSSY.RECONVERGENT B1, `(.L_x_90) ;  /* 0x000001f000017945 */ /* 0x000fe20003800200 */
[----:B------:R-:W-:Y:S01]  /*5750*/  IMAD.MOV.U32 R11, RZ, RZ, R22 ;  /* 0x000000ffff0b7224 */ /* 0x000fe200078e0016 */
[----:B------:R1:W2:Y:S01]  /*5760*/  SHFL.DOWN PT, R4, R16, 0x1, 0x1f ;  /* 0x08201f0010047f89 */ /* 0x0002a200000e0000 */
[----:B------:R-:W-:Y:S02]  /*5770*/  IMAD.MOV.U32 R12, RZ, RZ, R23 ;  /* 0x000000ffff0c7224 */ /* 0x000fe400078e0017 */
[----:B------:R-:W-:Y:S01]  /*5780*/  IMAD.MOV.U32 R2, RZ, RZ, R16 ;  /* 0x000000ffff027224 */ /* 0x000fe200078e0010 */
[----:B------:R1:W3:Y:S01]  /*5790*/  SHFL.DOWN PT, R5, R17, 0x1, 0x1f ;  /* 0x08201f0011057f89 */ /* 0x0002e200000e0000 */
        /* <DEDUP_REMOVED lines=25> */
.L_x_91:
[----:B------:R-:W-:Y:S05]  /*5930*/  BSYNC.RECONVERGENT B1 ;  /* 0x0000000000017941 */ /* 0x000fea0003800200 */
.L_x_90:
        /* <DEDUP_REMOVED lines=31> */
.L_x_93:
[----:B------:R-:W-:Y:S05]  /*5b30*/  BSYNC.RECONVERGENT B1 ;  /* 0x0000000000017941 */ /* 0x000fea0003800200 */
.L_x_92:
[----:B------:R-:W-:Y:S01]  /*5b40*/  ISETP.GT.AND P0, PT, R8, 0x1b, PT ;  /* 0x0000001b0800780c */ /* 0x000fe20003f04270 */
[----:B-1----:R1:W1:Y:S01]  /*5b50*/  SHFL.DOWN PT, R6, R4, 0x4, 0x1f ;  /* 0x08801f0004067f89 */ /* 0x00226200000e0000 */
[----:B------:R-:W-:Y:S01]  /*5b60*/  BSSY.RECONVERGENT B1, `(.L_x_94) ;  /* 0x000001d000017945 */ /* 0x000fe20003800200 */
[----:B0-----:R-:W-:Y:S02]  /*5b70*/  IMAD.MOV.U32 R11, RZ, RZ, R9 ;  /* 0x000000ffff0b7224 */ /* 0x001fe400078e0009 */
[----:B--2---:R0:W2:Y:S01]  /*5b80*/  SHFL.DOWN PT, R7, R5, 0x4, 0x1f ;  /* 0x08801f0005077f89 */ /* 0x0040a200000e0000 */
[----:B------:R-:W-:Y:S02]  /*5b90*/  IMAD.MOV.U32 R12, RZ, RZ, R10 ;  /* 0x000000ffff0c7224 */ /* 0x000fe400078e000a */
[----:B------:R-:W-:Y:S01]  /*5ba0*/  IMAD.MOV.U32 R2, RZ, RZ, R4 ;  /* 0x000000ffff027224 */ /* 0x000fe200078e0004 */
[----:B---3--:R0:W3:Y:S01]  /*5bb0*/  SHFL.DOWN PT, R14, R9, 0x4, 0x1f ;  /* 0x08801f00090e7f89 */ /* 0x0080e200000e0000 */
[----:B------:R-:W-:-:S03]  /*5bc0*/  IMAD.MOV.U32 R3, RZ, RZ, R5 ;  /* 0x000000ffff037224 */ /* 0x000fc600078e0005 */
[----:B----4-:R0:W4:Y:S01]  /*5bd0*/  SHFL.DOWN PT, R13, R10, 0x4, 0x1f ;  /* 0x08801f000a0d7f89 */ /* 0x01012200000e0000 */
        /* <DEDUP_REMOVED lines=21> */
.L_x_95:
[----:B------:R-:W-:Y:S05]  /*5d30*/  BSYNC.RECONVERGENT B1 ;  /* 0x0000000000017941 */ /* 0x000fea0003800200 */
.L_x_94:
        /* <DEDUP_REMOVED lines=31> */
.L_x_97:
[----:B------:R-:W-:Y:S05]  /*5f30*/  BSYNC.RECONVERGENT B1 ;  /* 0x0000000000017941 */ /* 0x000fea0003800200 */
.L_x_96:
[----:B------:R-:W-:Y:S01]  /*5f40*/  ISETP.GT.AND P0, PT, R8, 0xf, PT ;  /* 0x0000000f0800780c */ /* 0x000fe20003f04270 */
[----:B-1----:R1:W1:Y:S01]  /*5f50*/  SHFL.DOWN PT, R6, R4, 0x10, 0x1f ;  /* 0x0a001f0004067f89 */ /* 0x00226200000e0000 */
[----:B------:R-:W-:Y:S01]  /*5f60*/  BSSY.RECONVERGENT B1, `(.L_x_98) ;  /* 0x000001d000017945 */ /* 0x000fe20003800200 */
[----:B---3--:R-:W-:Y:S02]  /*5f70*/  IMAD.MOV.U32 R14, RZ, RZ, R9 ;  /* 0x000000ffff0e7224 */ /* 0x008fe400078e0009 */
[----:B--2---:R2:W3:Y:S01]  /*5f80*/  SHFL.DOWN PT, R7, R5, 0x10, 0x1f ;  /* 0x0a001f0005077f89 */ /* 0x0044e200000e0000 */
[----:B------:R-:W-:Y:S02]  /*5f90*/  IMAD.MOV.U32 R15, RZ, RZ, R10 ;  /* 0x000000ffff0f7224 */ /* 0x000fe400078e000a */
[----:B------:R-:W-:Y:S01]  /*5fa0*/  IMAD.MOV.U32 R2, RZ, RZ, R4 ;  /* 0x000000ffff027224 */ /* 0x000fe200078e0004 */
[----:B0-----:R2:W0:Y:S01]  /*5fb0*/  SHFL.DOWN PT, R12, R9, 0x10, 0x1f ;  /* 0x0a001f00090c7f89 */ /* 0x00142200000e0000 */
[----:B------:R-:W-:-:S03]  /*5fc0*/  IMAD.MOV.U32 R3, RZ, RZ, R5 ;  /* 0x000000ffff037224 */ /* 0x000fc600078e0005 */
[----:B------:R2:W0:Y:S01]  /*5fd0*/  SHFL.DOWN PT, R11, R10, 0x10, 0x1f ;  /* 0x0a001f000a0b7f89 */ /* 0x00042200000e0000 */
[----:B------:R-:W-:Y:S05]  /*5fe0*/  @P0 BRA `(.L_x_99) ;  /* 0x0000000000500947 */ /* 0x000fea0003800000 */
[----:B-1-3--:R-:W-:Y:S01]  /*5ff0*/  DSETP.GEU.AND P0, PT, |R4|, |R6|, PT ;  /* 0x400000060400722a */ /* 0x00afe20003f0e200 */
        /* <DEDUP_REMOVED lines=19> */
.L_x_99:
[----:B------:R-:W-:Y:S05]  /*6130*/  BSYNC.RECONVERGENT B1 ;  /* 0x0000000000017941 */ /* 0x000fea0003800200 */
.L_x_98:
[----:B------:R-:W-:Y:S01]  /*6140*/  ISETP.NE.AND P0, PT, R8, RZ, PT ;  /* 0x000000ff0800720c */ /* 0x000fe20003f05270 */
[----:B------:R-:W-:-:S12]  /*6150*/  BSSY.RECONVERGENT B1, `(.L_x_100) ;  /* 0x000000a000017945 */ /* 0x000fd80003800200 */
[----:B------:R-:W-:Y:S05]  /*6160*/  @P0 BRA `(.L_x_101) ;  /* 0x0000000000200947 */ /* 0x000fea0003800000 */
[----:B-1----:R-:W1:Y:S01]  /*6170*/  S2R R6, SR_CgaCtaId ;  /* 0x0000000000067919 */ /* 0x002e620000008800 */
[----:B--2---:R-:W-:Y:S02]  /*6180*/  MOV R5, 0x400 ;  /* 0x0000040000057802 */ /* 0x004fe40000000f00 */
[----:B------:R-:W-:-:S04]  /*6190*/  SHF.R.U32.HI R4, RZ, 0x1, R0 ;  /* 0x00000001ff047819 */ /* 0x000fc80000011600 */
[----:B------:R-:W-:Y:S02]  /*61a0*/  LOP3.LUT R4, R4, 0x1f0, RZ, 0xc0, !PT ;  /* 0x000001f004047812 */ /* 0x000fe400078ec0ff */
[----:B-1----:R-:W-:-:S05]  /*61b0*/  LEA R5, R6, R5, 0x18 ;  /* 0x0000000506057211 */ /* 0x002fca00078ec0ff */
[----:B------:R-:W-:-:S05]  /*61c0*/  IMAD.IADD R5, R4, 0x1, R5 ;  /* 0x0000000104057824 */ /* 0x000fca00078e0205 */
[----:B------:R1:W-:Y:S04]  /*61d0*/  STS.64 [R5+0x10], R14 ;  /* 0x0000100e05007388 */ /* 0x0003e80000000a00 */
[----:B------:R1:W-:Y:S02]  /*61e0*/  STS.64 [R5+0x8], R2 ;  /* 0x0000080205007388 */ /* 0x0003e40000000a00 */
.L_x_101:
[----:B------:R-:W-:Y:S05]  /*61f0*/  BSYNC.RECONVERGENT B1 ;  /* 0x0000000000017941 */ /* 0x000fea0003800200 */
.L_x_100:
[----:B------:R-:W-:Y:S01]  /*6200*/  BAR.SYNC.DEFER_BLOCKING 0x0 ;  /* 0x0000000000007b1d */ /* 0x000fe20000010000 */
[----:B------:R-:W-:-:S13]  /*6210*/  ISETP.NE.AND P1, PT, R0, RZ, PT ;  /* 0x000000ff0000720c */ /* 0x000fda0003f25270 */
[----:B------:R-:W-:Y:S05]  /*6220*/  @P1 BRA `(.L_x_34) ;  /* 0x00000008008c1947 */ /* 0x000fea0003800000 */
[----:B-12---:R-:W1:Y:S01]  /*6230*/  S2R R5, SR_CgaCtaId ;  /* 0x0000000000057919 */ /* 0x006e620000008800 */
[----:B------:R-:W-:Y:S01]  /*6240*/  MOV R0, 0x400 ;  /* 0x0000040000007802 */ /* 0x000fe20000000f00 */
[----:B------:R-:W-:Y:S03]  /*6250*/  BSSY.RECONVERGENT B1, `(.L_x_102) ;  /* 0x000001a000017945 */ /* 0x000fe60003800200 */
[----:B-1----:R-:W-:-:S05]  /*6260*/  LEA R0, R5, R0, 0x18 ;  /* 0x0000000005007211 */ /* 0x002fca00078ec0ff */
[----:B------:R-:W1:Y:S04]  /*6270*/  LDS.64 R16, [R0+0x18] ;  /* 0x0000180000107984 */ /* 0x000e680000000a00 */
[----:B---3--:R-:W2:Y:S04]  /*6280*/  LDS.128 R4, [R0+0x20] ;  /* 0x0000200000047984 */ /* 0x008ea80000000c00 */
[----:B0---4-:R0:W3:Y:S04]  /*6290*/  LDS.64 R12, [R0+0x80] ;  /* 0x00008000000c7984 */ /* 0x0110e80000000a00 */
[----:B------:R0:W4:Y:S01]  /*62a0*/  LDS.128 R8, [R0+0x30] ;  /* 0x0000300000087984 */ /* 0x0001220000000c00 */
[----:B-1----:R-:W-:Y:S01]  /*62b0*/  DSETP.GEU.AND P0, PT, |R2|, |R16|, PT ;  /* 0x400000100200722a */ /* 0x002fe20003f0e200 */
[----:B------:R-:W-:-:S02]  /*62c0*/  IMAD.MOV.U32 R24, RZ, RZ, R16 ;  /* 0x000000ffff187224 */ /* 0x000fc400078e0010 */
[----:B------:R-:W-:Y:S02]  /*62d0*/  IMAD.MOV.U32 R25, RZ, RZ, R17 ;  /* 0x000000ffff197224 */ /* 0x000fe400078e0011 */
[----:B--2---:R-:W-:Y:S02]  /*62e0*/  IMAD.MOV.U32 R27, RZ, RZ, R4 ;  /* 0x000000ffff1b7224 */ /* 0x004fe400078e0004 */
[----:B------:R-:W-:-:S07]  /*62f0*/  IMAD.MOV.U32 R29, RZ, RZ, R5 ;  /* 0x000000ffff1d7224 */ /* 0x000fce00078e0005 */
[----:B0--34-:R-:W-:Y:S05]  /*6300*/  @!P0 BRA `(.L_x_103) ;  /* 0x0000000000388947 */ /* 0x019fea0003800000 */
        /* <DEDUP_REMOVED lines=14> */
.L_x_103:
[----:B------:R-:W-:Y:S05]  /*63f0*/  BSYNC.RECONVERGENT B1 ;  /* 0x0000000000017941 */ /* 0x000fea0003800200 */
.L_x_102:
        /* <DEDUP_REMOVED lines=23> */
.L_x_105:
[----:B------:R-:W-:Y:S05]  /*6570*/  BSYNC.RECONVERGENT B1 ;  /* 0x0000000000017941 */ /* 0x000fea0003800200 */
.L_x_104:
        /* <DEDUP_REMOVED lines=21> */
.L_x_107:
[----:B------:R-:W-:Y:S05]  /*66d0*/  BSYNC.RECONVERGENT B1 ;  /* 0x0000000000017941 */ /* 0x000fea0003800200 */
.L_x_106:
        /* <DEDUP_REMOVED lines=23> */
.L_x_109:
[----:B------:R-:W-:Y:S05]  /*6850*/  BSYNC.RECONVERGENT B1 ;  /* 0x0000000000017941 */ /* 0x000fea0003800200 */
.L_x_108:
        /* <DEDUP_REMOVED lines=21> */
.L_x_111:
[----:B------:R-:W-:Y:S05]  /*69b0*/  BSYNC.RECONVERGENT B1 ;  /* 0x0000000000017941 */ /* 0x000fea0003800200 */
.L_x_110:
        /* <DEDUP_REMOVED lines=21> */
.L_x_113:
[----:B------:R-:W-:Y:S05]  /*6b10*/  BSYNC.RECONVERGENT B1 ;  /* 0x0000000000017941 */ /* 0x000fea0003800200 */
.L_x_112:
        /* <DEDUP_REMOVED lines=20> */
.L_x_34:
[----:B------:R-:W-:Y:S05]  /*6c60*/  BSYNC.RECONVERGENT B0 ;  /* 0x0000000000007941 */ /* 0x000fea0003800200 */
.L_x_1:
[----:B------:R-:W-:Y:S05]  /*6c70*/  @P1 EXIT ;  /* 0x000000000000194d */ /* 0x000fea0003800000 */
[----:B012---:R-:W0:Y:S02]  /*6c80*/  LDC.64 R4, c[0x0][0x388] ;  /* 0x0000e200ff047b82 */ /* 0x007e240000000a00 */
[----:B0-----:R-:W-:Y:S04]  /*6c90*/  STG.E.64 desc[UR10][R4.64], R2 ;  /* 0x0000000204007986 */ /* 0x001fe8000c101b0a */
[----:B------:R-:W-:Y:S01]  /*6ca0*/  STG.E.64 desc[UR10][R4.64+0x8], R14 ;  /* 0x0000080e04007986 */ /* 0x000fe2000c101b0a */
[----:B------:R-:W-:Y:S05]  /*6cb0*/  EXIT ;  /* 0x000000000000794d */ /* 0x000fea0003800000 */
.L_x_114:
        /* <DEDUP_REMOVED lines=12> */
.L_x_737:


//--------------------- .text._ZN6thrust24THRUST_300001_SM_1000_NS8cuda_cub4core6detail13_kernel_agentINS1_8__reduce10DrainAgentIlEEJN3cub18CUB_300001_SM_10009GridQueueIyEElEEEvDpT0_ --------------------------
	.section	.text._ZN6thrust24THRUST_300001_SM_1000_NS8cuda_cub4core6detail13_kernel_agentINS1_8__reduce10DrainAgentIlEEJN3cub18CUB_300001_SM_10009GridQueueIyEElEEEvDpT0_,"ax",@progbits
	.align	128
        .global         _ZN6thrust24THRUST_300001_SM_1000_NS8cuda_cub4core6detail13_kernel_agentINS1_8__reduce10DrainAgentIlEEJN3cub18CUB_300001_SM_10009GridQueueIyEElEEEvDpT0_
        .type           _ZN6thrust24THRUST_300001_SM_1000_NS8cuda_cub4core6detail13_kernel_agentINS1_8__reduce10DrainAgentIlEEJN3cub18CUB_300001_SM_10009GridQueueIyEElEEEvDpT0_,@function
        .size           _ZN6thrust24THRUST_300001_SM_1000_NS8cuda_cub4core6detail13_kernel_agentINS1_8__reduce10DrainAgentIlEEJN3cub18CUB_300001_SM_10009GridQueueIyEElEEEvDpT0_,(.L_x_738 - _ZN6thrust24THRUST_300001_SM_1000_NS8cuda_cub4core6detail13_kernel_agentINS1_8__reduce10DrainAgentIlEEJN3cub18CUB_300001_SM_10009GridQueueIyEElEEEvDpT0_)
        .other          _ZN6thrust24THRUST_300001_SM_1000_NS8cuda_cub4core6detail13_kernel_agentINS1_8__reduce10DrainAgentIlEEJN3cub18CUB_300001_SM_10009GridQueueIyEElEEEvDpT0_,@"STO_CUDA_ENTRY STV_DEFAULT"
_ZN6thrust24THRUST_300001_SM_1000_NS8cuda_cub4core6detail13_kernel_agentINS1_8__reduce10DrainAgentIlEEJN3cub18CUB_300001_SM_10009GridQueueIyEElEEEvDpT0_:
.text._ZN6thrust24THRUST_300001_SM_1000_NS8cuda_cub4core6detail13_kernel_agentINS1_8__reduce10DrainAgentIlEEJN3cub18CUB_300001_SM_10009GridQueueIyEElEEEvDpT0_:
[----:B------:R-:W-:Y:S08]  /*0000*/  LDC R1, c[0x0][0x37c] ;  /* 0x0000df00ff017b82 */ /* 0x000ff00000000800 */
[----:B------:R-:W0:Y:S01]  /*0010*/  LDC.64 R2, c[0x0][0x380] ;  /* 0x0000e000ff027b82 */ /* 0x000e220000000a00 */
[----:B------:R-:W0:Y:S07]  /*0020*/  LDCU.64 UR4, c[0x0][0x358] ;  /* 0x00006b00ff0477ac */ /* 0x000e2e0008000a00 */
[----:B------:R-:W1:Y:S01]  /*0030*/  LDC.64 R4, c[0x0][0x388] ;  /* 0x0000e200ff047b82 */ /* 0x000e620000000a00 */
[----:B0-----:R-:W-:Y:S04]  /*0040*/  STG.E.64 desc[UR4][R2.64+0x8], RZ ;  /* 0x000008ff02007986 */ /* 0x001fe8000c101b04 */
[----:B-1----:R-:W-:Y:S01]  /*0050*/  STG.E.64 desc[UR4][R2.64], R4 ;  /* 0x0000000402007986 */ /* 0x002fe2000c101b04 */
[----:B------:R-:W-:Y:S05]  /*0060*/  EXIT ;  /* 0x000000000000794d */ /* 0x000fea0003800000 */
.L_x_115:
        /* <DEDUP_REMOVED lines=9> */
.L_x_738:


//--------------------- .text._ZN6thrust24THRUST_300001_SM_1000_NS8cuda_cub4core6detail13_kernel_agentINS1_8__reduce11ReduceAgentINS0_12zip_iteratorIN4cuda3std3__45tupleIJNS0_10device_ptrIdEENS0_17counting_iteratorIlNS0_11use_defaultESF_SF_EEEEEEEPNSB_IJdlEEESJ_lNS1_9__extrema9arg_max_fIdl7abs_maxEEEEJSI_SK_lN3cub18CUB_300001_SM_100013GridEvenShareIlEENSR_9GridQueueIyEESO_EEEvDpT0_ --------------------------
	.section	.text._ZN6thrust24THRUST_300001_SM_1000_NS8cuda_cub4core6detail13_kernel_agentINS1_8__reduce11ReduceAgentINS0_12zip_iteratorIN4cuda3std3__45tupleIJNS0_10device_ptrIdEENS0_17counting_iteratorIlNS0_11use_defaultESF_SF_EEEEEEEPNSB_IJdlEEESJ_lNS1_9__extrema9arg_max_fIdl7abs_maxEEEEJSI_SK_lN3cub18CUB_300001_SM_100013GridEvenShareIlEENSR_9GridQueueIyEESO_EEEvDpT0_,"ax",@progbits
	.align	128
        .global         _ZN6thrust24THRUST_300001_SM_1000_NS8cuda_cub4core6detail13_kernel_agentINS1_8__reduce11ReduceAgentINS0_12zip_iteratorIN4cuda3std3__45tupleIJNS0_10device_ptrIdEENS0_17counting_iteratorIlNS0_11use_defaultESF_SF_EEEEEEEPNSB_IJdlEEESJ_lNS1_9__extrema9arg_max_fIdl7abs_maxEEEEJSI_SK_lN3cub18CUB_300001_SM_100013GridEvenShareIlEENSR_9GridQueueIyEESO_EEEvDpT0_
        .type           _ZN6thrust24THRUST_300001_SM_1000_NS8cuda_cub4core6detail13_kernel_agentINS1_8__reduce11ReduceAgentINS0_12zip_iteratorIN4cuda3std3__45tupleIJNS0_10device_ptrIdEENS0_17counting_iteratorIlNS0_11use_defaultESF_SF_EEEEEEEPNSB_IJdlEEESJ_lNS1_9__extrema9arg_max_fIdl7abs_maxEEEEJSI_SK_lN3cub18CUB_300001_SM_100013GridEvenShareIlEENSR_9GridQueueIyEESO_EEEvDpT0_,@function
        .size           _ZN6thrust24THRUST_300001_SM_1000_NS8cuda_cub4core6detail13_kernel_agentINS1_8__reduce11ReduceAgentINS0_12zip_iteratorIN4cuda3std3__45tupleIJNS0_10device_ptrIdEENS0_17counting_iteratorIlNS0_11use_defaultESF_SF_EEEEEEEPNSB_IJdlEEESJ_lNS1_9__extrema9arg_max_fIdl7abs_maxEEEEJSI_SK_lN3cub18CUB_300001_SM_100013GridEvenShareIlEENSR_9GridQueueIyEESO_EEEvDpT0_,(.L_x_739 - _ZN6thrust24THRUST_300001_SM_1000_NS8cuda_cub4core6detail13_kernel_agentINS1_8__reduce11ReduceAgentINS0_12zip_iteratorIN4cuda3std3__45tupleIJNS0_10device_ptrIdEENS0_17counting_iteratorIlNS0_11use_defaultESF_SF_EEEEEEEPNSB_IJdlEEESJ_lNS1_9__extrema9arg_max_fIdl7abs_maxEEEEJSI_SK_lN3cub18CUB_300001_SM_100013GridEvenShareIlEENSR_9GridQueueIyEESO_EEEvDpT0_)
        .other          _ZN6thrust24THRUST_300001_SM_1000_NS8cuda_cub4core6detail13_kernel_agentINS1_8__reduce11ReduceAgentINS0_12zip_iteratorIN4cuda3std3__45tupleIJNS0_10device_ptrIdEENS0_17counting_iteratorIlNS0_11use_defaultESF_SF_EEEEEEEPNSB_IJdlEEESJ_lNS1_9__extrema9arg_max_fIdl7abs_maxEEEEJSI_SK_lN3cub18CUB_300001_SM_100013GridEvenShareIlEENSR_9GridQueueIyEESO_EEEvDpT0_,@"STO_CUDA_ENTRY STV_DEFAULT"
_ZN6thrust24THRUST_300001_SM_1000_NS8cuda_cub4core6detail13_kernel_agentINS1_8__reduce11ReduceAgentINS0_12zip_iteratorIN4cuda3std3__45tupleIJNS0_10device_ptrIdEENS0_17counting_iteratorIlNS0_11use_defaultESF_SF_EEEEEEEPNSB_IJdlEEESJ_lNS1_9__extrema9arg_max_fIdl7abs_maxEEEEJSI_SK_lN3cub18CUB_300001_SM_100013GridEvenShareIlEENSR_9GridQueueIyEESO_EEEvDpT0_:
.text._ZN6thrust24THRUST_300001_SM_1000_NS8cuda_cub4core6detail13_kernel_agentINS1_8__reduce11ReduceAgentINS0_12zip_iteratorIN4cuda3std3__45tupleIJNS0_10device_ptrIdEENS0_17counting_iteratorIlNS0_11use_defaultESF_SF_EEEEEEEPNSB_IJdlEEESJ_lNS1_9__extrema9arg_max_fIdl7abs_maxEEEEJSI_SK_lN3cub18CUB_300001_SM_100013GridEvenShareIlEENSR_9GridQueueIyEESO_EEEvDpT0_:
[----:B------:R-:W-:Y:S01]  /*0000*/  LDC R1, c[0x0][0x37c] ;  /* 0x0000df00ff017b82 */ /* 0x000fe20000000800 */
[----:B------:R-:W0:Y:S01]  /*0010*/  S2R R0, SR_CTAID.X ;  /* 0x0000000000007919 */ /* 0x000e220000002500 */
[----:B------:R-:W1:Y:S01]  /*0020*/  LDCU.64 UR4, c[0x0][0x398] ;  /* 0x00007300ff0477ac */ /* 0x000e620008000a00 */
[----:B------:R-:W-:Y:S01]  /*0030*/  BSSY.RECONVERGENT B0, `(.L_x_116) ;  /* 0x0000689000007945 */ /* 0x000fe20003800200 */
[----:B------:R-:W2:Y:S01]  /*0040*/  LDCU UR6, c[0x0][0x370] ;  /* 0x00006e00ff0677ac */ /* 0x000ea20008000800 */
[----:B------:R-:W3:Y:S01]  /*0050*/  LDCU.64 UR10, c[0x0][0x358] ;  /* 0x00006b00ff0a77ac */ /* 0x000ee20008000a00 */
[----:B-1----:R-:W-:Y:S02]  /*0060*/  IMAD.U32 R25, RZ, RZ, UR4 ;  /* 0x00000004ff197e24 */ /* 0x002fe4000f8e00ff */
[----:B------:R-:W-:Y:S01]  /*0070*/  IMAD.U32 R16, RZ, RZ, UR5 ;  /* 0x00000005ff107e24 */ /* 0x000fe2000f8e00ff */
[----:B--2---:R-:W-:Y:S01]  /*0080*/  UIMAD UR6, UR6, 0x500, URZ ;  /* 0x00000500060678a4 */ /* 0x004fe2000f8e02ff */
[----:B0-----:R-:W-:-:S05]  /*0090*/  IMAD R8, R0, 0x500, RZ ;  /* 0x0000050000087824 */ /* 0x001fca00078e02ff */
[----:B------:R-:W-:-:S04]  /*00a0*/  IADD3 R2, P1, PT, R8, 0x500, RZ ;  /* 0x0000050008027810 */ /* 0x000fc80007f3e0ff */
[----:B------:R-:W-:Y:S01]  /*00b0*/  ISETP.GT.U32.AND P0, PT, R2, R25, PT ;  /* 0x000000190200720c */ /* 0x000fe20003f04070 */
[----:B------:R-:W-:-:S05]  /*00c0*/  IMAD.X R3, RZ, RZ, RZ, P1 ;  /* 0x000000ffff037224 */ /* 0x000fca00008e06ff */
[----:B------:R-:W-:-:S13]  /*00d0*/  ISETP.GT.AND.EX P0, PT, R3, R16, PT, P0 ;  /* 0x000000100300720c */ /* 0x000fda0003f04300 */
[----:B---3--:R-:W-:Y:S05]  /*00e0*/  @!P0 BRA `(.L_x_117) ;  /* 0x0000003800e48947 */ /* 0x008fea0003800000 */
[----:B------:R-:W0:Y:S01]  /*00f0*/  S2R R10, SR_TID.X ;  /* 0x00000000000a7919 */ /* 0x000e220000002100 */
[----:B------:R-:W-:Y:S01]  /*0100*/  IMAD.IADD R9, R25, 0x1, -R8 ;  /* 0x0000000119097824 */ /* 0x000fe200078e0a08 */
[----:B------:R-:W-:Y:S01]  /*0110*/  BSSY.RECONVERGENT B1, `(.L_x_118) ;  /* 0x000000f000017945 */ /* 0x000fe20003800200 */
[----:B------:R-:W-:Y:S02]  /*0120*/  CS2R R20, SRZ ;  /* 0x0000000000147805 */ /* 0x000fe4000001ff00 */
[----:B------:R-:W-:Y:S02]  /*0130*/  CS2R R14, SRZ ;  /* 0x00000000000e7805 */ /* 0x000fe4000001ff00 */
[----:B0-----:R-:W-:Y:S01]  /*0140*/  ISETP.GE.AND P0, PT, R10, R9, PT ;  /* 0x000000090a00720c */ /* 0x001fe20003f06270 */
[----:B------:R-:W-:-:S12]  /*0150*/  IMAD.MOV.U32 R6, RZ, RZ, R10 ;  /* 0x000000ffff067224 */ /* 0x000fd800078e000a */
[----:B------:R-:W-:Y:S05]  /*0160*/  @P0 BRA `(.L_x_119) ;  /* 0x0000000000240947 */ /* 0x000fea0003800000 */
[----:B------:R-:W0:Y:S01]  /*0170*/  LDCU.128 UR4, c[0x0][0x380] ;  /* 0x00007000ff0477ac */ /* 0x000e220008000c00 */
[----:B------:R-:W-:-:S05]  /*0180*/  IADD3 R21, P0, PT, R8, R10, RZ ;  /* 0x0000000a08157210 */ /* 0x000fca0007f1e0ff */
[----:B------:R-:W-:Y:S01]  /*0190*/  IMAD.X R20, RZ, RZ, RZ, P0 ;  /* 0x000000ffff147224 */ /* 0x000fe200000e06ff */
[----:B0-----:R-:W-:-:S04]  /*01a0*/  LEA R14, P1, R21, UR4, 0x3 ;  /* 0x00000004150e7c11 */ /* 0x001fc8000f8218ff */
[----:B------:R-:W-:-:S06]  /*01b0*/  LEA.HI.X R15, R21, UR5, R20, 0x3, P1 ;  /* 0x00000005150f7c11 */ /* 0x000fcc00088f1c14 */
[----:B------:R-:W5:Y:S01]  /*01c0*/  LDG.E.64 R14, desc[UR10][R14.64] ;  /* 0x0000000a0e0e7981 */ /* 0x000f62000c1e1b00 */
[----:B------:R-:W-:Y:S01]  /*01d0*/  IADD3 R21, P0, PT, R21, UR6, RZ ;  /* 0x0000000615157c10 */ /* 0x000fe2000ff1e0ff */
[----:B------:R-:W-:-:S03]  /*01e0*/  VIADD R6, R10, 0x100 ;  /* 0x000001000a067836 */ /* 0x000fc60000000000 */
[----:B------:R-:W-:-:S09]  /*01f0*/  IADD3.X R20, PT, PT, R20, UR7, RZ, P0, !PT ;  /* 0x0000000714147c10 */ /* 0x000fd200087fe4ff */
.L_x_119:
[----:B------:R-:W-:Y:S05]  /*0200*/  BSYNC.RECONVERGENT B1 ;  /* 0x0000000000017941 */ /* 0x000fea0003800200 */
.L_x_118:
[----:B------:R-:W-:Y:S01]  /*0210*/  ISETP.GE.AND P0, PT, R6, R9, PT ;  /* 0x000000090600720c */ /* 0x000fe20003f06270 */
[----:B------:R-:W-:-:S12]  /*0220*/  BSSY.RECONVERGENT B1, `(.L_x_120) ;  /* 0x00000af000017945 */ /* 0x000fd80003800200 */
[----:B------:R-:W-:Y:S05]  /*0230*/  @P0 BRA `(.L_x_121) ;  /* 0x0000000800b40947 */ /* 0x000fea0003800000 */
[----:B------:R-:W-:Y:S01]  /*0240*/  LOP3.LUT R2, RZ, R6, RZ, 0x33, !PT ;  /* 0x00000006ff027212 */ /* 0x000fe200078e33ff */
[----:B------:R-:W-:Y:S03]  /*0250*/  BSSY.RECONVERGENT B2, `(.L_x_122) ;  /* 0x0000034000027945 */ /* 0x000fe60003800200 */
[----:B------:R-:W-:-:S04]  /*0260*/  IADD3 R25, PT, PT, -R8, R25, R2 ;  /* 0x0000001908197210 */ /* 0x000fc80007ffe102 */
[----:B------:R-:W-:-:S04]  /*0270*/  LOP3.LUT R2, R25, 0x300, RZ, 0xc0, !PT ;  /* 0x0000030019027812 */ /* 0x000fc800078ec0ff */
[----:B------:R-:W-:-:S13]  /*0280*/  ISETP.NE.AND P0, PT, R2, 0x300, PT ;  /* 0x000003000200780c */ /* 0x000fda0003f05270 */
[----:B------:R-:W-:Y:S05]  /*0290*/  @!P0 BRA `(.L_x_123) ;  /* 0x0000000000bc8947 */ /* 0x000fea0003800000 */
[----:B------:R-:W0:Y:S01]  /*02a0*/  LDCU.128 UR4, c[0x0][0x380] ;  /* 0x00007000ff0477ac */ /* 0x000e220008000c00 */
[----:B------:R-:W-:Y:S02]  /*02b0*/  IADD3 R12, P0, PT, R8, R6, RZ ;  /* 0x00000006080c7210 */ /* 0x000fe40007f1e0ff */
[----:B------:R-:W-:-:S03]  /*02c0*/  LEA.HI R2, R25, 0x1, RZ, 0x18 ;  /* 0x0000000119027811 */ /* 0x000fc600078fc0ff */
[----:B------:R-:W-:Y:S01]  /*02d0*/  IMAD.X R3, RZ, RZ, RZ, P0 ;  /* 0x000000ffff037224 */ /* 0x000fe200000e06ff */
[----:B------:R-:W-:-:S05]  /*02e0*/  LOP3.LUT R2, R2, 0x3, RZ, 0xc0, !PT ;  /* 0x0000000302027812 */ /* 0x000fca00078ec0ff */
[----:B------:R-:W-:Y:S01]  /*02f0*/  IMAD.MOV R7, RZ, RZ, -R2 ;  /* 0x000000ffff077224 */ /* 0x000fe200078e0a02 */
[C---:B0-----:R-:W-:Y:S02]  /*0300*/  IADD3 R13, P1, PT, R12.reuse, UR6, RZ ;  /* 0x000000060c0d7c10 */ /* 0x041fe4000ff3e0ff */
[C---:B------:R-:W-:Y:S02]  /*0310*/  LEA R11, P2, R12.reuse, UR4, 0x3 ;  /* 0x000000040c0b7c11 */ /* 0x040fe4000f8418ff */
[----:B------:R-:W-:Y:S02]  /*0320*/  IADD3.X R16, PT, PT, R3, UR7, RZ, P1, !PT ;  /* 0x0000000703107c10 */ /* 0x000fe40008ffe4ff */
[----:B------:R-:W-:-:S09]  /*0330*/  LEA.HI.X R12, R12, UR5, R3, 0x3, P2 ;  /* 0x000000050c0c7c11 */ /* 0x000fd200090f1c03 */
.L_x_126:
[----:B------:R-:W-:Y:S02]  /*0340*/  IMAD.MOV.U32 R2, RZ, RZ, R11 ;  /* 0x000000ffff027224 */ /* 0x000fe400078e000b */
[----:B------:R-:W-:-:S06]  /*0350*/  IMAD.MOV.U32 R3, RZ, RZ, R12 ;  /* 0x000000ffff037224 */ /* 0x000fcc00078e000c */
[----:B------:R-:W2:Y:S01]  /*0360*/  LDG.E.64 R2, desc[UR10][R2.64] ;  /* 0x0000000a02027981 */ /* 0x000ea2000c1e1b00 */
[----:B------:R-:W-:Y:S01]  /*0370*/  VIADD R7, R7, 0x1 ;  /* 0x0000000107077836 */ /* 0x000fe20000000000 */
[----:B------:R-:W-:Y:S01]  /*0380*/  BSSY.RECONVERGENT B3, `(.L_x_124) ;  /* 0x000001b000037945 */ /* 0x000fe20003800200 */
[----:B------:R-:W-:Y:S01]  /*0390*/  IMAD.MOV.U32 R18, RZ, RZ, R21 ;  /* 0x000000ffff127224 */ /* 0x000fe200078e0015 */
[----:B------:R-:W-:Y:S01]  /*03a0*/  IADD3 R11, P3, PT, R11, 0x800, RZ ;  /* 0x000008000b0b7810 */ /* 0x000fe20007f7e0ff */
[----:B------:R-:W-:Y:S01]  /*03b0*/  IMAD.MOV.U32 R17, RZ, RZ, R20 ;  /* 0x000000ffff117224 */ /* 0x000fe200078e0014 */
[----:B------:R-:W-:Y:S01]  /*03c0*/  ISETP.NE.AND P2, PT, R7, RZ, PT ;  /* 0x000000ff0700720c */ /* 0x000fe20003f45270 */
[----:B-----5:R-:W-:Y:S02]  /*03d0*/  IMAD.MOV.U32 R4, RZ, RZ, R14 ;  /* 0x000000ffff047224 */ /* 0x020fe400078e000e */
[----:B------:R-:W-:Y:S02]  /*03e0*/  IMAD.MOV.U32 R5, RZ, RZ, R15 ;  /* 0x000000ffff057224 */ /* 0x000fe400078e000f */
[----:B------:R-:W-:-:S02]  /*03f0*/  IMAD.MOV.U32 R21, RZ, RZ, R13 ;  /* 0x000000ffff157224 */ /* 0x000fc400078e000d */
[----:B------:R-:W-:Y:S01]  /*0400*/  IMAD.MOV.U32 R20, RZ, RZ, R16 ;  /* 0x000000ffff147224 */ /* 0x000fe200078e0010 */
[----:B--2---:R-:W-:Y:S01]  /*0410*/  DSETP.GEU.AND P0, PT, |R14|, |R2|, PT ;  /* 0x400000020e00722a */ /* 0x004fe20003f0e200 */
[----:B------:R-:W-:Y:S02]  /*0420*/  IMAD.MOV.U32 R14, RZ, RZ, R2 ;  /* 0x000000ffff0e7224 */ /* 0x000fe400078e0002 */
[----:B------:R-:W-:-:S11]  /*0430*/  IMAD.MOV.U32 R15, RZ, RZ, R3 ;  /* 0x000000ffff0f7224 */ /* 0x000fd600078e0003 */
        /* <DEDUP_REMOVED lines=15> */
.L_x_125:
[----:B------:R-:W-:Y:S05]  /*0530*/  BSYNC.RECONVERGENT B3 ;  /* 0x0000000000037941 */ /* 0x000fea0003800200 */
.L_x_124:
[----:B------:R-:W-:Y:S01]  /*0540*/  IADD3 R13, P0, PT, R13, 0x100, RZ ;  /* 0x000001000d0d7810 */ /* 0x000fe20007f1e0ff */
[----:B------:R-:W-:Y:S02]  /*0550*/  VIADD R6, R6, 0x100 ;  /* 0x0000010006067836 */ /* 0x000fe40000000000 */
[----:B------:R-:W-:Y:S02]  /*0560*/  IMAD.X R12, RZ, RZ, R12, P3 ;  /* 0x000000ffff0c7224 */ /* 0x000fe400018e060c */
[----:B------:R-:W-:Y:S01]  /*0570*/  IMAD.X R16, RZ, RZ, R16, P0 ;  /* 0x000000ffff107224 */ /* 0x000fe200000e0610 */
[----:B------:R-:W-:Y:S07]  /*0580*/  @P2 BRA `(.L_x_126) ;  /* 0xfffffffc006c2947 */ /* 0x000fee000383ffff */
.L_x_123:
[----:B------:R-:W-:Y:S05]  /*0590*/  BSYNC.RECONVERGENT B2 ;  /* 0x0000000000027941 */ /* 0x000fea0003800200 */
.L_x_122:
[----:B------:R-:W-:-:S13]  /*05a0*/  ISETP.GE.U32.AND P0, PT, R25, 0x300, PT ;  /* 0x000003001900780c */ /* 0x000fda0003f06070 */
[----:B------:R-:W-:Y:S05]  /*05b0*/  @!P0 BRA `(.L_x_121) ;  /* 0x0000000400d48947 */ /* 0x000fea0003800000 */
[----:B------:R-:W0:Y:S01]  /*05c0*/  LDC.64 R4, c[0x0][0x380] ;  /* 0x0000e000ff047b82 */ /* 0x000e220000000a00 */
[----:B------:R-:W-:-:S07]  /*05d0*/  VIADD R11, R6, 0x200 ;  /* 0x00000200060b7836 */ /* 0x000fce0000000000 */
[----:B------:R-:W1:Y:S02]  /*05e0*/  LDC.64 R2, c[0x0][0x388] ;  /* 0x0000e200ff027b82 */ /* 0x000e640000000a00 */
.L_x_135:
[----:B------:R-:W-:-:S05]  /*05f0*/  VIADD R7, R11, 0xfffffe00 ;  /* 0xfffffe000b077836 */ /* 0x000fca0000000000 */
[----:B------:R-:W-:-:S04]  /*0600*/  IADD3 R13, P0, PT, R8, R7, RZ ;  /* 0x00000007080d7210 */ /* 0x000fc80007f1e0ff */
[----:B------:R-:W-:Y:S02]  /*0610*/  LEA.HI.X.SX32 R12, R7, RZ, 0x1, P0 ;  /* 0x000000ff070c7211 */ /* 0x000fe400000f0eff */
[----:B0-----:R-:W-:-:S04]  /*0620*/  LEA R16, P0, R13, R4, 0x3 ;  /* 0x000000040d107211 */ /* 0x001fc800078018ff */
[----:B------:R-:W-:-:S05]  /*0630*/  LEA.HI.X R17, R13, R5, R12, 0x3, P0 ;  /* 0x000000050d117211 */ /* 0x000fca00000f1c0c */
[----:B------:R-:W2:Y:S04]  /*0640*/  LDG.E.64 R18, desc[UR10][R16.64] ;  /* 0x0000000a10127981 */ /* 0x000ea8000c1e1b00 */
[----:B-----5:R0:W5:Y:S01]  /*0650*/  LDG.E.64 R6, desc[UR10][R16.64+0x800] ;  /* 0x0008000a10067981 */ /* 0x020162000c1e1b00 */
[----:B-1----:R-:W-:Y:S01]  /*0660*/  IADD3 R24, P1, PT, R13, R2, RZ ;  /* 0x000000020d187210 */ /* 0x002fe20007f3e0ff */
[----:B------:R-:W-:Y:S04]  /*0670*/  BSSY.RECONVERGENT B2, `(.L_x_127) ;  /* 0x0000016000027945 */ /* 0x000fe80003800200 */
[----:B------:R-:W-:-:S02]  /*0680*/  IMAD.X R25, R12, 0x1, R3, P1 ;  /* 0x000000010c197824 */ /* 0x000fc400008e0603 */
[----:B------:R-:W-:Y:S02]  /*0690*/  IMAD.MOV.U32 R23, RZ, RZ, R24 ;  /* 0x000000ffff177224 */ /* 0x000fe400078e0018 */
[----:B------:R-:W-:Y:S01]  /*06a0*/  IMAD.MOV.U32 R22, RZ, RZ, R25 ;  /* 0x000000ffff167224 */ /* 0x000fe200078e0019 */
[----:B--2---:R-:W-:Y:S01]  /*06b0*/  DSETP.GEU.AND P0, PT, |R14|, |R18|, PT ;  /* 0x400000120e00722a */ /* 0x004fe20003f0e200 */
[----:B------:R-:W-:Y:S02]  /*06c0*/  IMAD.MOV.U32 R12, RZ, RZ, R18 ;  /* 0x000000ffff0c7224 */ /* 0x000fe400078e0012 */
[----:B------:R-:W-:-:S11]  /*06d0*/  IMAD.MOV.U32 R13, RZ, RZ, R19 ;  /* 0x000000ffff0d7224 */ /* 0x000fd600078e0013 */
        /* <DEDUP_REMOVED lines=15> */
.L_x_128:
[----:B------:R-:W-:Y:S05]  /*07d0*/  BSYNC.RECONVERGENT B2 ;  /* 0x0000000000027941 */ /* 0x000fea0003800200 */
.L_x_127:
[----:B------:R0:W5:Y:S04]  /*07e0*/  LDG.E.64 R14, desc[UR10][R16.64+0x1000] ;  /* 0x0010000a100e7981 */ /* 0x000168000c1e1b00 */
[----:B------:R0:W5:Y:S02]  /*07f0*/  LDG.E.64 R18, desc[UR10][R16.64+0x1800] ;  /* 0x0018000a10127981 */ /* 0x000164000c1e1b00 */
[----:B-----5:R-:W-:Y:S01]  /*0800*/  DSETP.GEU.AND P0, PT, |R12|, |R6|, PT ;  /* 0x400000060c00722a */ /* 0x020fe20003f0e200 */
[----:B------:R-:W-:Y:S01]  /*0810*/  VIADD R21, R11, 0xffffff00 ;  /* 0xffffff000b157836 */ /* 0x000fe20000000000 */
[----:B------:R-:W-:Y:S04]  /*0820*/  BSSY.RECONVERGENT B2, `(.L_x_129) ;  /* 0x0000017000027945 */ /* 0x000fe80003800200 */
[----:B------:R-:W-:-:S02]  /*0830*/  SHF.R.S32.HI R20, RZ, 0x1f, R21 ;  /* 0x0000001fff147819 */ /* 0x000fc40000011415 */
[----:B------:R-:W-:Y:S01]  /*0840*/  IADD3 R26, P1, P2, R21, R2, R8 ;  /* 0x00000002151a7210 */ /* 0x000fe20007a3e008 */
[----:B------:R-:W-:-:S03]  /*0850*/  IMAD.MOV.U32 R21, RZ, RZ, R7 ;  /* 0x000000ffff157224 */ /* 0x000fc600078e0007 */
[----:B------:R-:W-:Y:S01]  /*0860*/  IADD3.X R27, PT, PT, R20, R3, RZ, P1, P2 ;  /* 0x00000003141b7210 */ /* 0x000fe20000fe44ff */
[----:B------:R-:W-:Y:S02]  /*0870*/  IMAD.MOV.U32 R24, RZ, RZ, R26 ;  /* 0x000000ffff187224 */ /* 0x000fe400078e001a */
[----:B------:R-:W-:Y:S02]  /*0880*/  IMAD.MOV.U32 R20, RZ, RZ, R6 ;  /* 0x000000ffff147224 */ /* 0x000fe400078e0006 */
[----:B------:R-:W-:Y:S01]  /*0890*/  IMAD.MOV.U32 R25, RZ, RZ, R27 ;  /* 0x000000ffff197224 */ /* 0x000fe200078e001b */
[----:B0-----:R-:W-:Y:S06]  /*08a0*/  @!P0 BRA `(.L_x_130) ;  /* 0x0000000000388947 */ /* 0x001fec0003800000 */
        /* <DEDUP_REMOVED lines=14> */
.L_x_130:
[----:B------:R-:W-:Y:S05]  /*0990*/  BSYNC.RECONVERGENT B2 ;  /* 0x0000000000027941 */ /* 0x000fea0003800200 */
.L_x_129:
[----:B------:R-:W-:Y:S01]  /*09a0*/  DSETP.GEU.AND P0, PT, |R20|, |R14|, PT ;  /* 0x4000000e1400722a */ /* 0x000fe20003f0e200 */
[----:B------:R-:W-:Y:S01]  /*09b0*/  SHF.R.S32.HI R6, RZ, 0x1f, R11 ;  /* 0x0000001fff067819 */ /* 0x000fe2000001140b */
[----:B------:R-:W-:Y:S01]  /*09c0*/  BSSY.RECONVERGENT B2, `(.L_x_131) ;  /* 0x0000017000027945 */ /* 0x000fe20003800200 */
[C---:B------:R-:W-:Y:S01]  /*09d0*/  IADD3 R23, P1, P2, R11.reuse, R2, R8 ;  /* 0x000000020b177210 */ /* 0x040fe20007a3e008 */
[----:B------:R-:W-:Y:S02]  /*09e0*/  VIADD R17, R11, 0x100 ;  /* 0x000001000b117836 */ /* 0x000fe40000000000 */
[----:B------:R-:W-:Y:S01]  /*09f0*/  IMAD.MOV.U32 R7, RZ, RZ, R15 ;  /* 0x000000ffff077224 */ /* 0x000fe200078e000f */
[----:B------:R-:W-:Y:S01]  /*0a00*/  IADD3.X R16, PT, PT, R6, R3, RZ, P1, P2 ;  /* 0x0000000306107210 */ /* 0x000fe20000fe44ff */
[----:B------:R-:W-:Y:S02]  /*0a10*/  IMAD.MOV.U32 R12, RZ, RZ, R23 ;  /* 0x000000ffff0c7224 */ /* 0x000fe400078e0017 */
[----:B------:R-:W-:-:S02]  /*0a20*/  IMAD.MOV.U32 R6, RZ, RZ, R14 ;  /* 0x000000ffff067224 */ /* 0x000fc400078e000e */
[----:B------:R-:W-:Y:S02]  /*0a30*/  IMAD.MOV.U32 R13, RZ, RZ, R16 ;  /* 0x000000ffff0d7224 */ /* 0x000fe400078e0010 */
        /* <DEDUP_REMOVED lines=15> */
.L_x_132:
[----:B------:R-:W-:Y:S05]  /*0b30*/  BSYNC.RECONVERGENT B2 ;  /* 0x0000000000027941 */ /* 0x000fea0003800200 */
.L_x_131:
[----:B------:R-:W-:Y:S01]  /*0b40*/  DSETP.GEU.AND P0, PT, |R6|, |R18|, PT ;  /* 0x400000120600722a */ /* 0x000fe20003f0e200 */
[----:B------:R-:W-:Y:S01]  /*0b50*/  SHF.R.S32.HI R14, RZ, 0x1f, R17 ;  /* 0x0000001fff0e7819 */ /* 0x000fe20000011411 */
[----:B------:R-:W-:Y:S01]  /*0b60*/  BSSY.RECONVERGENT B2, `(.L_x_133) ;  /* 0x0000016000027945 */ /* 0x000fe20003800200 */
[----:B------:R-:W-:Y:S01]  /*0b70*/  IADD3 R17, P1, P2, R17, R2, R8 ;  /* 0x0000000211117210 */ /* 0x000fe20007a3e008 */
[----:B------:R-:W-:-:S03]  /*0b80*/  IMAD.MOV.U32 R15, RZ, RZ, R19 ;  /* 0x000000ffff0f7224 */ /* 0x000fc600078e0013 */
[----:B------:R-:W-:Y:S01]  /*0b90*/  IADD3.X R16, PT, PT, R14, R3, RZ, P1, P2 ;  /* 0x000000030e107210 */ /* 0x000fe20000fe44ff */
[----:B------:R-:W-:Y:S02]  /*0ba0*/  IMAD.MOV.U32 R21, RZ, RZ, R17 ;  /* 0x000000ffff157224 */ /* 0x000fe400078e0011 */
[----:B------:R-:W-:Y:S02]  /*0bb0*/  IMAD.MOV.U32 R14, RZ, RZ, R18 ;  /* 0x000000ffff0e7224 */ /* 0x000fe400078e0012 */
        /* <DEDUP_REMOVED lines=16> */
.L_x_134:
[----:B------:R-:W-:Y:S05]  /*0cc0*/  BSYNC.RECONVERGENT B2 ;  /* 0x0000000000027941 */ /* 0x000fea0003800200 */
.L_x_133:
[C---:B------:R-:W-:Y:S02]  /*0cd0*/  VIADD R6, R11.reuse, 0x200 ;  /* 0x000002000b067836 */ /* 0x040fe40000000000 */
[----:B------:R-:W-:-:S03]  /*0ce0*/  VIADD R11, R11, 0x400 ;  /* 0x000004000b0b7836 */ /* 0x000fc60000000000 */
[----:B------:R-:W-:-:S13]  /*0cf0*/  ISETP.GE.AND P0, PT, R6, R9, PT ;  /* 0x000000090600720c */ /* 0x000fda0003f06270 */
[----:B------:R-:W-:Y:S05]  /*0d00*/  @!P0 BRA `(.L_x_135) ;  /* 0xfffffff800388947 */ /* 0x000fea000383ffff */
.L_x_121:
[----:B------:R-:W-:Y:S05]  /*0d10*/  BSYNC.RECONVERGENT B1 ;  /* 0x0000000000017941 */ /* 0x000fea0003800200 */
.L_x_120:
[----:B------:R-:W-:-:S13]  /*0d20*/  ISETP.GE.AND P0, PT, R9, 0x100, PT ;  /* 0x000001000900780c */ /* 0x000fda0003f06270 */
[----:B------:R-:W-:Y:S05]  /*0d30*/  @!P0 BRA `(.L_x_136) ;  /* 0x0000001400508947 */ /* 0x000fea0003800000 */
[----:B------:R-:W0:Y:S01]  /*0d40*/  S2R R11, SR_LANEID ;  /* 0x00000000000b7919 */ /* 0x000e220000000000 */
[----:B------:R-:W-:Y:S01]  /*0d50*/  BSSY.RECONVERGENT B1, `(.L_x_137) ;  /* 0x000001f000017945 */ /* 0x000fe20003800200 */
[----:B------:R-:W-:Y:S01]  /*0d60*/  IMAD.MOV.U32 R12, RZ, RZ, R21 ;  /* 0x000000ffff0c7224 */ /* 0x000fe200078e0015 */
[----:B-----5:R1:W2:Y:S01]  /*0d70*/  SHFL.DOWN PT, R4, R14, 0x1, 0x1f ;  /* 0x08201f000e047f89 */ /* 0x0202a200000e0000 */
        /* <DEDUP_REMOVED lines=9> */
[----:B------:R-:W-:Y:S01]  /*0e10*/  IMAD.MOV.U32 R12, RZ, RZ, R6 ;  /* 0x000000ffff0c7224 */ /* 0x000fe200078e0006 */
[----:B------:R-:W-:Y:S01]  /*0e20*/  MOV R13, R7 ;  /* 0x00000007000d7202 */ /* 0x000fe20000000f00 */
[----:B------:R-:W-:Y:S02]  /*0e30*/  IMAD.MOV.U32 R2, RZ, RZ, R4 ;  /* 0x000000ffff027224 */ /* 0x000fe400078e0004 */
[----:B------:R-:W-:-:S09]  /*0e40*/  IMAD.MOV.U32 R3, RZ, RZ, R5 ;  /* 0x000000ffff037224 */ /* 0x000fd200078e0005 */
        /* <DEDUP_REMOVED lines=15> */
.L_x_138:
[----:B------:R-:W-:Y:S05]  /*0f40*/  BSYNC.RECONVERGENT B1 ;  /* 0x0000000000017941 */ /* 0x000fea0003800200 */
.L_x_137:
        /* <DEDUP_REMOVED lines=31> */
.L_x_140:
[----:B------:R-:W-:Y:S05]  /*1140*/  BSYNC.RECONVERGENT B1 ;  /* 0x0000000000017941 */ /* 0x000fea0003800200 */
.L_x_139:
[----:B------:R-:W-:Y:S01]  /*1150*/  ISETP.GT.AND P0, PT, R11, 0x1b, PT ;  /* 0x0000001b0b00780c */ /* 0x000fe20003f04270 */
[----:B-1----:R1:W1:Y:S01]  /*1160*/  SHFL.DOWN PT, R6, R4, 0x4, 0x1f ;  /* 0x08801f0004067f89 */ /* 0x00226200000e0000 */
[----:B------:R-:W-:Y:S01]  /*1170*/  BSSY.RECONVERGENT B1, `(.L_x_141) ;  /* 0x000001d000017945 */ /* 0x000fe20003800200 */
[----:B----4-:R-:W-:Y:S02]  /*1180*/  IMAD.MOV.U32 R14, RZ, RZ, R8 ;  /* 0x000000ffff0e7224 */ /* 0x010fe400078e0008 */
[----:B--2---:R2:W4:Y:S01]  /*1190*/  SHFL.DOWN PT, R7, R5, 0x4, 0x1f ;  /* 0x08801f0005077f89 */ /* 0x00452200000e0000 */
[----:B---3--:R-:W-:Y:S02]  /*11a0*/  IMAD.MOV.U32 R15, RZ, RZ, R9 ;  /* 0x000000ffff0f7224 */ /* 0x008fe400078e0009 */
[----:B0-----:R-:W-:Y:S01]  /*11b0*/  IMAD.MOV.U32 R2, RZ, RZ, R4 ;  /* 0x000000ffff027224 */ /* 0x001fe200078e0004 */
[----:B------:R2:W0:Y:S01]  /*11c0*/  SHFL.DOWN PT, R13, R8, 0x4, 0x1f ;  /* 0x08801f00080d7f89 */ /* 0x00042200000e0000 */
[----:B------:R-:W-:-:S03]  /*11d0*/  IMAD.MOV.U32 R3, RZ, RZ, R5 ;  /* 0x000000ffff037224 */ /* 0x000fc600078e0005 */
[----:B------:R2:W3:Y:S01]  /*11e0*/  SHFL.DOWN PT, R12, R9, 0x4, 0x1f ;  /* 0x08801f00090c7f89 */ /* 0x0004e200000e0000 */
[----:B------:R-:W-:Y:S05]  /*11f0*/  @P0 BRA `(.L_x_142) ;  /* 0x0000000000500947 */ /* 0x000fea0003800000 */
[----:B-1--4-:R-:W-:Y:S01]  /*1200*/  DSETP.GEU.AND P0, PT, |R4|, |R6|, PT ;  /* 0x400000060400722a */ /* 0x012fe20003f0e200 */
[----:B0-----:R-:W-:Y:S02]  /*1210*/  IMAD.MOV.U32 R14, RZ, RZ, R13 ;  /* 0x000000ffff0e7224 */ /* 0x001fe400078e000d */
        /* <DEDUP_REMOVED lines=18> */
.L_x_142:
[----:B------:R-:W-:Y:S05]  /*1340*/  BSYNC.RECONVERGENT B1 ;  /* 0x0000000000017941 */ /* 0x000fea0003800200 */
.L_x_141:
[----:B------:R-:W-:Y:S01]  /*1350*/  ISETP.GT.AND P0, PT, R11, 0x17, PT ;  /* 0x000000170b00780c */ /* 0x000fe20003f04270 */
[----:B-1----:R1:W1:Y:S01]  /*1360*/  SHFL.DOWN PT, R4, R2, 0x8, 0x1f ;  /* 0x09001f0002047f89 */ /* 0x00226200000e0000 */
[----:B------:R-:W-:Y:S01]  /*1370*/  BSSY.RECONVERGENT B1, `(.L_x_143) ;  /* 0x000001d000017945 */ /* 0x000fe20003800200 */
[----:B---3--:R-:W-:Y:S02]  /*1380*/  IMAD.MOV.U32 R12, RZ, RZ, R14 ;  /* 0x000000ffff0c7224 */ /* 0x008fe400078e000e */
[----:B--2---:R2:W3:Y:S01]  /*1390*/  SHFL.DOWN PT, R5, R3, 0x8, 0x1f ;  /* 0x09001f0003057f89 */ /* 0x0044e200000e0000 */
[----:B0-----:R-:W-:Y:S02]  /*13a0*/  IMAD.MOV.U32 R13, RZ, RZ, R15 ;  /* 0x000000ffff0d7224 */ /* 0x001fe400078e000f */
[----:B------:R-:W-:Y:S01]  /*13b0*/  IMAD.MOV.U32 R8, RZ, RZ, R2 ;  /* 0x000000ffff087224 */ /* 0x000fe200078e0002 */
[----:B----4-:R2:W0:Y:S01]  /*13c0*/  SHFL.DOWN PT, R7, R14, 0x8, 0x1f ;  /* 0x09001f000e077f89 */ /* 0x01042200000e0000 */
[----:B------:R-:W-:-:S03]  /*13d0*/  IMAD.MOV.U32 R9, RZ, RZ, R3 ;  /* 0x000000ffff097224 */ /* 0x000fc600078e0003 */
[----:B------:R2:W4:Y:S01]  /*13e0*/  SHFL.DOWN PT, R6, R15, 0x8, 0x1f ;  /* 0x09001f000f067f89 */ /* 0x00052200000e0000 */
[----:B------:R-:W-:Y:S05]  /*13f0*/  @P0 BRA `(.L_x_144) ;  /* 0x0000000000500947 */ /* 0x000fea0003800000 */
[----:B-1-3--:R-:W-:Y:S01]  /*1400*/  DSETP.GEU.AND P0, PT, |R2|, |R4|, PT ;  /* 0x400000040200722a */ /* 0x00afe20003f0e200 */
[----:B0-----:R-:W-:Y:S02]  /*1410*/  IMAD.MOV.U32 R12, RZ, RZ, R7 ;  /* 0x000000ffff0c7224 */ /* 0x001fe400078e0007 */
        /* <DEDUP_REMOVED lines=18> */
.L_x_144:
[----:B------:R-:W-:Y:S05]  /*1540*/  BSYNC.RECONVERGENT B1 ;  /* 0x0000000000017941 */ /* 0x000fea0003800200 */
.L_x_143:
[----:B------:R-:W-:Y:S01]  /*1550*/  ISETP.GT.AND P0, PT, R11, 0xf, PT ;  /* 0x0000000f0b00780c */ /* 0x000fe20003f04270 */
[----:B-1----:R1:W1:Y:S01]  /*1560*/  SHFL.DOWN PT, R2, R8, 0x10, 0x1f ;  /* 0x0a001f0008027f89 */ /* 0x00226200000e0000 */
[----:B------:R-:W-:Y:S01]  /*1570*/  BSSY.RECONVERGENT B1, `(.L_x_145) ;  /* 0x000001d000017945 */ /* 0x000fe20003800200 */
[----:B------:R-:W-:Y:S02]  /*1580*/  IMAD.MOV.U32 R4, RZ, RZ, R12 ;  /* 0x000000ffff047224 */ /* 0x000fe400078e000c */
[----:B--2---:R2:W1:Y:S01]  /*1590*/  SHFL.DOWN PT, R3, R9, 0x10, 0x1f ;  /* 0x0a001f0009037f89 */ /* 0x00446200000e0000 */
[----:B---3--:R-:W-:Y:S02]  /*15a0*/  IMAD.MOV.U32 R5, RZ, RZ, R13 ;  /* 0x000000ffff057224 */ /* 0x008fe400078e000d */
[----:B----4-:R-:W-:Y:S01]  /*15b0*/  IMAD.MOV.U32 R6, RZ, RZ, R8 ;  /* 0x000000ffff067224 */ /* 0x010fe200078e0008 */
[----:B------:R2:W3:Y:S01]  /*15c0*/  SHFL.DOWN PT, R15, R12, 0x10, 0x1f ;  /* 0x0a001f000c0f7f89 */ /* 0x0004e200000e0000 */
[----:B0-----:R-:W-:-:S03]  /*15d0*/  IMAD.MOV.U32 R7, RZ, RZ, R9 ;  /* 0x000000ffff077224 */ /* 0x001fc600078e0009 */
[----:B------:R2:W0:Y:S01]  /*15e0*/  SHFL.DOWN PT, R14, R13, 0x10, 0x1f ;  /* 0x0a001f000d0e7f89 */ /* 0x00042200000e0000 */
[----:B------:R-:W-:Y:S05]  /*15f0*/  @P0 BRA `(.L_x_146) ;  /* 0x0000000000500947 */ /* 0x000fea0003800000 */
[----:B-1----:R-:W-:Y:S01]  /*1600*/  DSETP.GEU.AND P0, PT, |R8|, |R2|, PT ;  /* 0x400000020800722a */ /* 0x002fe20003f0e200 */
[----:B---3--:R-:W-:Y:S02]  /*1610*/  IMAD.MOV.U32 R4, RZ, RZ, R15 ;  /* 0x000000ffff047224 */ /* 0x008fe400078e000f */
        /* <DEDUP_REMOVED lines=18> */
.L_x_146:
[----:B------:R-:W-:Y:S05]  /*1740*/  BSYNC.RECONVERGENT B1 ;  /* 0x0000000000017941 */ /* 0x000fea0003800200 */
.L_x_145:
        /* <DEDUP_REMOVED lines=11> */
.L_x_148:
[----:B------:R-:W-:Y:S05]  /*1800*/  BSYNC.RECONVERGENT B1 ;  /* 0x0000000000017941 */ /* 0x000fea0003800200 */
.L_x_147:
[----:B------:R-:W-:Y:S01]  /*1810*/  BAR.SYNC.DEFER_BLOCKING 0x0 ;  /* 0x0000000000007b1d */ /* 0x000fe20000010000 */
[----:B------:R-:W-:-:S13]  /*1820*/  ISETP.NE.AND P1, PT, R10, RZ, PT ;  /* 0x000000ff0a00720c */ /* 0x000fda0003f25270 */
[----:B------:R-:W-:Y:S05]  /*1830*/  @P1 BRA `(.L_x_149) ;  /* 0x0000005000201947 */ /* 0x000fea0003800000 */
[----:B-1--4-:R-:W1:Y:S01]  /*1840*/  S2R R3, SR_CgaCtaId ;  /* 0x0000000000037919 */ /* 0x012e620000008800 */
[----:B------:R-:W-:Y:S01]  /*1850*/  MOV R20, 0x400 ;  /* 0x0000040000147802 */ /* 0x000fe20000000f00 */
[----:B------:R-:W-:Y:S03]  /*1860*/  BSSY.RECONVERGENT B1, `(.L_x_150) ;  /* 0x000001a000017945 */ /* 0x000fe60003800200 */
[----:B-1----:R-:W-:-:S05]  /*1870*/  LEA R20, R3, R20, 0x18 ;  /* 0x0000001403147211 */ /* 0x002fca00078ec0ff */
[----:B------:R-:W1:Y:S04]  /*1880*/  LDS.64 R16, [R20+0x18] ;  /* 0x0000180014107984 */ /* 0x000e680000000a00 */
[----:B--2---:R-:W2:Y:S04]  /*1890*/  LDS.128 R8, [R20+0x20] ;  /* 0x0000200014087984 */ /* 0x004ea80000000c00 */
[----:B------:R4:W4:Y:S04]  /*18a0*/  LDS.64 R2, [R20+0x80] ;  /* 0x0000800014027984 */ /* 0x0009280000000a00 */
[----:B0--3--:R0:W3:Y:S01]  /*18b0*/  LDS.128 R12, [R20+0x30] ;  /* 0x00003000140c7984 */ /* 0x0090e20000000c00 */
[----:B-1----:R-:W-:Y:S01]  /*18c0*/  DSETP.GEU.AND P0, PT, |R6|, |R16|, PT ;  /* 0x400000100600722a */ /* 0x002fe20003f0e200 */
[----:B------:R-:W-:-:S02]  /*18d0*/  IMAD.MOV.U32 R22, RZ, RZ, R16 ;  /* 0x000000ffff167224 */ /* 0x000fc400078e0010 */
[----:B------:R-:W-:Y:S02]  /*18e0*/  IMAD.MOV.U32 R23, RZ, RZ, R17 ;  /* 0x000000ffff177224 */ /* 0x000fe400078e0011 */
[----:B--2---:R-:W-:Y:S02]  /*18f0*/  IMAD.MOV.U32 R24, RZ, RZ, R8 ;  /* 0x000000ffff187224 */ /* 0x004fe400078e0008 */
[----:B------:R-:W-:-:S07]  /*1900*/  IMAD.MOV.U32 R25, RZ, RZ, R9 ;  /* 0x000000ffff197224 */ /* 0x000fce00078e0009 */
[----:B0--34-:R-:W-:Y:S05]  /*1910*/  @!P0 BRA `(.L_x_151) ;  /* 0x0000000000388947 */ /* 0x019fea0003800000 */
[----:B------:R-:W-:Y:S01]  /*1920*/  DSETP.GEU.AND P0, PT, |R16|, |R6|, PT ;  /* 0x400000061000722a */ /* 0x000fe20003f0e200 */
[----:B------:R-:W-:Y:S01]  /*1930*/  IMAD.MOV.U32 R22, RZ, RZ, R6 ;  /* 0x000000ffff167224 */ /* 0x000fe200078e0006 */
[----:B------:R-:W-:Y:S01]  /*1940*/  MOV R25, R5 ;  /* 0x0000000500197202 */ /* 0x000fe20000000f00 */
[----:B------:R-:W-:Y:S02]  /*1950*/  IMAD.MOV.U32 R23, RZ, RZ, R7 ;  /* 0x000000ffff177224 */ /* 0x000fe400078e0007 */
[----:B------:R-:W-:-:S09]  /*1960*/  IMAD.MOV.U32 R24, RZ, RZ, R4 ;  /* 0x000000ffff187224 */ /* 0x000fd200078e0004 */
        /* <DEDUP_REMOVED lines=9> */
.L_x_151:
[----:B------:R-:W-:Y:S05]  /*1a00*/  BSYNC.RECONVERGENT B1 ;  /* 0x0000000000017941 */ /* 0x000fea0003800200 */
.L_x_150:
        /* <DEDUP_REMOVED lines=23> */
.L_x_153:
[----:B------:R-:W-:Y:S05]  /*1b80*/  BSYNC.RECONVERGENT B1 ;  /* 0x0000000000017941 */ /* 0x000fea0003800200 */
.L_x_152:
        /* <DEDUP_REMOVED lines=21> */
.L_x_155:
[----:B------:R-:W-:Y:S05]  /*1ce0*/  BSYNC.RECONVERGENT B1 ;  /* 0x0000000000017941 */ /* 0x000fea0003800200 */
.L_x_154:
        /* <DEDUP_REMOVED lines=23> */
.L_x_157:
[----:B------:R-:W-:Y:S05]  /*1e60*/  BSYNC.RECONVERGENT B1 ;  /* 0x0000000000017941 */ /* 0x000fea0003800200 */
.L_x_156:
        /* <DEDUP_REMOVED lines=21> */
.L_x_159:
[----:B------:R-:W-:Y:S05]  /*1fc0*/  BSYNC.RECONVERGENT B1 ;  /* 0x0000000000017941 */ /* 0x000fea0003800200 */
.L_x_158:
        /* <DEDUP_REMOVED lines=21> */
.L_x_161:
[----:B------:R-:W-:Y:S05]  /*2120*/  BSYNC.RECONVERGENT B1 ;  /* 0x0000000000017941 */ /* 0x000fea0003800200 */
.L_x_160:
        /* <DEDUP_REMOVED lines=21> */
.L_x_136:
[----:B------:R-:W0:Y:S01]  /*2280*/  S2R R2, SR_LANEID ;  /* 0x0000000000027919 */ /* 0x000e220000000000 */
[----:B------:R-:W-:Y:S01]  /*2290*/  LOP3.LUT R3, R10, 0x3e0, RZ, 0xc0, !PT ;  /* 0x000003e00a037812 */ /* 0x000fe200078ec0ff */
[----:B------:R-:W-:Y:S01]  /*22a0*/  BSSY.RECONVERGENT B1, `(.L_x_162) ;  /* 0x0000024000017945 */ /* 0x000fe20003800200 */
[----:B------:R-:W-:Y:S02]  /*22b0*/  IMAD.MOV.U32 R18, RZ, RZ, R21 ;  /* 0x000000ffff127224 */ /* 0x000fe400078e0015 */
[----:B------:R-:W-:Y:S01]  /*22c0*/  LOP3.LUT R6, RZ, R3, RZ, 0x33, !PT ;  /* 0x00000003ff067212 */ /* 0x000fe200078e33ff */
[----:B------:R-:W-:Y:S02]  /*22d0*/  VIADD R4, R3, 0x20 ;  /* 0x0000002003047836 */ /* 0x000fe40000000000 */
[----:B------:R-:W-:Y:S02]  /*22e0*/  IMAD.MOV.U32 R22, RZ, RZ, R20 ;  /* 0x000000ffff167224 */ /* 0x000fe400078e0014 */
[----:B------:R-:W-:Y:S01]  /*22f0*/  IMAD.IADD R3, R9, 0x1, R6 ;  /* 0x0000000109037824 */ /* 0x000fe200078e0206 */
[----:B------:R-:W-:Y:S01]  /*2300*/  ISETP.GT.AND P0, PT, R4, R9, PT ;  /* 0x000000090400720c */ /* 0x000fe20003f04270 */
[----:B-----5:R-:W-:-:S02]  /*2310*/  IMAD.MOV.U32 R4, RZ, RZ, R14 ;  /* 0x000000ffff047224 */ /* 0x020fc400078e000e */
[----:B------:R-:W-:Y:S01]  /*2320*/  IMAD.MOV.U32 R5, RZ, RZ, R15 ;  /* 0x000000ffff057224 */ /* 0x000fe200078e000f */
[----:B------:R-:W-:-:S05]  /*2330*/  SEL R3, R3, 0x1f, P0 ;  /* 0x0000001f03037807 */ /* 0x000fca0000000000 */
[----:B------:R1:W2:Y:S04]  /*2340*/  SHFL.DOWN PT, R6, R14, 0x1, R3 ;  /* 0x082000000e067989 */ /* 0x0002a800000e0003 */
[----:B------:R1:W3:Y:S04]  /*2350*/  SHFL.DOWN PT, R7, R15, 0x1, R3 ;  /* 0x082000000f077989 */ /* 0x0002e800000e0003 */
[----:B------:R1:W4:Y:S01]  /*2360*/  SHFL.DOWN PT, R8, R21, 0x1, R3 ;  /* 0x0820000015087989 */ /* 0x00032200000e0003 */
[----:B0-----:R-:W-:-:S03]  /*2370*/  ISETP.GE.AND P0, PT, R2, R3, PT ;  /* 0x000000030200720c */ /* 0x001fc60003f06270 */
[----:B------:R1:W0:Y:S10]  /*2380*/  SHFL.DOWN PT, R11, R20, 0x1, R3 ;  /* 0x08200000140b7989 */ /* 0x00023400000e0003 */
[----:B-12---:R-:W-:Y:S05]  /*2390*/  @P0 BRA `(.L_x_163) ;  /* 0x0000000000500947 */ /* 0x006fea0003800000 */
[----:B---3--:R-:W-:Y:S01]  /*23a0*/  DSETP.GEU.AND P0, PT, |R14|, |R6|, PT ;  /* 0x400000060e00722a */ /* 0x008fe20003f0e200 */
        /* <DEDUP_REMOVED lines=19> */
.L_x_163:
[----:B------:R-:W-:Y:S05]  /*24e0*/  BSYNC.RECONVERGENT B1 ;  /* 0x0000000000017941 */ /* 0x000fea0003800200 */
.L_x_162:
[----:B------:R-:W-:Y:S01]  /*24f0*/  IADD3 R6, PT, PT, R2, 0x2, RZ ;  /* 0x0000000202067810 */ /* 0x000fe20007ffe0ff */
[----:B------:R1:W2:Y:S01]  /*2500*/  SHFL.DOWN PT, R12, R4, 0x2, R3 ;  /* 0x08400000040c7989 */ /* 0x0002a200000e0003 */
[----:B------:R-:W-:Y:S01]  /*2510*/  BSSY.RECONVERGENT B1, `(.L_x_164) ;  /* 0x000001e000017945 */ /* 0x000fe20003800200 */
[----:B----4-:R-:W-:Y:S01]  /*2520*/  IMAD.MOV.U32 R8, RZ, RZ, R18 ;  /* 0x000000ffff087224 */ /* 0x010fe200078e0012 */
[----:B------:R-:W-:Y:S01]  /*2530*/  ISETP.GT.AND P0, PT, R6, R3, PT ;  /* 0x000000030600720c */ /* 0x000fe20003f04270 */
[----:B------:R1:W4:Y:S01]  /*2540*/  SHFL.DOWN PT, R13, R5, 0x2, R3 ;  /* 0x08400000050d7989 */ /* 0x00032200000e0003 */
[----:B------:R-:W-:Y:S02]  /*2550*/  IMAD.MOV.U32 R16, RZ, RZ, R22 ;  /* 0x000000ffff107224 */ /* 0x000fe400078e0016 */
[----:B------:R-:W-:Y:S01]  /*2560*/  IMAD.MOV.U32 R6, RZ, RZ, R4 ;  /* 0x000000ffff067224 */ /* 0x000fe200078e0004 */
[----:B0-----:R1:W0:Y:S01]  /*2570*/  SHFL.DOWN PT, R11, R18, 0x2, R3 ;  /* 0x08400000120b7989 */ /* 0x00122200000e0003 */
[----:B---3--:R-:W-:-:S03]  /*2580*/  IMAD.MOV.U32 R7, RZ, RZ, R5 ;  /* 0x000000ffff077224 */ /* 0x008fc600078e0005 */
[----:B------:R1:W3:Y:S04]  /*2590*/  SHFL.DOWN PT, R15, R22, 0x2, R3 ;  /* 0x08400000160f7989 */ /* 0x0002e800000e0003 */
[----:B------:R-:W-:Y:S05]  /*25a0*/  @P0 BRA `(.L_x_165) ;  /* 0x0000000000500947 */ /* 0x000fea0003800000 */
[----:B--2-4-:R-:W-:Y:S01]  /*25b0*/  DSETP.GEU.AND P0, PT, |R4|, |R12|, PT ;  /* 0x4000000c0400722a */ /* 0x014fe20003f0e200 */
        /* <DEDUP_REMOVED lines=19> */
.L_x_165:
[----:B------:R-:W-:Y:S05]  /*26f0*/  BSYNC.RECONVERGENT B1 ;  /* 0x0000000000017941 */ /* 0x000fea0003800200 */
.L_x_164:
[----:B-1----:R-:W-:Y:S01]  /*2700*/  VIADD R4, R2, 0x4 ;  /* 0x0000000402047836 */ /* 0x002fe20000000000 */
[----:B--2---:R1:W2:Y:S01]  /*2710*/  SHFL.DOWN PT, R12, R6, 0x4, R3 ;  /* 0x08800000060c7989 */ /* 0x0042a200000e0003 */
[----:B------:R-:W-:Y:S01]  /*2720*/  BSSY.RECONVERGENT B1, `(.L_x_166) ;  /* 0x000001e000017945 */ /* 0x000fe20003800200 */
[----:B------:R-:W-:Y:S02]  /*2730*/  IMAD.MOV.U32 R14, RZ, RZ, R8 ;  /* 0x000000ffff0e7224 */ /* 0x000fe400078e0008 */
[----:B------:R-:W-:Y:S01]  /*2740*/  ISETP.GT.AND P0, PT, R4, R3, PT ;  /* 0x000000030400720c */ /* 0x000fe20003f04270 */
[----:B----4-:R1:W4:Y:S01]  /*2750*/  SHFL.DOWN PT, R13, R7, 0x4, R3 ;  /* 0x08800000070d7989 */ /* 0x01032200000e0003 */
[----:B------:R-:W-:Y:S02]  /*2760*/  IMAD.MOV.U32 R18, RZ, RZ, R16 ;  /* 0x000000ffff127224 */ /* 0x000fe400078e0010 */
[----:B------:R-:W-:Y:S01]  /*2770*/  IMAD.MOV.U32 R4, RZ, RZ, R6 ;  /* 0x000000ffff047224 */ /* 0x000fe200078e0006 */
[----:B0-----:R1:W0:Y:S01]  /*2780*/  SHFL.DOWN PT, R11, R8, 0x4, R3 ;  /* 0x08800000080b7989 */ /* 0x00122200000e0003 */
[----:B------:R-:W-:-:S03]  /*2790*/  IMAD.MOV.U32 R5, RZ, RZ, R7 ;  /* 0x000000ffff057224 */ /* 0x000fc600078e0007 */
[----:B---3--:R1:W3:Y:S04]  /*27a0*/  SHFL.DOWN PT, R15, R16, 0x4, R3 ;  /* 0x08800000100f7989 */ /* 0x0082e800000e0003 */
        /* <DEDUP_REMOVED lines=21> */
.L_x_167:
[----:B------:R-:W-:Y:S05]  /*2900*/  BSYNC.RECONVERGENT B1 ;  /* 0x0000000000017941 */ /* 0x000fea0003800200 */
.L_x_166:
[----:B-1----:R-:W-:Y:S01]  /*2910*/  VIADD R8, R2, 0x8 ;  /* 0x0000000802087836 */ /* 0x002fe20000000000 */
[----:B------:R1:W1:Y:S01]  /*2920*/  SHFL.DOWN PT, R6, R4, 0x8, R3 ;  /* 0x0900000004067989 */ /* 0x00026200000e0003 */
[----:B------:R-:W-:Y:S01]  /*2930*/  BSSY.RECONVERGENT B1, `(.L_x_168) ;  /* 0x000001e000017945 */ /* 0x000fe20003800200 */
[----:B------:R-:W-:Y:S02]  /*2940*/  IMAD.MOV.U32 R16, RZ, RZ, R18 ;  /* 0x000000ffff107224 */ /* 0x000fe400078e0012 */
[----:B------:R-:W-:Y:S01]  /*2950*/  ISETP.GT.AND P0, PT, R8, R3, PT ;  /* 0x000000030800720c */ /* 0x000fe20003f04270 */
[----:B------:R1:W1:Y:S01]  /*2960*/  SHFL.DOWN PT, R7, R5, 0x8, R3 ;  /* 0x0900000005077989 */ /* 0x00026200000e0003 */
[----:B------:R-:W-:Y:S02]  /*2970*/  IMAD.MOV.U32 R8, RZ, RZ, R14 ;  /* 0x000000ffff087224 */ /* 0x000fe400078e000e */
[----:B--2---:R-:W-:Y:S01]  /*2980*/  IMAD.MOV.U32 R12, RZ, RZ, R4 ;  /* 0x000000ffff0c7224 */ /* 0x004fe200078e0004 */
[----:B0-----:R0:W2:Y:S01]  /*2990*/  SHFL.DOWN PT, R11, R14, 0x8, R3 ;  /* 0x090000000e0b7989 */ /* 0x0010a200000e0003 */
[----:B----4-:R-:W-:-:S03]  /*29a0*/  IMAD.MOV.U32 R13, RZ, RZ, R5 ;  /* 0x000000ffff0d7224 */ /* 0x010fc600078e0005 */
[----:B---3--:R0:W3:Y:S04]  /*29b0*/  SHFL.DOWN PT, R15, R18, 0x8, R3 ;  /* 0x09000000120f7989 */ /* 0x0080e800000e0003 */
[----:B------:R-:W-:Y:S05]  /*29c0*/  @P0 BRA `(.L_x_169) ;  /* 0x0000000000500947 */ /* 0x000fea0003800000 */
[----:B-1----:R-:W-:Y:S01]  /*29d0*/  DSETP.GEU.AND P0, PT, |R4|, |R6|, PT ;  /* 0x400000060400722a */ /* 0x002fe20003f0e200 */
[----:B--2---:R-:W-:Y:S02]  /*29e0*/  IMAD.MOV.U32 R8, RZ, RZ, R11 ;  /* 0x000000ffff087224 */ /* 0x004fe400078e000b */
        /* <DEDUP_REMOVED lines=18> */
.L_x_169:
[----:B------:R-:W-:Y:S05]  /*2b10*/  BSYNC.RECONVERGENT B1 ;  /* 0x0000000000017941 */ /* 0x000fea0003800200 */
.L_x_168:
[----:B-1----:R-:W-:Y:S01]  /*2b20*/  VIADD R4, R2, 0x10 ;  /* 0x0000001002047836 */ /* 0x002fe20000000000 */
[----:B0-----:R0:W1:Y:S01]  /*2b30*/  SHFL.DOWN PT, R14, R12, 0x10, R3 ;  /* 0x0a0000000c0e7989 */ /* 0x00106200000e0003 */
[----:B------:R-:W-:Y:S01]  /*2b40*/  BSSY.RECONVERGENT B1, `(.L_x_170) ;  /* 0x000001e000017945 */ /* 0x000fe20003800200 */
[----:B------:R-:W-:Y:S02]  /*2b50*/  IMAD.MOV.U32 R5, RZ, RZ, R16 ;  /* 0x000000ffff057224 */ /* 0x000fe400078e0010 */
[----:B------:R-:W-:Y:S01]  /*2b60*/  ISETP.GT.AND P0, PT, R4, R3, PT ;  /* 0x000000030400720c */ /* 0x000fe20003f04270 */
[----:B---3--:R0:W3:Y:S01]  /*2b70*/  SHFL.DOWN PT, R15, R13, 0x10, R3 ;  /* 0x0a0000000d0f7989 */ /* 0x0080e200000e0003 */
[----:B------:R-:W-:Y:S02]  /*2b80*/  IMAD.MOV.U32 R4, RZ, RZ, R8 ;  /* 0x000000ffff047224 */ /* 0x000fe400078e0008 */
[----:B------:R-:W-:Y:S01]  /*2b90*/  IMAD.MOV.U32 R6, RZ, RZ, R12 ;  /* 0x000000ffff067224 */ /* 0x000fe200078e000c */
[----:B--2---:R0:W2:Y:S01]  /*2ba0*/  SHFL.DOWN PT, R11, R8, 0x10, R3 ;  /* 0x0a000000080b7989 */ /* 0x0040a200000e0003 */
[----:B------:R-:W-:-:S03]  /*2bb0*/  IMAD.MOV.U32 R7, RZ, RZ, R13 ;  /* 0x000000ffff077224 */ /* 0x000fc600078e000d */
[----:B------:R0:W4:Y:S04]  /*2bc0*/  SHFL.DOWN PT, R17, R16, 0x10, R3 ;  /* 0x0a00000010117989 */ /* 0x00012800000e0003 */
[----:B------:R-:W-:Y:S05]  /*2bd0*/  @P0 BRA `(.L_x_171) ;  /* 0x0000000000500947 */ /* 0x000fea0003800000 */
[----:B-1-3--:R-:W-:Y:S01]  /*2be0*/  DSETP.GEU.AND P0, PT, |R12|, |R14|, PT ;  /* 0x4000000e0c00722a */ /* 0x00afe20003f0e200 */
        /* <DEDUP_REMOVED lines=19> */
.L_x_171:
[----:B------:R-:W-:Y:S05]  /*2d20*/  BSYNC.RECONVERGENT B1 ;  /* 0x0000000000017941 */ /* 0x000fea0003800200 */
.L_x_170:
[----:B------:R-:W-:Y:S01]  /*2d30*/  ISETP.NE.AND P0, PT, R2, RZ, PT ;  /* 0x000000ff0200720c */ /* 0x000fe20003f05270 */
[----:B------:R-:W-:-:S12]  /*2d40*/  BSSY.RECONVERGENT B1, `(.L_x_172) ;  /* 0x000000a000017945 */ /* 0x000fd80003800200 */
[----:B------:R-:W-:Y:S05]  /*2d50*/  @P0 BRA `(.L_x_173) ;  /* 0x0000000000200947 */ /* 0x000fea0003800000 */
[----:B0-----:R-:W0:Y:S01]  /*2d60*/  S2R R8, SR_CgaCtaId ;  /* 0x0000000000087919 */ /* 0x001e220000008800 */
[----:B------:R-:W-:Y:S02]  /*2d70*/  MOV R3, 0x400 ;  /* 0x0000040000037802 */ /* 0x000fe40000000f00 */
[----:B------:R-:W-:-:S04]  /*2d80*/  SHF.R.U32.HI R2, RZ, 0x1, R10 ;  /* 0x00000001ff027819 */ /* 0x000fc8000001160a */
[----:B------:R-:W-:Y:S02]  /*2d90*/  LOP3.LUT R2, R2, 0x1f0, RZ, 0xc0, !PT ;  /* 0x000001f002027812 */ /* 0x000fe400078ec0ff */
[----:B0-----:R-:W-:-:S05]  /*2da0*/  LEA R3, R8, R3, 0x18 ;  /* 0x0000000308037211 */ /* 0x001fca00078ec0ff */
[----:B------:R-:W-:-:S05]  /*2db0*/  IMAD.IADD R3, R2, 0x1, R3 ;  /* 0x0000000102037824 */ /* 0x000fca00078e0203 */
[----:B------:R0:W-:Y:S04]  /*2dc0*/  STS.64 [R3+0x10], R4 ;  /* 0x0000100403007388 */ /* 0x0001e80000000a00 */
[----:B------:R0:W-:Y:S02]  /*2dd0*/  STS.64 [R3+0x8], R6 ;  /* 0x0000080603007388 */ /* 0x0001e40000000a00 */
.L_x_173:
[----:B------:R-:W-:Y:S05]  /*2de0*/  BSYNC.RECONVERGENT B1 ;  /* 0x0000000000017941 */ /* 0x000fea0003800200 */
.L_x_172:
[----:B------:R-:W-:Y:S01]  /*2df0*/  BAR.SYNC.DEFER_BLOCKING 0x0 ;  /* 0x0000000000007b1d */ /* 0x000fe20000010000 */
[----:B------:R-:W-:-:S13]  /*2e00*/  ISETP.NE.AND P1, PT, R10, RZ, PT ;  /* 0x000000ff0a00720c */ /* 0x000fda0003f25270 */
[----:B------:R-:W-:Y:S05]  /*2e10*/  @P1 BRA `(.L_x_149) ;  /* 0x0000003800a81947 */ /* 0x000fea0003800000 */
[----:B------:R-:W-:Y:S01]  /*2e20*/  ISETP.GE.AND P0, PT, R9, 0x21, PT ;  /* 0x000000210900780c */ /* 0x000fe20003f06270 */
[----:B0-----:R-:W-:Y:S02]  /*2e30*/  IMAD.MOV.U32 R13, RZ, RZ, R4 ;  /* 0x000000ffff0d7224 */ /* 0x001fe400078e0004 */
[----:B------:R-:W-:Y:S02]  /*2e40*/  IMAD.MOV.U32 R8, RZ, RZ, R5 ;  /* 0x000000ffff087224 */ /* 0x000fe400078e0005 */
[----:B------:R-:W-:Y:S02]  /*2e50*/  IMAD.MOV.U32 R2, RZ, RZ, R6 ;  /* 0x000000ffff027224 */ /* 0x000fe400078e0006 */
[----:B------:R-:W-:-:S06]  /*2e60*/  IMAD.MOV.U32 R3, RZ, RZ, R7 ;  /* 0x000000ffff037224 */ /* 0x000fcc00078e0007 */
[----:B------:R-:W-:Y:S05]  /*2e70*/  @!P0 BRA `(.L_x_174) ;  /* 0x00000000006c8947 */ /* 0x000fea0003800000 */
[----:B------:R-:W0:Y:S01]  /*2e80*/  S2UR UR5, SR_CgaCtaId ;  /* 0x00000000000579c3 */ /* 0x000e220000008800 */
[----:B------:R-:W-:Y:S01]  /*2e90*/  UMOV UR4, 0x400 ;  /* 0x0000040000047882 */ /* 0x000fe20000000000 */
[----:B------:R-:W-:Y:S01]  /*2ea0*/  BSSY.RECONVERGENT B1, `(.L_x_174) ;  /* 0x0000018000017945 */ /* 0x000fe20003800200 */
[----:B0-----:R-:W-:-:S09]  /*2eb0*/  ULEA UR4, UR5, UR4, 0x18 ;  /* 0x0000000405047291 */ /* 0x001fd2000f8ec0ff */
[----:B--2---:R-:W0:Y:S04]  /*2ec0*/  LDS.64 R10, [UR4+0x18] ;  /* 0x00001804ff0a7984 */ /* 0x004e280008000a00 */
[----:B-1-3--:R-:W1:Y:S01]  /*2ed0*/  LDS.64 R14, [UR4+0x20] ;  /* 0x00002004ff0e7984 */ /* 0x00ae620008000a00 */
[----:B0-----:R-:W-:Y:S01]  /*2ee0*/  DSETP.GEU.AND P0, PT, |R6|, |R10|, PT ;  /* 0x4000000a0600722a */ /* 0x001fe20003f0e200 */
[----:B------:R-:W-:Y:S02]  /*2ef0*/  IMAD.MOV.U32 R2, RZ, RZ, R10 ;  /* 0x000000ffff027224 */ /* 0x000fe400078e000a */
[----:B------:R-:W-:Y:S02]  /*2f00*/  IMAD.MOV.U32 R3, RZ, RZ, R11 ;  /* 0x000000ffff037224 */ /* 0x000fe400078e000b */
[----:B-1----:R-:W-:-:S02]  /*2f10*/  IMAD.MOV.U32 R13, RZ, RZ, R14 ;  /* 0x000000ffff0d7224 */ /* 0x002fc400078e000e */
[----:B------:R-:W-:-:S07]  /*2f20*/  IMAD.MOV.U32 R8, RZ, RZ, R15 ;  /* 0x000000ffff087224 */ /* 0x000fce00078e000f */
[----:B------:R-:W-:Y:S05]  /*2f30*/  @!P0 BRA `(.L_x_175) ;  /* 0x0000000000388947 */ /* 0x000fea0003800000 */
        /* <DEDUP_REMOVED lines=14> */
.L_x_175:
[----:B------:R-:W-:Y:S05]  /*3020*/  BSYNC.RECONVERGENT B1 ;  /* 0x0000000000017941 */ /* 0x000fea0003800200 */
.L_x_174:
[----:B------:R-:W-:Y:S01]  /*3030*/  ISETP.GE.AND P0, PT, R9, 0x41, PT ;  /* 0x000000410900780c */ /* 0x000fe20003f06270 */
[----:B--2---:R-:W-:Y:S02]  /*3040*/  IMAD.MOV.U32 R11, RZ, RZ, R13 ;  /* 0x000000ffff0b7224 */ /* 0x004fe400078e000d */
        /* <DEDUP_REMOVED lines=8> */
[----:B------:R-:W0:Y:S04]  /*30d0*/  LDS.64 R6, [UR4+0x28] ;  /* 0x00002804ff067984 */ /* 0x000e280008000a00 */
        /* <DEDUP_REMOVED lines=21> */
.L_x_177:
[----:B------:R-:W-:Y:S05]  /*3230*/  BSYNC.RECONVERGENT B1 ;  /* 0x0000000000017941 */ /* 0x000fea0003800200 */
.L_x_176:
[----:B------:R-:W-:Y:S01]  /*3240*/  ISETP.GE.AND P0, PT, R9, 0x61, PT ;  /* 0x000000610900780c */ /* 0x000fe20003f06270 */
[----:B------:R-:W-:Y:S02]  /*3250*/  IMAD.MOV.U32 R13, RZ, RZ, R11 ;  /* 0x000000ffff0d7224 */ /* 0x000fe400078e000b */
        /* <DEDUP_REMOVED lines=30> */
.L_x_179:
[----:B------:R-:W-:Y:S05]  /*3440*/  BSYNC.RECONVERGENT B1 ;  /* 0x0000000000017941 */ /* 0x000fea0003800200 */
.L_x_178:
        /* <DEDUP_REMOVED lines=32> */
.L_x_181:
[----:B------:R-:W-:Y:S05]  /*3650*/  BSYNC.RECONVERGENT B1 ;  /* 0x0000000000017941 */ /* 0x000fea0003800200 */
.L_x_180:
        /* <DEDUP_REMOVED lines=32> */
.L_x_183:
[----:B------:R-:W-:Y:S05]  /*3860*/  BSYNC.RECONVERGENT B1 ;  /* 0x0000000000017941 */ /* 0x000fea0003800200 */
.L_x_182:
        /* <DEDUP_REMOVED lines=32> */
.L_x_185:
[----:B------:R-:W-:Y:S05]  /*3a70*/  BSYNC.RECONVERGENT B1 ;  /* 0x0000000000017941 */ /* 0x000fea0003800200 */
.L_x_184:
[----:B------:R-:W-:Y:S01]  /*3a80*/  ISETP.GE.AND P0, PT, R9, 0xe1, PT ;  /* 0x000000e10900780c */ /* 0x000fe20003f06270 */
[----:B------:R-:W-:Y:S01]  /*3a90*/  IMAD.MOV.U32 R5, RZ, RZ, R10 ;  /* 0x000000ffff057224 */ /* 0x000fe200078e000a */
[----:B------:R-:W-:Y:S01]  /*3aa0*/  MOV R4, R11 ;  /* 0x0000000b00047202 */ /* 0x000fe20000000f00 */
[----:B------:R-:W-:Y:S02]  /*3ab0*/  IMAD.MOV.U32 R6, RZ, RZ, R2 ;  /* 0x000000ffff067224 */ /* 0x000fe400078e0002 */
[----:B------:R-:W-:-:S08]  /*3ac0*/  IMAD.MOV.U32 R7, RZ, RZ, R3 ;  /* 0x000000ffff077224 */ /* 0x000fd000078e0003 */
[----:B------:R-:W-:Y:S05]  /*3ad0*/  @!P0 BRA `(.L_x_149) ;  /* 0x0000002c00788947 */ /* 0x000fea0003800000 */
[----:B------:R-:W0:Y:S01]  /*3ae0*/  S2UR UR5, SR_CgaCtaId ;  /* 0x00000000000579c3 */ /* 0x000e220000008800 */
[----:B------:R-:W-:Y:S02]  /*3af0*/  UMOV UR4, 0x400 ;  /* 0x0000040000047882 */ /* 0x000fe40000000000 */
[----:B0-----:R-:W-:-:S09]  /*3b00*/  ULEA UR4, UR5, UR4, 0x18 ;  /* 0x0000000405047291 */ /* 0x001fd2000f8ec0ff */
[----:B------:R-:W0:Y:S04]  /*3b10*/  LDS.64 R8, [UR4+0x78] ;  /* 0x00007804ff087984 */ /* 0x000e280008000a00 */
[----:B------:R-:W2:Y:S01]  /*3b20*/  LDS.64 R12, [UR4+0x80] ;  /* 0x00008004ff0c7984 */ /* 0x000ea20008000a00 */
[----:B0-----:R-:W-:Y:S01]  /*3b30*/  DSETP.GEU.AND P0, PT, |R2|, |R8|, PT ;  /* 0x400000080200722a */ /* 0x001fe20003f0e200 */
        /* <DEDUP_REMOVED lines=20> */
.L_x_117:
[----:B------:R-:W0:Y:S01]  /*3c80*/  S2R R3, SR_TID.X ;  /* 0x0000000000037919 */ /* 0x000e220000002100 */
[----:B------:R-:W1:Y:S02]  /*3c90*/  LDCU.128 UR12, c[0x0][0x380] ;  /* 0x00007000ff0c77ac */ /* 0x000e640008000c00 */
[----:B-1----:R-:W-:Y:S02]  /*3ca0*/  IMAD.U32 R2, RZ, RZ, UR12 ;  /* 0x0000000cff027e24 */ /* 0x002fe4000f8e00ff */
[----:B------:R-:W-:Y:S01]  /*3cb0*/  IMAD.U32 R4, RZ, RZ, UR13 ;  /* 0x0000000dff047e24 */ /* 0x000fe2000f8e00ff */
[----:B0-----:R-:W-:-:S05]  /*3cc0*/  IADD3 R5, P0, PT, R8, R3, RZ ;  /* 0x0000000308057210 */ /* 0x001fca0007f1e0ff */
[----:B------:R-:W-:Y:S01]  /*3cd0*/  IMAD.X R6, RZ, RZ, RZ, P0 ;  /* 0x000000ffff067224 */ /* 0x000fe200000e06ff */
[----:B------:R-:W-:-:S04]  /*3ce0*/  LEA R20, P0, R5, R2, 0x3 ;  /* 0x0000000205147211 */ /* 0x000fc800078018ff */
[----:B------:R-:W-:-:S05]  /*3cf0*/  LEA.HI.X R21, R5, R4, R6, 0x3, P0 ;  /* 0x0000000405157211 */ /* 0x000fca00000f1c06 */
[----:B------:R-:W2:Y:S04]  /*3d00*/  LDG.E.64 R6, desc[UR10][R20.64] ;  /* 0x0000000a14067981 */ /* 0x000ea8000c1e1b00 */
[----:B------:R-:W2:Y:S04]  /*3d10*/  LDG.E.64 R14, desc[UR10][R20.64+0x800] ;  /* 0x0008000a140e7981 */ /* 0x000ea8000c1e1b00 */
[----:B------:R-:W3:Y:S04]  /*3d20*/  LDG.E.64 R18, desc[UR10][R20.64+0x1000] ;  /* 0x0010000a14127981 */ /* 0x000ee8000c1e1b00 */
[----:B------:R-:W4:Y:S04]  /*3d30*/  LDG.E.64 R12, desc[UR10][R20.64+0x1800] ;  /* 0x0018000a140c7981 */ /* 0x000f28000c1e1b00 */
[----:B------:R-:W5:Y:S01]  /*3d40*/  LDG.E.64 R10, desc[UR10][R20.64+0x2000] ;  /* 0x0020000a140a7981 */ /* 0x000f62000c1e1b00 */
[----:B------:R-:W-:Y:S01]  /*3d50*/  IMAD.U32 R5, RZ, RZ, UR14 ;  /* 0x0000000eff057e24 */ /* 0x000fe2000f8e00ff */
[----:B------:R-:W-:Y:S01]  /*3d60*/  LOP3.LUT R9, R3, 0x400, RZ, 0xfc, !PT ;  /* 0x0000040003097812 */ /* 0x000fe200078efcff */
[----:B------:R-:W-:Y:S01]  /*3d70*/  BSSY.RECONVERGENT B1, `(.L_x_186) ;  /* 0x0000020000017945 */ /* 0x000fe20003800200 */
[----:B------:R-:W-:-:S04]  /*3d80*/  ISETP.LE.U32.AND P0, PT, R25, UR6, PT ;  /* 0x0000000619007c0c */ /* 0x000fc8000bf03070 */
[----:B------:R-:W-:Y:S01]  /*3d90*/  ISETP.GE.U32.AND.EX P0, PT, RZ, R16, PT, P0 ;  /* 0x00000010ff00720c */ /* 0x000fe20003f06100 */
[----:B--2---:R-:W-:-:S06]  /*3da0*/  DSETP.GEU.AND P2, PT, |R6|, |R14|, PT ;  /* 0x4000000e0600722a */ /* 0x004fcc0003f4e200 */
[----:B------:R-:W-:Y:S02]  /*3db0*/  FSEL R6, R6, R14, P2 ;  /* 0x0000000e06067208 */ /* 0x000fe40001000000 */
[----:B------:R-:W-:-:S06]  /*3dc0*/  FSEL R7, R7, R15, P2 ;  /* 0x0000000f07077208 */ /* 0x000fcc0001000000 */
[----:B---3--:R-:W-:-:S06]  /*3dd0*/  DSETP.GEU.AND P3, PT, |R6|, |R18|, PT ;  /* 0x400000120600722a */ /* 0x008fcc0003f6e200 */
[----:B------:R-:W-:Y:S01]  /*3de0*/  FSEL R14, R6, R18, P3 ;  /* 0x00000012060e7208 */ /* 0x000fe20001800000 */
[----:B------:R-:W-:Y:S01]  /*3df0*/  IMAD.U32 R6, RZ, RZ, UR15 ;  /* 0x0000000fff067e24 */ /* 0x000fe2000f8e00ff */
[----:B------:R-:W-:Y:S01]  /*3e00*/  FSEL R15, R7, R19, P3 ;  /* 0x00000013070f7208 */ /* 0x000fe20001800000 */
[----:B------:R-:W-:-:S05]  /*3e10*/  VIADD R18, R3, 0x100 ;  /* 0x0000010003127836 */ /* 0x000fca0000000000 */
[----:B----4-:R-:W-:-:S06]  /*3e20*/  DSETP.GEU.AND P1, PT, |R14|, |R12|, PT ;  /* 0x4000000c0e00722a */ /* 0x010fcc0003f2e200 */
[----:B------:R-:W-:Y:S01]  /*3e30*/  FSEL R12, R14, R12, P1 ;  /* 0x0000000c0e0c7208 */ /* 0x000fe20000800000 */
[----:B------:R-:W-:Y:S01]  /*3e40*/  VIADD R14, R3, 0x200 ;  /* 0x00000200030e7836 */ /* 0x000fe20000000000 */
[----:B------:R-:W-:Y:S02]  /*3e50*/  FSEL R13, R15, R13, P1 ;  /* 0x0000000d0f0d7208 */ /* 0x000fe40000800000 */
[----:B------:R-:W-:Y:S02]  /*3e60*/  IADD3 R15, P5, PT, R8, R5, RZ ;  /* 0x00000005080f7210 */ /* 0x000fe40007fbe0ff */
[----:B------:R-:W-:Y:S02]  /*3e70*/  @P3 SEL R14, R3, R18, P2 ;  /* 0x00000012030e3207 */ /* 0x000fe40001000000 */
[----:B-----5:R-:W-:Y:S01]  /*3e80*/  DSETP.GEU.AND P4, PT, |R12|, |R10|, PT ;  /* 0x4000000a0c00722a */ /* 0x020fe20003f8e200 */
[----:B------:R-:W-:Y:S01]  /*3e90*/  IMAD.X R17, RZ, RZ, R6, P5 ;  /* 0x000000ffff117224 */ /* 0x000fe200028e0606 */
[----:B------:R-:W-:Y:S01]  /*3ea0*/  IADD3 R7, P5, PT, R9, R15, RZ ;  /* 0x0000000f09077210 */ /* 0x000fe20007fbe0ff */
[----:B------:R-:W-:-:S04]  /*3eb0*/  @!P1 VIADD R14, R3, 0x300 ;  /* 0x00000300030e9836 */ /* 0x000fc80000000000 */
[----:B------:R-:W-:-:S07]  /*3ec0*/  IMAD.X R8, RZ, RZ, R17, P5 ;  /* 0x000000ffff087224 */ /* 0x000fce00028e0611 */
[----:B------:R-:W-:Y:S05]  /*3ed0*/  @!P4 BRA `(.L_x_187) ;  /* 0x000000000024c947 */ /* 0x000fea0003800000 */
[C---:B------:R-:W-:Y:S02]  /*3ee0*/  ISETP.GE.U32.AND P1, PT, R14.reuse, R9, PT ;  /* 0x000000090e00720c */ /* 0x040fe40003f26070 */
[----:B------:R-:W-:Y:S02]  /*3ef0*/  IADD3 R14, P2, PT, R14, R15, RZ ;  /* 0x0000000f0e0e7210 */ /* 0x000fe40007f5e0ff */
[----:B------:R-:W-:-:S03]  /*3f00*/  ISETP.GE.U32.AND.EX P1, PT, RZ, RZ, PT, P1 ;  /* 0x000000ffff00720c */ /* 0x000fc60003f26110 */
[----:B------:R-:W-:-:S10]  /*3f10*/  IMAD.X R9, RZ, RZ, R17, P2 ;  /* 0x000000ffff097224 */ /* 0x000fd400010e0611 */
[----:B------:R-:W-:-:S06]  /*3f20*/  DSETP.LT.OR P1, PT, |R10|, |R12|, !P1 ;  /* 0x4000000c0a00722a */ /* 0x000fcc0004f21600 */
[----:B------:R-:W-:Y:S02]  /*3f30*/  FSEL R10, R12, R10, P1 ;  /* 0x0000000a0c0a7208 */ /* 0x000fe40000800000 */
[----:B------:R-:W-:Y:S02]  /*3f40*/  FSEL R11, R13, R11, P1 ;  /* 0x0000000b0d0b7208 */ /* 0x000fe40000800000 */
[----:B------:R-:W-:Y:S02]  /*3f50*/  SEL R7, R14, R7, P1 ;  /* 0x000000070e077207 */ /* 0x000fe40000800000 */
[----:B------:R-:W-:-:S07]  /*3f60*/  SEL R8, R9, R8, P1 ;  /* 0x0000000809087207 */ /* 0x000fce0000800000 */
.L_x_187:
[----:B------:R-:W-:Y:S05]  /*3f70*/  BSYNC.RECONVERGENT B1 ;  /* 0x0000000000017941 */ /* 0x000fea0003800200 */
.L_x_186:
[----:B------:R-:W-:Y:S05]  /*3f80*/  @P0 BRA `(.L_x_188) ;  /* 0x0000001400000947 */ /* 0x000fea0003800000 */
[----:B------:R-:W0:Y:S01]  /*3f90*/  LDCU.64 UR8, c[0x0][0x3e8] ;  /* 0x00007d00ff0877ac */ /* 0x000e220008000a00 */
[----:B------:R-:W-:Y:S01]  /*3fa0*/  ISETP.NE.AND P0, PT, R3, RZ, PT ;  /* 0x000000ff0300720c */ /* 0x000fe20003f05270 */
[----:B------:R-:W-:Y:S01]  /*3fb0*/  BSSY.RECONVERGENT B1, `(.L_x_189) ;  /* 0x0000012000017945 */ /* 0x000fe20003800200 */
[----:B------:R-:W-:Y:S01]  /*3fc0*/  UMOV UR4, 0x8 ;  /* 0x0000000800047882 */ /* 0x000fe20000000000 */
[----:B------:R-:W-:Y:S02]  /*3fd0*/  UMOV UR5, 0x0 ;  /* 0x0000000000057882 */ /* 0x000fe40000000000 */
[----:B0-----:R-:W-:-:S04]  /*3fe0*/  UIMAD.WIDE.U32 UR4, UR8, 0x1, UR4 ;  /* 0x00000001080478a5 */ /* 0x001fc8000f8e0004 */
[----:B------:R-:W-:Y:S02]  /*3ff0*/  UIADD3 UR7, UPT, UPT, UR5, UR9, URZ ;  /* 0x0000000905077290 */ /* 0x000fe4000fffe0ff */
[----:B------:R-:W-:Y:S02]  /*4000*/  IMAD.U32 R13, RZ, RZ, UR5 ;  /* 0x00000005ff0d7e24 */ /* 0x000fe4000f8e00ff */
[----:B------:R-:W-:Y:S02]  /*4010*/  IMAD.U32 R12, RZ, RZ, UR4 ;  /* 0x00000004ff0c7e24 */ /* 0x000fe4000f8e00ff */
[----:B------:R-:W-:Y:S01]  /*4020*/  IMAD.U32 R13, RZ, RZ, UR7 ;  /* 0x00000007ff0d7e24 */ /* 0x000fe2000f8e00ff */
[----:B------:R-:W-:Y:S06]  /*4030*/  @P0 BRA `(.L_x_190) ;  /* 0x0000000000240947 */ /* 0x000fec0003800000 */
[----:B------:R-:W-:Y:S02]  /*4040*/  IMAD.MOV.U32 R18, RZ, RZ, 0x500 ;  /* 0x00000500ff127424 */ /* 0x000fe400078e00ff */
[----:B------:R-:W-:-:S05]  /*4050*/  IMAD.MOV.U32 R19, RZ, RZ, 0x0 ;  /* 0x00000000ff137424 */ /* 0x000fca00078e00ff */
[----:B------:R-:W2:Y:S01]  /*4060*/  ATOMG.E.ADD.64.STRONG.GPU PT, R14, desc[UR10][R12.64], R18 ;  /* 0x800000120c0e79a8 */ /* 0x000ea200081ef50a */
[----:B------:R-:W0:Y:S01]  /*4070*/  S2UR UR5, SR_CgaCtaId ;  /* 0x00000000000579c3 */ /* 0x000e220000008800 */
[----:B------:R-:W-:Y:S02]  /*4080*/  UMOV UR4, 0x400 ;  /* 0x0000040000047882 */ /* 0x000fe40000000000 */
[----:B0-----:R-:W-:Y:S01]  /*4090*/  ULEA UR4, UR5, UR4, 0x18 ;  /* 0x0000000405047291 */ /* 0x001fe2000f8ec0ff */
[----:B--2---:R-:W-:-:S05]  /*40a0*/  IADD3 R14, P0, PT, R14, UR6, RZ ;  /* 0x000000060e0e7c10 */ /* 0x004fca000ff1e0ff */
[----:B------:R-:W-:-:S05]  /*40b0*/  IMAD.X R15, RZ, RZ, R15, P0 ;  /* 0x000000ffff0f7224 */ /* 0x000fca00000e060f */
[----:B------:R0:W-:Y:S03]  /*40c0*/  STS.64 [UR4+0x98], R14 ;  /* 0x0000980eff007988 */ /* 0x0001e60008000a04 */
.L_x_190:
[----:B------:R-:W-:Y:S05]  /*40d0*/  BSYNC.RECONVERGENT B1 ;  /* 0x0000000000017941 */ /* 0x000fea0003800200 */
.L_x_189:
[----:B------:R-:W1:Y:S08]  /*40e0*/  S2UR UR5, SR_CgaCtaId ;  /* 0x00000000000579c3 */ /* 0x000e700000008800 */
[----:B------:R-:W-:Y:S06]  /*40f0*/  BAR.SYNC.DEFER_BLOCKING 0x0 ;  /* 0x0000000000007b1d */ /* 0x000fec0000010000 */
[----:B------:R-:W-:-:S02]  /*4100*/  UMOV UR4, 0x400 ;  /* 0x0000040000047882 */ /* 0x000fc40000000000 */
[----:B-1----:R-:W-:-:S06]  /*4110*/  ULEA UR4, UR5, UR4, 0x18 ;  /* 0x0000000405047291 */ /* 0x002fcc000f8ec0ff */
[----:B------:R-:W-:-:S05]  /*4120*/  IMAD.U32 R9, RZ, RZ, UR4 ;  /* 0x00000004ff097e24 */ /* 0x000fca000f8e00ff */
[----:B------:R-:W0:Y:S02]  /*4130*/  LDS.64 R18, [R9+0x98] ;  /* 0x0000980009127984 */ /* 0x000e240000000a00 */
[----:B0-----:R-:W-:-:S04]  /*4140*/  IADD3 R14, P1, PT, R18, 0x500, RZ ;  /* 0x00000500120e7810 */ /* 0x001fc80007f3e0ff */
[----:B------:R-:W-:Y:S01]  /*4150*/  ISETP.GT.U32.AND P0, PT, R14, R25, PT ;  /* 0x000000190e00720c */ /* 0x000fe20003f04070 */
[----:B------:R-:W-:-:S05]  /*4160*/  IMAD.X R15, RZ, RZ, R19, P1 ;  /* 0x000000ffff0f7224 */ /* 0x000fca00008e0613 */
[----:B------:R-:W-:-:S13]  /*4170*/  ISETP.GT.AND.EX P0, PT, R15, R16, PT, P0 ;  /* 0x000000100f00720c */ /* 0x000fda0003f04300 */
[----:B------:R-:W-:Y:S05]  /*4180*/  @P0 BRA `(.L_x_191) ;  /* 0x0000000400b40947 */ /* 0x000fea0003800000 */
[----:B------:R-:W-:Y:S01]  /*4190*/  BSSY.RECONVERGENT B1, `(.L_x_191) ;  /* 0x000006c000017945 */ /* 0x000fe20003800200 */
[----:B------:R-:W-:Y:S01]  /*41a0*/  IMAD.MOV.U32 R20, RZ, RZ, R10 ;  /* 0x000000ffff147224 */ /* 0x000fe200078e000a */
[----:B------:R-:W0:Y:S01]  /*41b0*/  LDCU.64 UR8, c[0x0][0x398] ;  /* 0x00007300ff0877ac */ /* 0x000e220008000a00 */
[----:B------:R-:W-:Y:S02]  /*41c0*/  IMAD.MOV.U32 R21, RZ, RZ, R11 ;  /* 0x000000ffff157224 */ /* 0x000fe400078e000b */
[----:B------:R-:W-:Y:S01]  /*41d0*/  IMAD.MOV.U32 R15, RZ, RZ, R7 ;  /* 0x000000ffff0f7224 */ /* 0x000fe200078e0007 */
[----:B------:R-:W1:Y:S01]  /*41e0*/  LDCU.128 UR12, c[0x0][0x380] ;  /* 0x00007000ff0c77ac */ /* 0x000e620008000c00 */
[----:B------:R-:W-:-:S07]  /*41f0*/  IMAD.MOV.U32 R14, RZ, RZ, R8 ;  /* 0x000000ffff0e7224 */ /* 0x000fce00078e0008 */
.L_x_194:
[----:B------:R-:W-:Y:S01]  /*4200*/  IADD3 R7, P0, PT, R3, R18, RZ ;  /* 0x0000001203077210 */ /* 0x000fe20007f1e0ff */
[----:B-1----:R-:W-:Y:S02]  /*4210*/  IMAD.U32 R2, RZ, RZ, UR12 ;  /* 0x0000000cff027e24 */ /* 0x002fe4000f8e00ff */
[----:B------:R-:W-:Y:S02]  /*4220*/  IMAD.U32 R4, RZ, RZ, UR13 ;  /* 0x0000000dff047e24 */ /* 0x000fe4000f8e00ff */
[----:B------:R-:W-:Y:S01]  /*4230*/  IMAD.X R25, RZ, RZ, R19, P0 ;  /* 0x000000ffff197224 */ /* 0x000fe200000e0613 */
[----:B------:R-:W-:-:S04]  /*4240*/  LEA R10, P0, R7, R2, 0x3 ;  /* 0x00000002070a7211 */ /* 0x000fc800078018ff */
[----:B------:R-:W-:-:S05]  /*4250*/  LEA.HI.X R11, R7, R4, R25, 0x3, P0 ;  /* 0x00000004070b7211 */ /* 0x000fca00000f1c19 */
[----:B------:R-:W2:Y:S04]  /*4260*/  LDG.E.64 R16, desc[UR10][R10.64] ;  /* 0x0000000a0a107981 */ /* 0x000ea8000c1e1b00 */
[----:B------:R-:W3:Y:S01]  /*4270*/  LDG.E.64 R18, desc[UR10][R10.64+0x800] ;  /* 0x0008000a0a127981 */ /* 0x000ee2000c1e1b00 */
[----:B------:R-:W-:Y:S02]  /*4280*/  IMAD.U32 R5, RZ, RZ, UR14 ;  /* 0x0000000eff057e24 */ /* 0x000fe4000f8e00ff */
[----:B------:R-:W-:-:S03]  /*4290*/  IMAD.U32 R6, RZ, RZ, UR15 ;  /* 0x0000000fff067e24 */ /* 0x000fc6000f8e00ff */
[----:B------:R-:W-:-:S04]  /*42a0*/  IADD3 R24, P0, PT, R7, R5, RZ ;  /* 0x0000000507187210 */ /* 0x000fc80007f1e0ff */
[----:B------:R-:W-:Y:S01]  /*42b0*/  IADD3 R27, P3, PT, R24, 0x100, RZ ;  /* 0x00000100181b7810 */ /* 0x000fe20007f7e0ff */
[----:B------:R-:W-:-:S04]  /*42c0*/  IMAD.X R25, R25, 0x1, R6, P0 ;  /* 0x0000000119197824 */ /* 0x000fc800000e0606 */
[----:B------:R-:W-:Y:S01]  /*42d0*/  IMAD.X R26, RZ, RZ, R25, P3 ;  /* 0x000000ffff1a7224 */ /* 0x000fe200018e0619 */
[----:B--2---:R-:W-:-:S14]  /*42e0*/  DSETP.GEU.AND P2, PT, |R20|, |R16|, PT ;  /* 0x400000101400722a */ /* 0x004fdc0003f4e200 */
[----:B------:R-:W-:-:S04]  /*42f0*/  @P2 ISETP.GE.U32.AND P0, PT, R15, R24, PT ;  /* 0x000000180f00220c */ /* 0x000fc80003f06070 */
[----:B------:R-:W-:-:S13]  /*4300*/  @P2 ISETP.GE.AND.EX P0, PT, R14, R25, PT, P0 ;  /* 0x000000190e00220c */ /* 0x000fda0003f06300 */
[----:B------:R-:W-:-:S06]  /*4310*/  @P2 DSETP.LT.OR P0, PT, |R16|, |R20|, !P0 ;  /* 0x400000141000222a */ /* 0x000fcc0004701600 */
[----:B------:R-:W-:Y:S02]  /*4320*/  @P2 FSEL R7, R20, R16, P0 ;  /* 0x0000001014072208 */ /* 0x000fe40000000000 */
[----:B------:R-:W-:Y:S02]  /*4330*/  @P2 FSEL R20, R21, R17, P0 ;  /* 0x0000001115142208 */ /* 0x000fe40000000000 */
[C---:B------:R-:W-:Y:S01]  /*4340*/  IADD3 R21, P5, PT, R24.reuse, 0x300, RZ ;  /* 0x0000030018157810 */ /* 0x040fe20007fbe0ff */
[----:B------:R-:W-:Y:S01]  /*4350*/  @P2 IMAD.MOV.U32 R16, RZ, RZ, R7 ;  /* 0x000000ffff102224 */ /* 0x000fe200078e0007 */
[C---:B------:R-:W-:Y:S01]  /*4360*/  IADD3 R7, P6, PT, R24.reuse, 0x400, RZ ;  /* 0x0000040018077810 */ /* 0x040fe20007fde0ff */
[----:B------:R-:W-:Y:S01]  /*4370*/  @P2 IMAD.MOV.U32 R17, RZ, RZ, R20 ;  /* 0x000000ffff112224 */ /* 0x000fe200078e0014 */
[----:B------:R-:W-:Y:S01]  /*4380*/  IADD3 R20, P4, PT, R24, 0x200, RZ ;  /* 0x0000020018147810 */ /* 0x000fe20007f9e0ff */
[--C-:B------:R-:W-:Y:S01]  /*4390*/  IMAD.X R23, RZ, RZ, R25.reuse, P5 ;  /* 0x000000ffff177224 */ /* 0x100fe200028e0619 */
[----:B------:R-:W-:Y:S01]  /*43a0*/  @P2 SEL R24, R15, R24, P0 ;  /* 0x000000180f182207 */ /* 0x000fe20000000000 */
[----:B------:R-:W-:-:S02]  /*43b0*/  IMAD.X R8, RZ, RZ, R25, P6 ;  /* 0x000000ffff087224 */ /* 0x000fc400030e0619 */
[----:B------:R-:W-:Y:S01]  /*43c0*/  IMAD.X R22, RZ, RZ, R25, P4 ;  /* 0x000000ffff167224 */ /* 0x000fe200020e0619 */
[----:B------:R-:W-:Y:S01]  /*43d0*/  @P2 SEL R25, R14, R25, P0 ;  /* 0x000000190e192207 */ /* 0x000fe20000000000 */
[----:B---3--:R-:W-:Y:S01]  /*43e0*/  DSETP.GEU.AND P1, PT, |R16|, |R18|, PT ;  /* 0x400000121000722a */ /* 0x008fe20003f2e200 */
[----:B------:R-:W2:-:S13]  /*43f0*/  LDG.E.64 R14, desc[UR10][R10.64+0x1000] ;  /* 0x0010000a0a0e7981 */ /* 0x000e9a000c1e1b00 */
[----:B------:R-:W-:-:S04]  /*4400*/  @P1 ISETP.GE.U32.AND P0, PT, R24, R27, PT ;  /* 0x0000001b1800120c */ /* 0x000fc80003f06070 */
[----:B------:R-:W-:-:S13]  /*4410*/  @P1 ISETP.GE.AND.EX P0, PT, R25, R26, PT, P0 ;  /* 0x0000001a1900120c */ /* 0x000fda0003f06300 */
[----:B------:R-:W-:-:S06]  /*4420*/  @P1 DSETP.LT.OR P0, PT, |R18|, |R16|, !P0 ;  /* 0x400000101200122a */ /* 0x000fcc0004701600 */
[----:B------:R-:W-:Y:S02]  /*4430*/  @P1 FSEL R28, R16, R18, P0 ;  /* 0x00000012101c1208 */ /* 0x000fe40000000000 */
[----:B------:R-:W-:Y:S02]  /*4440*/  @P1 FSEL R29, R17, R19, P0 ;  /* 0x00000013111d1208 */ /* 0x000fe40000000000 */
[----:B------:R-:W3:Y:S01]  /*4450*/  LDG.E.64 R16, desc[UR10][R10.64+0x1800] ;  /* 0x0018000a0a107981 */ /* 0x000ee2000c1e1b00 */
[----:B------:R-:W-:Y:S02]  /*4460*/  @P1 IMAD.MOV.U32 R18, RZ, RZ, R28 ;  /* 0x000000ffff121224 */ /* 0x000fe400078e001c */
[----:B------:R-:W-:Y:S01]  /*4470*/  @P1 IMAD.MOV.U32 R19, RZ, RZ, R29 ;  /* 0x000000ffff131224 */ /* 0x000fe200078e001d */
[----:B------:R-:W-:Y:S02]  /*4480*/  @P1 SEL R27, R24, R27, P0 ;  /* 0x0000001b181b1207 */ /* 0x000fe40000000000 */
[----:B------:R-:W-:Y:S01]  /*4490*/  @P1 SEL R26, R25, R26, P0 ;  /* 0x0000001a191a1207 */ /* 0x000fe20000000000 */
[----:B------:R-:W-:Y:S01]  /*44a0*/  BSSY.RECONVERGENT B2, `(.L_x_192) ;  /* 0x000001d000027945 */ /* 0x000fe20003800200 */
[----:B------:R-:W5:Y:S01]  /*44b0*/  LDG.E.64 R10, desc[UR10][R10.64+0x2000] ;  /* 0x0020000a0a0a7981 */ /* 0x000f62000c1e1b00 */
[----:B------:R-:W-:Y:S06]  /*44c0*/  BAR.SYNC.DEFER_BLOCKING 0x0 ;  /* 0x0000000000007b1d */ /* 0x000fec0000010000 */
[----:B--2---:R-:W-:-:S14]  /*44d0*/  DSETP.GEU.AND P2, PT, |R18|, |R14|, PT ;  /* 0x4000000e1200722a */ /* 0x004fdc0003f4e200 */
[----:B------:R-:W-:-:S04]  /*44e0*/  @P2 ISETP.GE.U32.AND P0, PT, R27, R20, PT ;  /* 0x000000141b00220c */ /* 0x000fc80003f06070 */
[----:B------:R-:W-:-:S13]  /*44f0*/  @P2 ISETP.GE.AND.EX P0, PT, R26, R22, PT, P0 ;  /* 0x000000161a00220c */ /* 0x000fda0003f06300 */
[----:B------:R-:W-:-:S06]  /*4500*/  @P2 DSETP.LT.OR P0, PT, |R14|, |R18|, !P0 ;  /* 0x400000120e00222a */ /* 0x000fcc0004701600 */
[----:B------:R-:W-:Y:S02]  /*4510*/  @P2 FSEL R18, R18, R14, P0 ;  /* 0x0000000e12122208 */ /* 0x000fe40000000000 */
[----:B------:R-:W-:-:S03]  /*4520*/  @P2 FSEL R19, R19, R15, P0 ;  /* 0x0000000f13132208 */ /* 0x000fc60000000000 */
[----:B------:R-:W-:Y:S02]  /*4530*/  @P2 IMAD.MOV.U32 R14, RZ, RZ, R18 ;  /* 0x000000ffff0e2224 */ /* 0x000fe400078e0012 */
[----:B------:R-:W-:-:S06]  /*4540*/  @P2 IMAD.MOV.U32 R15, RZ, RZ, R19 ;  /* 0x000000ffff0f2224 */ /* 0x000fcc00078e0013 */
[----:B---3--:R-:W-:Y:S01]  /*4550*/  DSETP.GEU.AND P1, PT, |R14|, |R16|, PT ;  /* 0x400000100e00722a */ /* 0x008fe20003f2e200 */
[----:B------:R-:W-:Y:S02]  /*4560*/  @P2 SEL R20, R27, R20, P0 ;  /* 0x000000141b142207 */ /* 0x000fe40000000000 */
[----:B------:R-:W-:Y:S02]  /*4570*/  @P2 SEL R22, R26, R22, P0 ;  /* 0x000000161a162207 */ /* 0x000fe40000000000 */
[----:B------:R-:W-:-:S09]  /*4580*/  ISETP.NE.AND P2, PT, R3, RZ, PT ;  /* 0x000000ff0300720c */ /* 0x000fd20003f45270 */
[----:B------:R-:W-:-:S04]  /*4590*/  @P1 ISETP.GE.U32.AND P0, PT, R20, R21, PT ;  /* 0x000000151400120c */ /* 0x000fc80003f06070 */
[----:B------:R-:W-:-:S13]  /*45a0*/  @P1 ISETP.GE.AND.EX P0, PT, R22, R23, PT, P0 ;  /* 0x000000171600120c */ /* 0x000fda0003f06300 */
[----:B------:R-:W-:Y:S01]  /*45b0*/  @P1 DSETP.LT.OR P0, PT, |R16|, |R14|, !P0 ;  /* 0x4000000e1000122a */ /* 0x000fe20004701600 */
[----:B------:R-:W-:-:S13]  /*45c0*/  @P2 BRA `(.L_x_193) ;  /* 0x0000000000282947 */ /* 0x000fda0003800000 */
[----:B------:R-:W-:Y:S02]  /*45d0*/  IMAD.MOV.U32 R24, RZ, RZ, 0x500 ;  /* 0x00000500ff187424 */ /* 0x000fe400078e00ff */
[----:B------:R-:W-:-:S06]  /*45e0*/  IMAD.MOV.U32 R25, RZ, RZ, 0x0 ;  /* 0x00000000ff197424 */ /* 0x000fcc00078e00ff */
[----:B------:R-:W2:Y:S01]  /*45f0*/  ATOMG.E.ADD.64.STRONG.GPU PT, R24, desc[UR10][R12.64], R24 ;  /* 0x800000180c1879a8 */ /* 0x000ea200081ef50a */
[----:B------:R-:W1:Y:S01]  /*4600*/  S2UR UR5, SR_CgaCtaId ;  /* 0x00000000000579c3 */ /* 0x000e620000008800 */
[----:B------:R-:W-:Y:S02]  /*4610*/  UMOV UR4, 0x400 ;  /* 0x0000040000047882 */ /* 0x000fe40000000000 */
[----:B-1----:R-:W-:-:S06]  /*4620*/  ULEA UR4, UR5, UR4, 0x18 ;  /* 0x0000000405047291 */ /* 0x002fcc000f8ec0ff */
[----:B------:R-:W-:Y:S01]  /*4630*/  IMAD.U32 R9, RZ, RZ, UR4 ;  /* 0x00000004ff097e24 */ /* 0x000fe2000f8e00ff */
[----:B--2---:R-:W-:-:S05]  /*4640*/  IADD3 R18, P2, PT, R24, UR6, RZ ;  /* 0x0000000618127c10 */ /* 0x004fca000ff5e0ff */
[----:B------:R-:W-:-:S05]  /*4650*/  IMAD.X R19, RZ, RZ, R25, P2 ;  /* 0x000000ffff137224 */ /* 0x000fca00010e0619 */
[----:B------:R1:W-:Y:S03]  /*4660*/  STS.64 [R9+0x98], R18 ;  /* 0x0000981209007388 */ /* 0x0003e60000000a00 */
.L_x_193:
[----:B0-----:R-:W-:Y:S05]  /*4670*/  BSYNC.RECONVERGENT B2 ;  /* 0x0000000000027941 */ /* 0x001fea0003800200 */
.L_x_192:
[----:B------:R-:W-:Y:S01]  /*4680*/  BAR.SYNC.DEFER_BLOCKING 0x0 ;  /* 0x0000000000007b1d */ /* 0x000fe20000010000 */
[----:B------:R-:W-:Y:S01]  /*4690*/  @P1 FSEL R14, R14, R16, P0 ;  /* 0x000000100e0e1208 */ /* 0x000fe20000000000 */
[----:B------:R-:W-:Y:S01]  /*46a0*/  IMAD.U32 R25, RZ, RZ, UR8 ;  /* 0x00000008ff197e24 */ /* 0x000fe2000f8e00ff */
[----:B------:R-:W-:Y:S02]  /*46b0*/  @P1 FSEL R15, R15, R17, P0 ;  /* 0x000000110f0f1208 */ /* 0x000fe40000000000 */
[----:B------:R-:W-:Y:S01]  /*46c0*/  @P1 SEL R21, R20, R21, P0 ;  /* 0x0000001514151207 */ /* 0x000fe20000000000 */
[----:B------:R-:W-:Y:S01]  /*46d0*/  @P1 IMAD.MOV.U32 R16, RZ, RZ, R14 ;  /* 0x000000ffff101224 */ /* 0x000fe200078e000e */
[----:B------:R-:W-:Y:S01]  /*46e0*/  @P1 SEL R23, R22, R23, P0 ;  /* 0x0000001716171207 */ /* 0x000fe20000000000 */
[----:B------:R-:W-:-:S06]  /*46f0*/  @P1 IMAD.MOV.U32 R17, RZ, RZ, R15 ;  /* 0x000000ffff111224 */ /* 0x000fcc00078e000f */
[----:B-----5:R-:W-:Y:S01]  /*4700*/  DSETP.GEU.AND P2, PT, |R16|, |R10|, PT ;  /* 0x4000000a1000722a */ /* 0x020fe20003f4e200 */
[----:B-1----:R-:W0:-:S13]  /*4710*/  LDS.64 R18, [R9+0x98] ;  /* 0x0000980009127984 */ /* 0x002e1a0000000a00 */
[----:B------:R-:W-:-:S04]  /*4720*/  @P2 ISETP.GE.U32.AND P0, PT, R21, R7, PT ;  /* 0x000000071500220c */ /* 0x000fc80003f06070 */
[----:B------:R-:W-:-:S13]  /*4730*/  @P2 ISETP.GE.AND.EX P0, PT, R23, R8, PT, P0 ;  /* 0x000000081700220c */ /* 0x000fda0003f06300 */
[----:B------:R-:W-:-:S06]  /*4740*/  @P2 DSETP.LT.OR P0, PT, |R10|, |R16|, !P0 ;  /* 0x400000100a00222a */ /* 0x000fcc0004701600 */
[----:B------:R-:W-:Y:S02]  /*4750*/  @P2 FSEL R17, R17, R11, P0 ;  /* 0x0000000b11112208 */ /* 0x000fe40000000000 */
[----:B------:R-:W-:Y:S02]  /*4760*/  @P2 SEL R7, R21, R7, P0 ;  /* 0x0000000715072207 */ /* 0x000fe40000000000 */
[----:B------:R-:W-:Y:S01]  /*4770*/  @P2 SEL R8, R23, R8, P0 ;  /* 0x0000000817082207 */ /* 0x000fe20000000000 */
[----:B------:R-:W-:-:S04]  /*4780*/  @P2 IMAD.MOV.U32 R11, RZ, RZ, R17 ;  /* 0x000000ffff0b2224 */ /* 0x000fc800078e0011 */
[----:B------:R-:W-:Y:S01]  /*4790*/  IMAD.MOV.U32 R21, RZ, RZ, R11 ;  /* 0x000000ffff157224 */ /* 0x000fe200078e000b */
[----:B0-----:R-:W-:-:S04]  /*47a0*/  IADD3 R14, P3, PT, R18, 0x500, RZ ;  /* 0x00000500120e7810 */ /* 0x001fc80007f7e0ff */
[----:B------:R-:W-:Y:S01]  /*47b0*/  ISETP.GT.U32.AND P1, PT, R14, R25, PT ;  /* 0x000000190e00720c */ /* 0x000fe20003f24070 */
[----:B------:R-:W-:Y:S01]  /*47c0*/  IMAD.X R15, RZ, RZ, R19, P3 ;  /* 0x000000ffff0f7224 */ /* 0x000fe200018e0613 */
[----:B------:R-:W-:Y:S01]  /*47d0*/  @P2 FSEL R14, R16, R10, P0 ;  /* 0x0000000a100e2208 */ /* 0x000fe20000000000 */
[----:B------:R-:W-:-:S04]  /*47e0*/  IMAD.U32 R16, RZ, RZ, UR9 ;  /* 0x00000009ff107e24 */ /* 0x000fc8000f8e00ff */
[----:B------:R-:W-:Y:S01]  /*47f0*/  @P2 IMAD.MOV.U32 R10, RZ, RZ, R14 ;  /* 0x000000ffff0a2224 */ /* 0x000fe200078e000e */
[----:B------:R-:W-:Y:S01]  /*4800*/  ISETP.GT.AND.EX P0, PT, R15, R16, PT, P1 ;  /* 0x000000100f00720c */ /* 0x000fe20003f04310 */
[----:B------:R-:W-:Y:S01]  /*4810*/  IMAD.MOV.U32 R14, RZ, RZ, R8 ;  /* 0x000000ffff0e7224 */ /* 0x000fe200078e0008 */
[----:B------:R-:W-:Y:S01]  /*4820*/  MOV R15, R7 ;  /* 0x00000007000f7202 */ /* 0x000fe20000000f00 */
[----:B------:R-:W-:-:S10]  /*4830*/  IMAD.MOV.U32 R20, RZ, RZ, R10 ;  /* 0x000000ffff147224 */ /* 0x000fd400078e000a */
[----:B------:R-:W-:Y:S05]  /*4840*/  @!P0 BRA `(.L_x_194) ;  /* 0xfffffff8006c8947 */ /* 0x000fea000383ffff */
[----:B------:R-:W-:Y:S05]  /*4850*/  BSYNC.RECONVERGENT B1 ;  /* 0x0000000000017941 */ /* 0x000fea0003800200 */
.L_x_191:
[----:B------:R-:W-:Y:S01]  /*4860*/  ISETP.GE.U32.AND P0, PT, R18, R25, PT ;  /* 0x000000191200720c */ /* 0x000fe20003f06070 */
[----:B------:R-:W-:Y:S03]  /*4870*/  BSSY.RECONVERGENT B1, `(.L_x_188) ;  /* 0x00000b1000017945 */ /* 0x000fe60003800200 */
[----:B------:R-:W-:-:S13]  /*4880*/  ISETP.GE.AND.EX P0, PT, R19, R16, PT, P0 ;  /* 0x000000101300720c */ /* 0x000fda0003f06300 */
[----:B------:R-:W-:Y:S05]  /*4890*/  @P0 BRA `(.L_x_195) ;  /* 0x0000000800b80947 */ /* 0x000fea0003800000 */
[----:B------:R-:W-:-:S05]  /*48a0*/  IMAD.IADD R20, R25, 0x1, -R18 ;  /* 0x0000000119147824 */ /* 0x000fca00078e0a12 */
[----:B------:R-:W-:-:S13]  /*48b0*/  ISETP.GE.AND P0, PT, R3, R20, PT ;  /* 0x000000140300720c */ /* 0x000fda0003f06270 */
[----:B------:R-:W-:Y:S05]  /*48c0*/  @P0 BRA `(.L_x_195) ;  /* 0x0000000800ac0947 */ /* 0x000fea0003800000 */
[----:B------:R-:W-:Y:S01]  /*48d0*/  LOP3.LUT R9, RZ, R3, RZ, 0x33, !PT ;  /* 0x00000003ff097212 */ /* 0x000fe200078e33ff */
[----:B------:R-:W-:Y:S03]  /*48e0*/  BSSY.RECONVERGENT B2, `(.L_x_196) ;  /* 0x0000035000027945 */ /* 0x000fe60003800200 */
[----:B------:R-:W-:-:S04]  /*48f0*/  IADD3 R25, PT, PT, -R18, R25, R9 ;  /* 0x0000001912197210 */ /* 0x000fc80007ffe109 */
[----:B------:R-:W-:-:S04]  /*4900*/  LOP3.LUT R9, R25, 0x300, RZ, 0xc0, !PT ;  /* 0x0000030019097812 */ /* 0x000fc800078ec0ff */
[----:B------:R-:W-:Y:S01]  /*4910*/  ISETP.NE.AND P0, PT, R9, 0x300, PT ;  /* 0x000003000900780c */ /* 0x000fe20003f05270 */
[----:B------:R-:W-:-:S12]  /*4920*/  IMAD.MOV.U32 R9, RZ, RZ, R3 ;  /* 0x000000ffff097224 */ /* 0x000fd800078e0003 */
[----:B------:R-:W-:Y:S05]  /*4930*/  @!P0 BRA `(.L_x_197) ;  /* 0x0000000000bc8947 */ /* 0x000fea0003800000 */
[----:B------:R-:W-:Y:S02]  /*4940*/  IADD3 R15, P0, PT, R3, R18, RZ ;  /* 0x00000012030f7210 */ /* 0x000fe40007f1e0ff */
[----:B------:R-:W-:Y:S02]  /*4950*/  LEA.HI R9, R25, 0x1, RZ, 0x18 ;  /* 0x0000000119097811 */ /* 0x000fe400078fc0ff */
[C---:B------:R-:W-:Y:S01]  /*4960*/  LEA R2, P1, R15.reuse, R2, 0x3 ;  /* 0x000000020f027211 */ /* 0x040fe200078218ff */
[----:B------:R-:W-:Y:S01]  /*4970*/  IMAD.X R13, RZ, RZ, R19, P0 ;  /* 0x000000ffff0d7224 */ /* 0x000fe200000e0613 */
[----:B------:R-:W-:Y:S02]  /*4980*/  IADD3 R14, P0, PT, R15, R5, RZ ;  /* 0x000000050f0e7210 */ /* 0x000fe40007f1e0ff */
[----:B------:R-:W-:Y:S01]  /*4990*/  LOP3.LUT R5, R9, 0x3, RZ, 0xc0, !PT ;  /* 0x0000000309057812 */ /* 0x000fe200078ec0ff */
[----:B------:R-:W-:Y:S01]  /*49a0*/  IMAD.MOV.U32 R9, RZ, RZ, R3 ;  /* 0x000000ffff097224 */ /* 0x000fe200078e0003 */
[----:B------:R-:W-:Y:S01]  /*49b0*/  LEA.HI.X R15, R15, R4, R13, 0x3, P1 ;  /* 0x000000040f0f7211 */ /* 0x000fe200008f1c0d */
[----:B------:R-:W-:-:S02]  /*49c0*/  IMAD.X R16, R13, 0x1, R6, P0 ;  /* 0x000000010d107824 */ /* 0x000fc400000e0606 */
[----:B------:R-:W-:-:S07]  /*49d0*/  IMAD.MOV R6, RZ, RZ, -R5 ;  /* 0x000000ffff067224 */ /* 0x000fce00078e0a05 */
.L_x_200:
        /* <DEDUP_REMOVED lines=9> */
[----:B------:R-:W-:Y:S02]  /*4a70*/  IMAD.MOV.U32 R4, RZ, RZ, R10 ;  /* 0x000000ffff047224 */ /* 0x000fe400078e000a */
        /* <DEDUP_REMOVED lines=21> */
.L_x_199:
[----:B------:R-:W-:Y:S05]  /*4bd0*/  BSYNC.RECONVERGENT B3 ;  /* 0x0000000000037941 */ /* 0x000fea0003800200 */
.L_x_198:
[----:B------:R-:W-:Y:S01]  /*4be0*/  IADD3 R14, P0, PT, R14, 0x100, RZ ;  /* 0x000001000e0e7810 */ /* 0x000fe20007f1e0ff */
[----:B------:R-:W-:Y:S02]  /*4bf0*/  VIADD R9, R9, 0x100 ;  /* 0x0000010009097836 */ /* 0x000fe40000000000 */
[----:B------:R-:W-:Y:S02]  /*4c00*/  IMAD.X R15, RZ, RZ, R15, P3 ;  /* 0x000000ffff0f7224 */ /* 0x000fe400018e060f */
[----:B------:R-:W-:Y:S01]  /*4c10*/  IMAD.X R16, RZ, RZ, R16, P0 ;  /* 0x000000ffff107224 */ /* 0x000fe200000e0610 */
[----:B------:R-:W-:Y:S07]  /*4c20*/  @P2 BRA `(.L_x_200) ;  /* 0xfffffffc006c2947 */ /* 0x000fee000383ffff */
.L_x_197:
[----:B------:R-:W-:Y:S05]  /*4c30*/  BSYNC.RECONVERGENT B2 ;  /* 0x0000000000027941 */ /* 0x000fea0003800200 */
.L_x_196:
[----:B------:R-:W-:-:S13]  /*4c40*/  ISETP.GE.U32.AND P0, PT, R25, 0x300, PT ;  /* 0x000003001900780c */ /* 0x000fda0003f06070 */
[----:B------:R-:W-:Y:S05]  /*4c50*/  @!P0 BRA `(.L_x_195) ;  /* 0x0000000400c88947 */ /* 0x000fea0003800000 */
[----:B------:R-:W0:Y:S01]  /*4c60*/  LDC.64 R16, c[0x0][0x380] ;  /* 0x0000e000ff107b82 */ /* 0x000e220000000a00 */
[----:B------:R-:W-:-:S07]  /*4c70*/  VIADD R21, R9, 0x200 ;  /* 0x0000020009157836 */ /* 0x000fce0000000000 */
[----:B------:R-:W1:Y:S02]  /*4c80*/  LDC.64 R14, c[0x0][0x388] ;  /* 0x0000e200ff0e7b82 */ /* 0x000e640000000a00 */
.L_x_209:
[----:B------:R-:W-:-:S05]  /*4c90*/  VIADD R5, R21, 0xfffffe00 ;  /* 0xfffffe0015057836 */ /* 0x000fca0000000000 */
[----:B------:R-:W-:-:S05]  /*4ca0*/  IADD3 R5, P0, PT, R5, R18, RZ ;  /* 0x0000001205057210 */ /* 0x000fca0007f1e0ff */
[----:B------:R-:W-:Y:S01]  /*4cb0*/  IMAD.X R2, RZ, RZ, R19, P0 ;  /* 0x000000ffff027224 */ /* 0x000fe200000e0613 */
[----:B0-----:R-:W-:-:S04]  /*4cc0*/  LEA R22, P0, R5, R16, 0x3 ;  /* 0x0000001005167211 */ /* 0x001fc800078018ff */
[----:B------:R-:W-:-:S05]  /*4cd0*/  LEA.HI.X R23, R5, R17, R2, 0x3, P0 ;  /* 0x0000001105177211 */ /* 0x000fca00000f1c02 */
[----:B------:R-:W2:Y:S04]  /*4ce0*/  LDG.E.64 R24, desc[UR10][R22.64] ;  /* 0x0000000a16187981 */ /* 0x000ea8000c1e1b00 */
[----:B------:R0:W5:Y:S01]  /*4cf0*/  LDG.E.64 R12, desc[UR10][R22.64+0x800] ;  /* 0x0008000a160c7981 */ /* 0x000162000c1e1b00 */
        /* <DEDUP_REMOVED lines=23> */
.L_x_202:
[----:B------:R-:W-:Y:S05]  /*4e70*/  BSYNC.RECONVERGENT B2 ;  /* 0x0000000000027941 */ /* 0x000fea0003800200 */
.L_x_201:
[----:B------:R0:W5:Y:S04]  /*4e80*/  LDG.E.64 R6, desc[UR10][R22.64+0x1000] ;  /* 0x0010000a16067981 */ /* 0x000168000c1e1b00 */
[----:B------:R0:W5:Y:S02]  /*4e90*/  LDG.E.64 R24, desc[UR10][R22.64+0x1800] ;  /* 0x0018000a16187981 */ /* 0x000164000c1e1b00 */
[----:B-----5:R-:W-:Y:S01]  /*4ea0*/  DSETP.GEU.AND P0, PT, |R4|, |R12|, PT ;  /* 0x4000000c0400722a */ /* 0x020fe20003f0e200 */
[----:B------:R-:W-:Y:S01]  /*4eb0*/  VIADD R11, R21, 0xffffff00 ;  /* 0xffffff00150b7836 */ /* 0x000fe20000000000 */
[----:B------:R-:W-:Y:S01]  /*4ec0*/  BSSY.RECONVERGENT B2, `(.L_x_203) ;  /* 0x0000016000027945 */ /* 0x000fe20003800200 */
[----:B------:R-:W-:-:S03]  /*4ed0*/  IMAD.MOV.U32 R10, RZ, RZ, R12 ;  /* 0x000000ffff0a7224 */ /* 0x000fc600078e000c */
[----:B------:R-:W-:Y:S01]  /*4ee0*/  IADD3 R28, P1, P2, R18, R14, R11 ;  /* 0x0000000e121c7210 */ /* 0x000fe20007a3e00b */
[----:B------:R-:W-:-:S03]  /*4ef0*/  IMAD.MOV.U32 R11, RZ, RZ, R13 ;  /* 0x000000ffff0b7224 */ /* 0x000fc600078e000d */
[----:B------:R-:W-:Y:S01]  /*4f00*/  IADD3.X R27, PT, PT, R19, R15, RZ, P1, P2 ;  /* 0x0000000f131b7210 */ /* 0x000fe20000fe44ff */
[----:B------:R-:W-:-:S04]  /*4f10*/  IMAD.MOV.U32 R8, RZ, RZ, R28 ;  /* 0x000000ffff087224 */ /* 0x000fc800078e001c */
        /* <DEDUP_REMOVED lines=16> */
.L_x_204:
[----:B------:R-:W-:Y:S05]  /*5020*/  BSYNC.RECONVERGENT B2 ;  /* 0x0000000000027941 */ /* 0x000fea0003800200 */
.L_x_203:
[----:B------:R-:W-:Y:S01]  /*5030*/  DSETP.GEU.AND P0, PT, |R10|, |R6|, PT ;  /* 0x400000060a00722a */ /* 0x000fe20003f0e200 */
[----:B------:R-:W-:Y:S01]  /*5040*/  IADD3 R23, P1, P2, R18, R14, R21 ;  /* 0x0000000e12177210 */ /* 0x000fe20007a3e015 */
[----:B------:R-:W-:Y:S01]  /*5050*/  BSSY.RECONVERGENT B2, `(.L_x_205) ;  /* 0x0000016000027945 */ /* 0x000fe20003800200 */
[----:B------:R-:W-:Y:S02]  /*5060*/  VIADD R13, R21, 0x100 ;  /* 0x00000100150d7836 */ /* 0x000fe40000000000 */
[----:B------:R-:W-:Y:S01]  /*5070*/  IADD3.X R27, PT, PT, R19, R15, RZ, P1, P2 ;  /* 0x0000000f131b7210 */ /* 0x000fe20000fe44ff */
[----:B------:R-:W-:Y:S02]  /*5080*/  IMAD.MOV.U32 R2, RZ, RZ, R23 ;  /* 0x000000ffff027224 */ /* 0x000fe400078e0017 */
        /* <DEDUP_REMOVED lines=18> */
.L_x_206:
[----:B------:R-:W-:Y:S05]  /*51b0*/  BSYNC.RECONVERGENT B2 ;  /* 0x0000000000027941 */ /* 0x000fea0003800200 */
.L_x_205:
[----:B------:R-:W-:Y:S01]  /*51c0*/  DSETP.GEU.AND P0, PT, |R4|, |R24|, PT ;  /* 0x400000180400722a */ /* 0x000fe20003f0e200 */
[----:B------:R-:W-:Y:S01]  /*51d0*/  IADD3 R13, P1, P2, R18, R14, R13 ;  /* 0x0000000e120d7210 */ /* 0x000fe20007a3e00d */
[----:B------:R-:W-:Y:S01]  /*51e0*/  BSSY.RECONVERGENT B2, `(.L_x_207) ;  /* 0x0000015000027945 */ /* 0x000fe20003800200 */
[----:B------:R-:W-:Y:S02]  /*51f0*/  IMAD.MOV.U32 R10, RZ, RZ, R24 ;  /* 0x000000ffff0a7224 */ /* 0x000fe400078e0018 */
[----:B------:R-:W-:Y:S01]  /*5200*/  IADD3.X R6, PT, PT, R19, R15, RZ, P1, P2 ;  /* 0x0000000f13067210 */ /* 0x000fe20000fe44ff */
[----:B------:R-:W-:Y:S02]  /*5210*/  IMAD.MOV.U32 R7, RZ, RZ, R13 ;  /* 0x000000ffff077224 */ /* 0x000fe400078e000d */
[----:B------:R-:W-:Y:S02]  /*5220*/  IMAD.MOV.U32 R11, RZ, RZ, R25 ;  /* 0x000000ffff0b7224 */ /* 0x000fe400078e0019 */
[----:B------:R-:W-:-:S04]  /*5230*/  IMAD.MOV.U32 R8, RZ, RZ, R6 ;  /* 0x000000ffff087224 */ /* 0x000fc800078e0006 */
[----:B------:R-:W-:Y:S05]  /*5240*/  @!P0 BRA `(.L_x_208) ;  /* 0x0000000000388947 */ /* 0x000fea0003800000 */
[----:B------:R-:W-:Y:S01]  /*5250*/  DSETP.GEU.AND P0, PT, |R24|, |R4|, PT ;  /* 0x400000041800722a */ /* 0x000fe20003f0e200 */
[----:B------:R-:W-:Y:S01]  /*5260*/  MOV R7, R2 ;  /* 0x0000000200077202 */ /* 0x000fe20000000f00 */
[----:B------:R-:W-:Y:S02]  /*5270*/  IMAD.MOV.U32 R8, RZ, RZ, R9 ;  /* 0x000000ffff087224 */ /* 0x000fe400078e0009 */
[----:B------:R-:W-:Y:S02]  /*5280*/  IMAD.MOV.U32 R10, RZ, RZ, R4 ;  /* 0x000000ffff0a7224 */ /* 0x000fe400078e0004 */
[----:B------:R-:W-:-:S08]  /*5290*/  IMAD.MOV.U32 R11, RZ, RZ, R5 ;  /* 0x000000ffff0b7224 */ /* 0x000fd000078e0005 */
        /* <DEDUP_REMOVED lines=9> */
.L_x_208:
[----:B------:R-:W-:Y:S05]  /*5330*/  BSYNC.RECONVERGENT B2 ;  /* 0x0000000000027941 */ /* 0x000fea0003800200 */
.L_x_207:
[C---:B------:R-:W-:Y:S02]  /*5340*/  VIADD R5, R21.reuse, 0x200 ;  /* 0x0000020015057836 */ /* 0x040fe40000000000 */
[----:B------:R-:W-:-:S03]  /*5350*/  VIADD R21, R21, 0x400 ;  /* 0x0000040015157836 */ /* 0x000fc60000000000 */
[----:B------:R-:W-:-:S13]  /*5360*/  ISETP.GE.AND P0, PT, R5, R20, PT ;  /* 0x000000140500720c */ /* 0x000fda0003f06270 */
[----:B------:R-:W-:Y:S05]  /*5370*/  @!P0 BRA `(.L_x_209) ;  /* 0xfffffff800448947 */ /* 0x000fea000383ffff */
.L_x_195:
[----:B------:R-:W-:Y:S05]  /*5380*/  BSYNC.RECONVERGENT B1 ;  /* 0x0000000000017941 */ /* 0x000fea0003800200 */
.L_x_188:
        /* <DEDUP_REMOVED lines=32> */
.L_x_211:
[----:B------:R-:W-:Y:S05]  /*5590*/  BSYNC.RECONVERGENT B1 ;  /* 0x0000000000017941 */ /* 0x000fea0003800200 */
.L_x_210:
        /* <DEDUP_REMOVED lines=31> */
.L_x_213:
[----:B------:R-:W-:Y:S05]  /*5790*/  BSYNC.RECONVERGENT B1 ;  /* 0x0000000000017941 */ /* 0x000fea0003800200 */
.L_x_212:
        /* <DEDUP_REMOVED lines=31> */
.L_x_215:
[----:B------:R-:W-:Y:S05]  /*5990*/  BSYNC.RECONVERGENT B1 ;  /* 0x0000000000017941 */ /* 0x000fea0003800200 */
.L_x_214:
[----:B------:R-:W-:Y:S01]  /*59a0*/  ISETP.GT.AND P0, PT, R2, 0x17, PT ;  /* 0x000000170200780c */ /* 0x000fe20003f04270 */
[----:B-1----:R1:W1:Y:S01]  /*59b0*/  SHFL.DOWN PT, R6, R4, 0x8, 0x1f ;  /* 0x09001f0004067f89 */ /* 0x00226200000e0000 */
[----:B------:R-:W-:Y:S01]  /*59c0*/  BSSY.RECONVERGENT B1, `(.L_x_216) ;  /* 0x000001d000017945 */ /* 0x000fe20003800200 */
[----:B--2---:R-:W-:Y:S02]  /*59d0*/  IMAD.MOV.U32 R12, RZ, RZ, R10 ;  /* 0x000000ffff0c7224 */ /* 0x004fe400078e000a */
[----:B------:R2:W1:Y:S01]  /*59e0*/  SHFL.DOWN PT, R7, R5, 0x8, 0x1f ;  /* 0x09001f0005077f89 */ /* 0x00046200000e0000 */
[----:B------:R-:W-:Y:S02]  /*59f0*/  IMAD.MOV.U32 R13, RZ, RZ, R11 ;  /* 0x000000ffff0d7224 */ /* 0x000fe400078e000b */
[----:B------:R-:W-:Y:S01]  /*5a00*/  IMAD.MOV.U32 R8, RZ, RZ, R4 ;  /* 0x000000ffff087224 */ /* 0x000fe200078e0004 */
[----:B0-----:R2:W0:Y:S01]  /*5a10*/  SHFL.DOWN PT, R15, R10, 0x8, 0x1f ;  /* 0x09001f000a0f7f89 */ /* 0x00142200000e0000 */
[----:B----4-:R-:W-:-:S03]  /*5a20*/  IMAD.MOV.U32 R9, RZ, RZ, R5 ;  /* 0x000000ffff097224 */ /* 0x010fc600078e0005 */
[----:B---3--:R2:W3:Y:S01]  /*5a30*/  SHFL.DOWN PT, R14, R11, 0x8, 0x1f ;  /* 0x09001f000b0e7f89 */ /* 0x0084e200000e0000 */
[----:B------:R-:W-:Y:S05]  /*5a40*/  @P0 BRA `(.L_x_217) ;  /* 0x0000000000500947 */ /* 0x000fea0003800000 */
[----:B-1----:R-:W-:Y:S01]  /*5a50*/  DSETP.GEU.AND P0, PT, |R4|, |R6|, PT ;  /* 0x400000060400722a */ /* 0x002fe20003f0e200 */
        /* <DEDUP_REMOVED lines=19> */
.L_x_217:
[----:B------:R-:W-:Y:S05]  /*5b90*/  BSYNC.RECONVERGENT B1 ;  /* 0x0000000000017941 */ /* 0x000fea0003800200 */
.L_x_216:
[----:B------:R-:W-:Y:S01]  /*5ba0*/  ISETP.GT.AND P0, PT, R2, 0xf, PT ;  /* 0x0000000f0200780c */ /* 0x000fe20003f04270 */
[----:B--2---:R2:W4:Y:S01]  /*5bb0*/  SHFL.DOWN PT, R10, R8, 0x10, 0x1f ;  /* 0x0a001f00080a7f89 */ /* 0x00452200000e0000 */
[----:B------:R-:W-:Y:S01]  /*5bc0*/  BSSY.RECONVERGENT B1, `(.L_x_218) ;  /* 0x000001d000017945 */ /* 0x000fe20003800200 */
[----:B-1----:R-:W-:Y:S02]  /*5bd0*/  IMAD.MOV.U32 R4, RZ, RZ, R12 ;  /* 0x000000ffff047224 */ /* 0x002fe400078e000c */
[----:B------:R2:W1:Y:S01]  /*5be0*/  SHFL.DOWN PT, R11, R9, 0x10, 0x1f ;  /* 0x0a001f00090b7f89 */ /* 0x00046200000e0000 */
[----:B------:R-:W-:Y:S02]  /*5bf0*/  IMAD.MOV.U32 R5, RZ, RZ, R13 ;  /* 0x000000ffff057224 */ /* 0x000fe400078e000d */
[----:B------:R-:W-:Y:S01]  /*5c00*/  IMAD.MOV.U32 R6, RZ, RZ, R8 ;  /* 0x000000ffff067224 */ /* 0x000fe200078e0008 */
[----:B0-----:R2:W0:Y:S01]  /*5c10*/  SHFL.DOWN PT, R15, R12, 0x10, 0x1f ;  /* 0x0a001f000c0f7f89 */ /* 0x00142200000e0000 */
[----:B------:R-:W-:-:S03]  /*5c20*/  IMAD.MOV.U32 R7, RZ, RZ, R9 ;  /* 0x000000ffff077224 */ /* 0x000fc600078e0009 */
[----:B---3--:R2:W3:Y:S01]  /*5c30*/  SHFL.DOWN PT, R14, R13, 0x10, 0x1f ;  /* 0x0a001f000d0e7f89 */ /* 0x0084e200000e0000 */
        /* <DEDUP_REMOVED lines=21> */
.L_x_219:
[----:B------:R-:W-:Y:S05]  /*5d90*/  BSYNC.RECONVERGENT B1 ;  /* 0x0000000000017941 */ /* 0x000fea0003800200 */
.L_x_218:
[----:B------:R-:W-:Y:S01]  /*5da0*/  ISETP.NE.AND P0, PT, R2, RZ, PT ;  /* 0x000000ff0200720c */ /* 0x000fe20003f05270 */
[----:B------:R-:W-:-:S12]  /*5db0*/  BSSY.RECONVERGENT B1, `(.L_x_220) ;  /* 0x000000a000017945 */ /* 0x000fd80003800200 */
[----:B------:R-:W-:Y:S05]  /*5dc0*/  @P0 BRA `(.L_x_221) ;  /* 0x0000000000200947 */ /* 0x000fea0003800000 */
[----:B--2---:R-:W2:Y:S01]  /*5dd0*/  S2R R9, SR_CgaCtaId ;  /* 0x0000000000097919 */ /* 0x004ea20000008800 */
[----:B------:R-:W-:Y:S02]  /*5de0*/  MOV R8, 0x400 ;  /* 0x0000040000087802 */ /* 0x000fe40000000f00 */
[----:B------:R-:W-:-:S04]  /*5df0*/  SHF.R.U32.HI R2, RZ, 0x1, R3 ;  /* 0x00000001ff027819 */ /* 0x000fc80000011603 */
[----:B------:R-:W-:Y:S02]  /*5e00*/  LOP3.LUT R2, R2, 0x1f0, RZ, 0xc0, !PT ;  /* 0x000001f002027812 */ /* 0x000fe400078ec0ff */
[----:B--2---:R-:W-:-:S05]  /*5e10*/  LEA R9, R9, R8, 0x18 ;  /* 0x0000000809097211 */ /* 0x004fca00078ec0ff */
[----:B------:R-:W-:-:S05]  /*5e20*/  IMAD.IADD R9, R2, 0x1, R9 ;  /* 0x0000000102097824 */ /* 0x000fca00078e0209 */
[----:B------:R2:W-:Y:S04]  /*5e30*/  STS.64 [R9+0x10], R4 ;  /* 0x0000100409007388 */ /* 0x0005e80000000a00 */
[----:B------:R2:W-:Y:S02]  /*5e40*/  STS.64 [R9+0x8], R6 ;  /* 0x0000080609007388 */ /* 0x0005e40000000a00 */
.L_x_221:
[----:B------:R-:W-:Y:S05]  /*5e50*/  BSYNC.RECONVERGENT B1 ;  /* 0x0000000000017941 */ /* 0x000fea0003800200 */
.L_x_220:
[----:B------:R-:W-:Y:S01]  /*5e60*/  BAR.SYNC.DEFER_BLOCKING 0x0 ;  /* 0x0000000000007b1d */ /* 0x000fe20000010000 */
[----:B------:R-:W-:-:S13]  /*5e70*/  ISETP.NE.AND P1, PT, R3, RZ, PT ;  /* 0x000000ff0300720c */ /* 0x000fda0003f25270 */
[----:B------:R-:W-:Y:S05]  /*5e80*/  @P1 BRA `(.L_x_149) ;  /* 0x00000008008c1947 */ /* 0x000fea0003800000 */
[----:B------:R-:W5:Y:S01]  /*5e90*/  S2R R3, SR_CgaCtaId ;  /* 0x0000000000037919 */ /* 0x000f620000008800 */
[----:B------:R-:W-:Y:S01]  /*5ea0*/  MOV R20, 0x400 ;  /* 0x0000040000147802 */ /* 0x000fe20000000f00 */
[----:B------:R-:W-:Y:S03]  /*5eb0*/  BSSY.RECONVERGENT B1, `(.L_x_222) ;  /* 0x000001a000017945 */ /* 0x000fe60003800200 */
[----:B-----5:R-:W-:-:S05]  /*5ec0*/  LEA R20, R3, R20, 0x18 ;  /* 0x0000001403147211 */ /* 0x020fca00078ec0ff */
[----:B------:R-:W5:Y:S04]  /*5ed0*/  LDS.64 R16, [R20+0x18] ;  /* 0x0000180014107984 */ /* 0x000f680000000a00 */
[----:B-12-4-:R-:W1:Y:S04]  /*5ee0*/  LDS.128 R8, [R20+0x20] ;  /* 0x0000200014087984 */ /* 0x016e680000000c00 */
[----:B------:R2:W4:Y:S04]  /*5ef0*/  LDS.64 R2, [R20+0x80] ;  /* 0x0000800014027984 */ /* 0x0005280000000a00 */
[----:B0--3--:R2:W0:Y:S01]  /*5f00*/  LDS.128 R12, [R20+0x30] ;  /* 0x00003000140c7984 */ /* 0x0094220000000c00 */
[----:B-----5:R-:W-:Y:S01]  /*5f10*/  DSETP.GEU.AND P0, PT, |R6|, |R16|, PT ;  /* 0x400000100600722a */ /* 0x020fe20003f0e200 */
[----:B------:R-:W-:-:S02]  /*5f20*/  IMAD.MOV.U32 R22, RZ, RZ, R16 ;  /* 0x000000ffff167224 */ /* 0x000fc400078e0010 */
[----:B------:R-:W-:Y:S02]  /*5f30*/  IMAD.MOV.U32 R23, RZ, RZ, R17 ;  /* 0x000000ffff177224 */ /* 0x000fe400078e0011 */
[----:B-1----:R-:W-:Y:S02]  /*5f40*/  IMAD.MOV.U32 R25, RZ, RZ, R8 ;  /* 0x000000ffff197224 */ /* 0x002fe400078e0008 */
[----:B------:R-:W-:-:S07]  /*5f50*/  IMAD.MOV.U32 R21, RZ, RZ, R9 ;  /* 0x000000ffff157224 */ /* 0x000fce00078e0009 */
[----:B0-2-4-:R-:W-:Y:S05]  /*5f60*/  @!P0 BRA `(.L_x_223) ;  /* 0x0000000000388947 */ /* 0x015fea0003800000 */
        /* <DEDUP_REMOVED lines=14> */
.L_x_223:
[----:B------:R-:W-:Y:S05]  /*6050*/  BSYNC.RECONVERGENT B1 ;  /* 0x0000000000017941 */ /* 0x000fea0003800200 */
.L_x_222:
        /* <DEDUP_REMOVED lines=23> */
.L_x_225:
[----:B------:R-:W-:Y:S05]  /*61d0*/  BSYNC.RECONVERGENT B1 ;  /* 0x0000000000017941 */ /* 0x000fea0003800200 */
.L_x_224:
        /* <DEDUP_REMOVED lines=21> */
.L_x_227:
[----:B------:R-:W-:Y:S05]  /*6330*/  BSYNC.RECONVERGENT B1 ;  /* 0x0000000000017941 */ /* 0x000fea0003800200 */
.L_x_226:
        /* <DEDUP_REMOVED lines=23> */
.L_x_229:
[----:B------:R-:W-:Y:S05]  /*64b0*/  BSYNC.RECONVERGENT B1 ;  /* 0x0000000000017941 */ /* 0x000fea0003800200 */
.L_x_228:
        /* <DEDUP_REMOVED lines=21> */
.L_x_231:
[----:B------:R-:W-:Y:S05]  /*6610*/  BSYNC.RECONVERGENT B1 ;  /* 0x0000000000017941 */ /* 0x000fea0003800200 */
.L_x_230:
        /* <DEDUP_REMOVED lines=21> */
.L_x_233:
[----:B------:R-:W-:Y:S05]  /*6770*/  BSYNC.RECONVERGENT B1 ;  /* 0x0000000000017941 */ /* 0x000fea0003800200 */
.L_x_232:
        /* <DEDUP_REMOVED lines=20> */
.L_x_149:
[----:B------:R-:W-:Y:S05]  /*68c0*/  BSYNC.RECONVERGENT B0 ;  /* 0x0000000000007941 */ /* 0x000fea0003800200 */
.L_x_116:
[----:B------:R-:W-:Y:S05]  /*68d0*/  @P1 EXIT ;  /* 0x000000000000194d */ /* 0x000fea0003800000 */
[----:B01--4-:R-:W0:Y:S02]  /*68e0*/  LDC.64 R2, c[0x0][0x390] ;  /* 0x0000e400ff027b82 */ /* 0x013e240000000a00 */
[----:B0-----:R-:W-:-:S05]  /*68f0*/  IMAD.WIDE.U32 R2, R0, 0x10, R2 ;  /* 0x0000001000027825 */ /* 0x001fca00078e0002 */
[----:B------:R-:W-:Y:S04]  /*6900*/  STG.E.64 desc[UR10][R2.64], R6 ;  /* 0x0000000602007986 */ /* 0x000fe8000c101b0a */
[----:B------:R-:W-:Y:S01]  /*6910*/  STG.E.64 desc[UR10][R2.64+0x8], R4 ;  /* 0x0000080402007986 */ /* 0x000fe2000c101b0a */
[----:B------:R-:W-:Y:S05]  /*6920*/  EXIT ;  /* 0x000000000000794d */ /* 0x000fea0003800000 */
.L_x_234:
        /* <DEDUP_REMOVED lines=13> */
.L_x_739:


//--------------------- .text._ZN6thrust24THRUST_300001_SM_1000_NS8cuda_cub4core6detail13_kernel_agentINS1_8__reduce11ReduceAgentINS0_12zip_iteratorIN4cuda3std3__45tupleIJNS0_10device_ptrIdEENS0_17counting_iteratorIlNS0_11use_defaultESF_SF_EEEEEEEPNSB_IJdlEEESJ_lNS1_9__extrema9arg_max_fIdl7abs_maxEEEEJSI_SK_lSO_EEEvDpT0_ --------------------------
	.section	.text._ZN6thrust24THRUST_300001_SM_1000_NS8cuda_cub4core6detail13_kernel_agentINS1_8__reduce11ReduceAgentINS0_12zip_iteratorIN4cuda3std3__45tupleIJNS0_10device_ptrIdEENS0_17counting_iteratorIlNS0_11use_defaultESF_SF_EEEEEEEPNSB_IJdlEEESJ_lNS1_9__extrema9arg_max_fIdl7abs_maxEEEEJSI_SK_lSO_EEEvDpT0_,"ax",@progbits
	.align	128
        .global         _ZN6thrust24THRUST_300001_SM_1000_NS8cuda_cub4core6detail13_kernel_agentINS1_8__reduce11ReduceAgentINS0_12zip_iteratorIN4cuda3std3__45tupleIJNS0_10device_ptrIdEENS0_17counting_iteratorIlNS0_11use_defaultESF_SF_EEEEEEEPNSB_IJdlEEESJ_lNS1_9__extrema9arg_max_fIdl7abs_maxEEEEJSI_SK_lSO_EEEvDpT0_
        .type           _ZN6thrust24THRUST_300001_SM_1000_NS8cuda_cub4core6detail13_kernel_agentINS1_8__reduce11ReduceAgentINS0_12zip_iteratorIN4cuda3std3__45tupleIJNS0_10device_ptrIdEENS0_17counting_iteratorIlNS0_11use_defaultESF_SF_EEEEEEEPNSB_IJdlEEESJ_lNS1_9__extrema9arg_max_fIdl7abs_maxEEEEJSI_SK_lSO_EEEvDpT0_,@function
        .size           _ZN6thrust24THRUST_300001_SM_1000_NS8cuda_cub4core6detail13_kernel_agentINS1_8__reduce11ReduceAgentINS0_12zip_iteratorIN4cuda3std3__45tupleIJNS0_10device_ptrIdEENS0_17counting_iteratorIlNS0_11use_defaultESF_SF_EEEEEEEPNSB_IJdlEEESJ_lNS1_9__extrema9arg_max_fIdl7abs_maxEEEEJSI_SK_lSO_EEEvDpT0_,(.L_x_740 - _ZN6thrust24THRUST_300001_SM_1000_NS8cuda_cub4core6detail13_kernel_agentINS1_8__reduce11ReduceAgentINS0_12zip_iteratorIN4cuda3std3__45tupleIJNS0_10device_ptrIdEENS0_17counting_iteratorIlNS0_11use_defaultESF_SF_EEEEEEEPNSB_IJdlEEESJ_lNS1_9__extrema9arg_max_fIdl7abs_maxEEEEJSI_SK_lSO_EEEvDpT0_)
        .other          _ZN6thrust24THRUST_300001_SM_1000_NS8cuda_cub4core6detail13_kernel_agentINS1_8__reduce11ReduceAgentINS0_12zip_iteratorIN4cuda3std3__45tupleIJNS0_10device_ptrIdEENS0_17counting_iteratorIlNS0_11use_defaultESF_SF_EEEEEEEPNSB_IJdlEEESJ_lNS1_9__extrema9arg_max_fIdl7abs_maxEEEEJSI_SK_lSO_EEEvDpT0_,@"STO_CUDA_ENTRY STV_DEFAULT"
_ZN6thrust24THRUST_300001_SM_1000_NS8cuda_cub4core6detail13_kernel_agentINS1_8__reduce11ReduceAgentINS0_12zip_iteratorIN4cuda3std3__45tupleIJNS0_10device_ptrIdEENS0_17counting_iteratorIlNS0_11use_defaultESF_SF_EEEEEEEPNSB_IJdlEEESJ_lNS1_9__extrema9arg_max_fIdl7abs_maxEEEEJSI_SK_lSO_EEEvDpT0_:
.text._ZN6thrust24THRUST_300001_SM_1000_NS8cuda_cub4core6detail13_kernel_agentINS1_8__reduce11ReduceAgentINS0_12zip_iteratorIN4cuda3std3__45tupleIJNS0_10device_ptrIdEENS0_17counting_iteratorIlNS0_11use_defaultESF_SF_EEEEEEEPNSB_IJdlEEESJ_lNS1_9__extrema9arg_max_fIdl7abs_maxEEEEJSI_SK_lSO_EEEvDpT0_:
[----:B------:R-:W-:Y:S01]  /*0000*/  LDC R1, c[0x0][0x37c] ;  /* 0x0000df00ff017b82 */ /* 0x000fe20000000800 */
[----:B------:R-:W0:Y:S02]  /*0010*/  LDCU.64 UR4, c[0x0][0x398] ;  /* 0x00007300ff0477ac */ /* 0x000e240008000a00 */
[----:B0-----:R-:W-:-:S04]  /*0020*/  ISETP.NE.U32.AND P0, PT, RZ, UR4, PT ;  /* 0x00000004ff007c0c */ /* 0x001fc8000bf05070 */
[----:B------:R-:W-:-:S13]  /*0030*/  ISETP.NE.AND.EX P0, PT, RZ, UR5, PT, P0 ;  /* 0x00000005ff007c0c */ /* 0x000fda000bf05300 */
[----:B------:R-:W-:Y:S05]  /*0040*/  @!P0 EXIT ;  /* 0x000000000000894d */ /* 0x000fea0003800000 */
[----:B------:R-:W-:Y:S01]  /*0050*/  UISETP.GT.U32.AND UP0, UPT, UR4, 0x4ff, UPT ;  /* 0x000004ff0400788c */ /* 0x000fe2000bf04070 */
[----:B------:R-:W-:Y:S01]  /*0060*/  BSSY.RECONVERGENT B0, `(.L_x_235) ;  /* 0x000063e000007945 */ /* 0x000fe20003800200 */
[----:B------:R-:W0:Y:S02]  /*0070*/  LDCU.64 UR8, c[0x0][0x358] ;  /* 0x00006b00ff0877ac */ /* 0x000e240008000a00 */
[----:B------:R-:W-:-:S09]  /*0080*/  UISETP.GT.AND.EX UP0, UPT, UR5, URZ, UPT, UP0 ;  /* 0x000000ff0500728c */ /* 0x000fd2000bf04300 */
        /* <DEDUP_REMOVED lines=9> */
[----:B------:R-:W1:Y:S01]  /*0120*/  LDC.64 R2, c[0x0][0x380] ;  /* 0x0000e000ff027b82 */ /* 0x000e620000000a00 */
[----:B------:R-:W2:Y:S01]  /*0130*/  LDCU.64 UR6, c[0x0][0x388] ;  /* 0x00007100ff0677ac */ /* 0x000ea20008000a00 */
[----:B-1----:R-:W-:-:S06]  /*0140*/  IMAD.WIDE.U32 R2, R0, 0x8, R2 ;  /* 0x0000000800027825 */ /* 0x002fcc00078e0002 */
[----:B0-----:R-:W5:Y:S01]  /*0150*/  LDG.E.64 R2, desc[UR8][R2.64] ;  /* 0x0000000802027981 */ /* 0x001f62000c1e1b00 */
[C---:B--2---:R-:W-:Y:S01]  /*0160*/  IADD3 R9, P0, PT, R0.reuse, UR6, RZ ;  /* 0x0000000600097c10 */ /* 0x044fe2000ff1e0ff */
[----:B------:R-:W-:-:S04]  /*0170*/  VIADD R10, R0, 0x100 ;  /* 0x00000100000a7836 */ /* 0x000fc80000000000 */
[----:B------:R-:W-:-:S08]  /*0180*/  IMAD.X R8, RZ, RZ, UR7, P0 ;  /* 0x00000007ff087e24 */ /* 0x000fd000080e06ff */
.L_x_238:
[----:B0-----:R-:W-:Y:S05]  /*0190*/  BSYNC.RECONVERGENT B1 ;  /* 0x0000000000017941 */ /* 0x001fea0003800200 */
.L_x_237:
[----:B------:R-:W-:Y:S01]  /*01a0*/  ISETP.GE.AND P0, PT, R10, UR4, PT ;  /* 0x000000040a007c0c */ /* 0x000fe2000bf06270 */
[----:B------:R-:W-:-:S12]  /*01b0*/  BSSY.RECONVERGENT B1, `(.L_x_239) ;  /* 0x00000a9000017945 */ /* 0x000fd80003800200 */
[----:B------:R-:W-:Y:S05]  /*01c0*/  @P0 BRA `(.L_x_240) ;  /* 0x00000008009c0947 */ /* 0x000fea0003800000 */
[----:B------:R-:W-:Y:S01]  /*01d0*/  LOP3.LUT R4, RZ, R10, RZ, 0x33, !PT ;  /* 0x0000000aff047212 */ /* 0x000fe200078e33ff */
[----:B------:R-:W-:Y:S04]  /*01e0*/  BSSY.RECONVERGENT B2, `(.L_x_241) ;  /* 0x0000034000027945 */ /* 0x000fe80003800200 */
[----:B------:R-:W-:-:S05]  /*01f0*/  VIADD R16, R4, UR4 ;  /* 0x0000000404107c36 */ /* 0x000fca0008000000 */
[----:B------:R-:W-:-:S04]  /*0200*/  LOP3.LUT R4, R16, 0x300, RZ, 0xc0, !PT ;  /* 0x0000030010047812 */ /* 0x000fc800078ec0ff */
[----:B------:R-:W-:-:S13]  /*0210*/  ISETP.NE.AND P0, PT, R4, 0x300, PT ;  /* 0x000003000400780c */ /* 0x000fda0003f05270 */
[----:B------:R-:W-:Y:S05]  /*0220*/  @!P0 BRA `(.L_x_242) ;  /* 0x0000000000bc8947 */ /* 0x000fea0003800000 */
[----:B------:R-:W0:Y:S01]  /*0230*/  LDC.64 R4, c[0x0][0x380] ;  /* 0x0000e000ff047b82 */ /* 0x000e220000000a00 */
[----:B------:R-:W1:Y:S01]  /*0240*/  LDCU.64 UR6, c[0x0][0x388] ;  /* 0x00007100ff0677ac */ /* 0x000e620008000a00 */
[----:B------:R-:W-:-:S04]  /*0250*/  LEA.HI R6, R16, 0x1, RZ, 0x18 ;  /* 0x0000000110067811 */ /* 0x000fc800078fc0ff */
[----:B------:R-:W-:-:S05]  /*0260*/  LOP3.LUT R6, R6, 0x3, RZ, 0xc0, !PT ;  /* 0x0000000306067812 */ /* 0x000fca00078ec0ff */
[----:B------:R-:W-:Y:S01]  /*0270*/  IMAD.MOV R11, RZ, RZ, -R6 ;  /* 0x000000ffff0b7224 */ /* 0x000fe200078e0a06 */
[C---:B-1----:R-:W-:Y:S01]  /*0280*/  IADD3 R14, P0, PT, R10.reuse, UR6, RZ ;  /* 0x000000060a0e7c10 */ /* 0x042fe2000ff1e0ff */
[----:B0-----:R-:W-:-:S04]  /*0290*/  IMAD.WIDE.U32 R4, R10, 0x8, R4 ;  /* 0x000000080a047825 */ /* 0x001fc800078e0004 */
[----:B------:R-:W-:Y:S02]  /*02a0*/  IMAD.MOV.U32 R12, RZ, RZ, R4 ;  /* 0x000000ffff0c7224 */ /* 0x000fe400078e0004 */
[----:B------:R-:W-:Y:S02]  /*02b0*/  IMAD.MOV.U32 R13, RZ, RZ, R5 ;  /* 0x000000ffff0d7224 */ /* 0x000fe400078e0005 */
[----:B------:R-:W-:-:S07]  /*02c0*/  IMAD.X R15, RZ, RZ, UR7, P0 ;  /* 0x00000007ff0f7e24 */ /* 0x000fce00080e06ff */
.L_x_245:
        /* <DEDUP_REMOVED lines=31> */
.L_x_244:
[----:B------:R-:W-:Y:S05]  /*04c0*/  BSYNC.RECONVERGENT B3 ;  /* 0x0000000000037941 */ /* 0x000fea0003800200 */
.L_x_243:
[----:B------:R-:W-:Y:S01]  /*04d0*/  IADD3 R14, P0, PT, R14, 0x100, RZ ;  /* 0x000001000e0e7810 */ /* 0x000fe20007f1e0ff */
[----:B------:R-:W-:Y:S02]  /*04e0*/  VIADD R10, R10, 0x100 ;  /* 0x000001000a0a7836 */ /* 0x000fe40000000000 */
[----:B------:R-:W-:Y:S02]  /*04f0*/  IMAD.X R13, RZ, RZ, R13, P3 ;  /* 0x000000ffff0d7224 */ /* 0x000fe400018e060d */
[----:B------:R-:W-:Y:S01]  /*0500*/  IMAD.X R15, RZ, RZ, R15, P0 ;  /* 0x000000ffff0f7224 */ /* 0x000fe200000e060f */
[----:B------:R-:W-:Y:S07]  /*0510*/  @P2 BRA `(.L_x_245) ;  /* 0xfffffffc006c2947 */ /* 0x000fee000383ffff */
.L_x_242:
[----:B------:R-:W-:Y:S05]  /*0520*/  BSYNC.RECONVERGENT B2 ;  /* 0x0000000000027941 */ /* 0x000fea0003800200 */
.L_x_241:
[----:B------:R-:W-:-:S13]  /*0530*/  ISETP.GE.U32.AND P0, PT, R16, 0x300, PT ;  /* 0x000003001000780c */ /* 0x000fda0003f06070 */
[----:B------:R-:W-:Y:S05]  /*0540*/  @!P0 BRA `(.L_x_240) ;  /* 0x0000000400bc8947 */ /* 0x000fea0003800000 */
[----:B------:R-:W0:Y:S01]  /*0550*/  LDC.64 R4, c[0x0][0x380] ;  /* 0x0000e000ff047b82 */ /* 0x000e220000000a00 */
[----:B------:R-:W-:-:S07]  /*0560*/  VIADD R20, R10, 0x200 ;  /* 0x000002000a147836 */ /* 0x000fce0000000000 */
[----:B------:R-:W1:Y:S02]  /*0570*/  LDC.64 R6, c[0x0][0x388] ;  /* 0x0000e200ff067b82 */ /* 0x000e640000000a00 */
.L_x_254:
[----:B------:R-:W-:-:S04]  /*0580*/  VIADD R17, R20, 0xfffffe00 ;  /* 0xfffffe0014117836 */ /* 0x000fc80000000000 */
[----:B0-----:R-:W-:-:S05]  /*0590*/  IMAD.WIDE R24, R17, 0x8, R4 ;  /* 0x0000000811187825 */ /* 0x001fca00078e0204 */
[----:B------:R-:W2:Y:S04]  /*05a0*/  LDG.E.64 R18, desc[UR8][R24.64] ;  /* 0x0000000818127981 */ /* 0x000ea8000c1e1b00 */
[----:B-----5:R0:W5:Y:S04]  /*05b0*/  LDG.E.64 R14, desc[UR8][R24.64+0x800] ;  /* 0x00080008180e7981 */ /* 0x020168000c1e1b00 */
[----:B------:R0:W5:Y:S04]  /*05c0*/  LDG.E.64 R12, desc[UR8][R24.64+0x1000] ;  /* 0x00100008180c7981 */ /* 0x000168000c1e1b00 */
[----:B------:R0:W5:Y:S01]  /*05d0*/  LDG.E.64 R10, desc[UR8][R24.64+0x1800] ;  /* 0x00180008180a7981 */ /* 0x000162000c1e1b00 */
[----:B-1----:R-:W-:Y:S01]  /*05e0*/  IADD3 R26, P1, PT, R17, R6, RZ ;  /* 0x00000006111a7210 */ /* 0x002fe20007f3e0ff */
[----:B------:R-:W-:Y:S01]  /*05f0*/  BSSY.RECONVERGENT B2, `(.L_x_246) ;  /* 0x0000017000027945 */ /* 0x000fe20003800200 */
[----:B------:R-:W-:-:S02]  /*0600*/  VIADD R23, R20, 0xffffff00 ;  /* 0xffffff0014177836 */ /* 0x000fc40000000000 */
[----:B------:R-:W-:Y:S01]  /*0610*/  LEA.HI.X.SX32 R27, R17, R7, 0x1, P1 ;  /* 0x00000007111b7211 */ /* 0x000fe200008f0eff */
[----:B------:R-:W-:-:S04]  /*0620*/  IMAD.MOV.U32 R22, RZ, RZ, R26 ;  /* 0x000000ffff167224 */ /* 0x000fc800078e001a */
        /* <DEDUP_REMOVED lines=19> */
.L_x_247:
[----:B------:R-:W-:Y:S05]  /*0760*/  BSYNC.RECONVERGENT B2 ;  /* 0x0000000000027941 */ /* 0x000fea0003800200 */
.L_x_246:
[----:B-----5:R-:W-:Y:S01]  /*0770*/  DSETP.GEU.AND P0, PT, |R16|, |R14|, PT ;  /* 0x4000000e1000722a */ /* 0x020fe20003f0e200 */
[C---:B------:R-:W-:Y:S01]  /*0780*/  IADD3 R19, P1, PT, R23.reuse, R6, RZ ;  /* 0x0000000617137210 */ /* 0x040fe20007f3e0ff */
[----:B------:R-:W-:Y:S01]  /*0790*/  BSSY.RECONVERGENT B2, `(.L_x_248) ;  /* 0x0000015000027945 */ /* 0x000fe20003800200 */
[----:B------:R-:W-:Y:S02]  /*07a0*/  IMAD.MOV.U32 R2, RZ, RZ, R14 ;  /* 0x000000ffff027224 */ /* 0x000fe400078e000e */
[----:B------:R-:W-:Y:S01]  /*07b0*/  LEA.HI.X.SX32 R18, R23, R7, 0x1, P1 ;  /* 0x0000000717127211 */ /* 0x000fe200008f0eff */
[----:B------:R-:W-:Y:S02]  /*07c0*/  IMAD.MOV.U32 R9, RZ, RZ, R19 ;  /* 0x000000ffff097224 */ /* 0x000fe400078e0013 */
[----:B------:R-:W-:Y:S01]  /*07d0*/  IMAD.MOV.U32 R3, RZ, RZ, R15 ;  /* 0x000000ffff037224 */ /* 0x000fe200078e000f */
[----:B------:R-:W-:-:S05]  /*07e0*/  MOV R8, R18 ;  /* 0x0000001200087202 */ /* 0x000fca0000000f00 */
        /* <DEDUP_REMOVED lines=15> */
.L_x_249:
[----:B------:R-:W-:Y:S05]  /*08e0*/  BSYNC.RECONVERGENT B2 ;  /* 0x0000000000027941 */ /* 0x000fea0003800200 */
.L_x_248:
[----:B------:R-:W-:Y:S01]  /*08f0*/  DSETP.GEU.AND P0, PT, |R2|, |R12|, PT ;  /* 0x4000000c0200722a */ /* 0x000fe20003f0e200 */
[CC--:B------:R-:W-:Y:S01]  /*0900*/  IADD3 R22, P1, PT, R20.reuse, R6.reuse, RZ ;  /* 0x0000000614167210 */ /* 0x0c0fe20007f3e0ff */
[C---:B------:R-:W-:Y:S01]  /*0910*/  VIADD R16, R20.reuse, 0x100 ;  /* 0x0000010014107836 */ /* 0x040fe20000000000 */
[----:B------:R-:W-:Y:S01]  /*0920*/  BSSY.RECONVERGENT B2, `(.L_x_250) ;  /* 0x0000016000027945 */ /* 0x000fe20003800200 */
[----:B------:R-:W-:Y:S01]  /*0930*/  IMAD.MOV.U32 R14, RZ, RZ, R12 ;  /* 0x000000ffff0e7224 */ /* 0x000fe200078e000c */
[----:B------:R-:W-:Y:S01]  /*0940*/  LEA.HI.X.SX32 R19, R20, R7, 0x1, P1 ;  /* 0x0000000714137211 */ /* 0x000fe200008f0eff */
[----:B------:R-:W-:Y:S01]  /*0950*/  IMAD.MOV.U32 R17, RZ, RZ, R22 ;  /* 0x000000ffff117224 */ /* 0x000fe200078e0016 */
[----:B------:R-:W-:Y:S01]  /*0960*/  IADD3 R24, P2, PT, R16, R6, RZ ;  /* 0x0000000610187210 */ /* 0x000fe20007f5e0ff */
[----:B------:R-:W-:Y:S02]  /*0970*/  IMAD.MOV.U32 R15, RZ, RZ, R13 ;  /* 0x000000ffff0f7224 */ /* 0x000fe400078e000d */
[----:B------:R-:W-:-:S04]  /*0980*/  IMAD.MOV.U32 R18, RZ, RZ, R19 ;  /* 0x000000ffff127224 */ /* 0x000fc800078e0013 */
[----:B------:R-:W-:Y:S06]  /*0990*/  @!P0 BRA `(.L_x_251) ;  /* 0x0000000000388947 */ /* 0x000fec0003800000 */
        /* <DEDUP_REMOVED lines=14> */
.L_x_251:
[----:B------:R-:W-:Y:S05]  /*0a80*/  BSYNC.RECONVERGENT B2 ;  /* 0x0000000000027941 */ /* 0x000fea0003800200 */
.L_x_250:
[----:B------:R-:W-:Y:S01]  /*0a90*/  DSETP.GEU.AND P0, PT, |R14|, |R10|, PT ;  /* 0x4000000a0e00722a */ /* 0x000fe20003f0e200 */
[----:B------:R-:W-:Y:S01]  /*0aa0*/  LEA.HI.X.SX32 R13, R16, R7, 0x1, P2 ;  /* 0x00000007100d7211 */ /* 0x000fe200010f0eff */
[----:B------:R-:W-:Y:S01]  /*0ab0*/  BSSY.RECONVERGENT B2, `(.L_x_252) ;  /* 0x0000014000027945 */ /* 0x000fe20003800200 */
[----:B------:R-:W-:Y:S02]  /*0ac0*/  IMAD.MOV.U32 R9, RZ, RZ, R24 ;  /* 0x000000ffff097224 */ /* 0x000fe400078e0018 */
[----:B------:R-:W-:Y:S02]  /*0ad0*/  IMAD.MOV.U32 R2, RZ, RZ, R10 ;  /* 0x000000ffff027224 */ /* 0x000fe400078e000a */
[----:B------:R-:W-:Y:S02]  /*0ae0*/  IMAD.MOV.U32 R8, RZ, RZ, R13 ;  /* 0x000000ffff087224 */ /* 0x000fe400078e000d */
[----:B------:R-:W-:-:S05]  /*0af0*/  IMAD.MOV.U32 R3, RZ, RZ, R11 ;  /* 0x000000ffff037224 */ /* 0x000fca00078e000b */
        /* <DEDUP_REMOVED lines=15> */
.L_x_253:
[----:B------:R-:W-:Y:S05]  /*0bf0*/  BSYNC.RECONVERGENT B2 ;  /* 0x0000000000027941 */ /* 0x000fea0003800200 */
.L_x_252:
[C---:B------:R-:W-:Y:S02]  /*0c00*/  VIADD R10, R20.reuse, 0x200 ;  /* 0x00000200140a7836 */ /* 0x040fe40000000000 */
[----:B------:R-:W-:-:S03]  /*0c10*/  VIADD R20, R20, 0x400 ;  /* 0x0000040014147836 */ /* 0x000fc60000000000 */
[----:B------:R-:W-:-:S13]  /*0c20*/  ISETP.GE.AND P0, PT, R10, UR5, PT ;  /* 0x000000050a007c0c */ /* 0x000fda000bf06270 */
[----:B------:R-:W-:Y:S05]  /*0c30*/  @!P0 BRA `(.L_x_254) ;  /* 0xfffffff800508947 */ /* 0x000fea000383ffff */
.L_x_240:
[----:B------:R-:W-:Y:S05]  /*0c40*/  BSYNC.RECONVERGENT B1 ;  /* 0x0000000000017941 */ /* 0x000fea0003800200 */
.L_x_239:
[----:B------:R-:W0:Y:S02]  /*0c50*/  LDCU UR6, c[0x0][0x398] ;  /* 0x00007300ff0677ac */ /* 0x000e240008000800 */
[----:B0-----:R-:W-:-:S09]  /*0c60*/  UISETP.GE.AND UP0, UPT, UR6, 0x100, UPT ;  /* 0x000001000600788c */ /* 0x001fd2000bf06270 */
[----:B------:R-:W-:Y:S05]  /*0c70*/  BRA.U !UP0, `(.L_x_255) ;  /* 0x0000001508507547 */ /* 0x000fea000b800000 */
        /* <DEDUP_REMOVED lines=32> */
.L_x_257:
[----:B------:R-:W-:Y:S05]  /*0e80*/  BSYNC.RECONVERGENT B1 ;  /* 0x0000000000017941 */ /* 0x000fea0003800200 */
.L_x_256:
        /* <DEDUP_REMOVED lines=31> */
.L_x_259:
[----:B------:R-:W-:Y:S05]  /*1080*/  BSYNC.RECONVERGENT B1 ;  /* 0x0000000000017941 */ /* 0x000fea0003800200 */
.L_x_258:
[----:B------:R-:W-:Y:S01]  /*1090*/  ISETP.GT.AND P0, PT, R10, 0x1b, PT ;  /* 0x0000001b0a00780c */ /* 0x000fe20003f04270 */
[----:B-1----:R1:W1:Y:S01]  /*10a0*/  SHFL.DOWN PT, R6, R2, 0x4, 0x1f ;  /* 0x08801f0002067f89 */ /* 0x00226200000e0000 */
[----:B------:R-:W-:Y:S01]  /*10b0*/  BSSY.RECONVERGENT B1, `(.L_x_260) ;  /* 0x000001d000017945 */ /* 0x000fe20003800200 */
[----:B0-----:R-:W-:Y:S02]  /*10c0*/  IMAD.MOV.U32 R11, RZ, RZ, R8 ;  /* 0x000000ffff0b7224 */ /* 0x001fe400078e0008 */
[----:B--2---:R0:W2:Y:S01]  /*10d0*/  SHFL.DOWN PT, R7, R3, 0x4, 0x1f ;  /* 0x08801f0003077f89 */ /* 0x0040a200000e0000 */
[----:B------:R-:W-:Y:S02]  /*10e0*/  IMAD.MOV.U32 R12, RZ, RZ, R9 ;  /* 0x000000ffff0c7224 */ /* 0x000fe400078e0009 */
[----:B------:R-:W-:Y:S01]  /*10f0*/  IMAD.MOV.U32 R4, RZ, RZ, R2 ;  /* 0x000000ffff047224 */ /* 0x000fe200078e0002 */
[----:B----4-:R0:W4:Y:S01]  /*1100*/  SHFL.DOWN PT, R13, R8, 0x4, 0x1f ;  /* 0x08801f00080d7f89 */ /* 0x01012200000e0000 */
[----:B------:R-:W-:-:S03]  /*1110*/  IMAD.MOV.U32 R5, RZ, RZ, R3 ;  /* 0x000000ffff057224 */ /* 0x000fc600078e0003 */
[----:B---3--:R0:W3:Y:S01]  /*1120*/  SHFL.DOWN PT, R14, R9, 0x4, 0x1f ;  /* 0x08801f00090e7f89 */ /* 0x0080e200000e0000 */
[----:B------:R-:W-:Y:S05]  /*1130*/  @P0 BRA `(.L_x_261) ;  /* 0x0000000000500947 */ /* 0x000fea0003800000 */
[----:B-12---:R-:W-:Y:S01]  /*1140*/  DSETP.GEU.AND P0, PT, |R2|, |R6|, PT ;  /* 0x400000060200722a */ /* 0x006fe20003f0e200 */
[----:B----4-:R-:W-:Y:S02]  /*1150*/  IMAD.MOV.U32 R11, RZ, RZ, R13 ;  /* 0x000000ffff0b7224 */ /* 0x010fe400078e000d */
        /* <DEDUP_REMOVED lines=18> */
.L_x_261:
[----:B------:R-:W-:Y:S05]  /*1280*/  BSYNC.RECONVERGENT B1 ;  /* 0x0000000000017941 */ /* 0x000fea0003800200 */
.L_x_260:
        /* <DEDUP_REMOVED lines=31> */
.L_x_263:
[----:B------:R-:W-:Y:S05]  /*1480*/  BSYNC.RECONVERGENT B1 ;  /* 0x0000000000017941 */ /* 0x000fea0003800200 */
.L_x_262:
[----:B------:R-:W-:Y:S01]  /*1490*/  ISETP.GT.AND P0, PT, R10, 0xf, PT ;  /* 0x0000000f0a00780c */ /* 0x000fe20003f04270 */
[----:B-1----:R1:W1:Y:S01]  /*14a0*/  SHFL.DOWN PT, R4, R2, 0x10, 0x1f ;  /* 0x0a001f0002047f89 */ /* 0x00226200000e0000 */
[----:B------:R-:W-:Y:S01]  /*14b0*/  BSSY.RECONVERGENT B1, `(.L_x_264) ;  /* 0x000001d000017945 */ /* 0x000fe20003800200 */
[----:B---3--:R-:W-:Y:S01]  /*14c0*/  MOV R14, R8 ;  /* 0x00000008000e7202 */ /* 0x008fe20000000f00 */
[----:B------:R-:W-:Y:S01]  /*14d0*/  IMAD.MOV.U32 R15, RZ, RZ, R9 ;  /* 0x000000ffff0f7224 */ /* 0x000fe200078e0009 */
[----:B0-----:R0:W3:Y:S01]  /*14e0*/  SHFL.DOWN PT, R5, R3, 0x10, 0x1f ;  /* 0x0a001f0003057f89 */ /* 0x0010e200000e0000 */
[----:B------:R-:W-:Y:S02]  /*14f0*/  IMAD.MOV.U32 R12, RZ, RZ, R2 ;  /* 0x000000ffff0c7224 */ /* 0x000fe400078e0002 */
[----:B----4-:R-:W-:Y:S01]  /*1500*/  IMAD.MOV.U32 R13, RZ, RZ, R3 ;  /* 0x000000ffff0d7224 */ /* 0x010fe200078e0003 */
[----:B--2---:R0:W2:Y:S04]  /*1510*/  SHFL.DOWN PT, R7, R8, 0x10, 0x1f ;  /* 0x0a001f0008077f89 */ /* 0x0040a800000e0000 */
[----:B------:R0:W4:Y:S01]  /*1520*/  SHFL.DOWN PT, R6, R9, 0x10, 0x1f ;  /* 0x0a001f0009067f89 */ /* 0x00012200000e0000 */
        /* <DEDUP_REMOVED lines=21> */
.L_x_265:
[----:B------:R-:W-:Y:S05]  /*1680*/  BSYNC.RECONVERGENT B1 ;  /* 0x0000000000017941 */ /* 0x000fea0003800200 */
.L_x_264:
        /* <DEDUP_REMOVED lines=11> */
.L_x_267:
[----:B------:R-:W-:Y:S05]  /*1740*/  BSYNC.RECONVERGENT B1 ;  /* 0x0000000000017941 */ /* 0x000fea0003800200 */
.L_x_266:
        /* <DEDUP_REMOVED lines=8> */
[----:B-1234-:R-:W1:Y:S04]  /*17d0*/  LDS.128 R4, [R0+0x20] ;  /* 0x0000200000047984 */ /* 0x01ee680000000c00 */
[----:B------:R2:W3:Y:S04]  /*17e0*/  LDS.64 R2, [R0+0x80] ;  /* 0x0000800000027984 */ /* 0x0004e80000000a00 */
[----:B------:R2:W4:Y:S01]  /*17f0*/  LDS.128 R8, [R0+0x30] ;  /* 0x0000300000087984 */ /* 0x0005220000000c00 */
        /* <DEDUP_REMOVED lines=20> */
.L_x_270:
[----:B------:R-:W-:Y:S05]  /*1940*/  BSYNC.RECONVERGENT B1 ;  /* 0x0000000000017941 */ /* 0x000fea0003800200 */
.L_x_269:
        /* <DEDUP_REMOVED lines=23> */
.L_x_272:
[----:B------:R-:W-:Y:S05]  /*1ac0*/  BSYNC.RECONVERGENT B1 ;  /* 0x0000000000017941 */ /* 0x000fea0003800200 */
.L_x_271:
        /* <DEDUP_REMOVED lines=21> */
.L_x_274:
[----:B------:R-:W-:Y:S05]  /*1c20*/  BSYNC.RECONVERGENT B1 ;  /* 0x0000000000017941 */ /* 0x000fea0003800200 */
.L_x_273:
[----:B------:R0:W1:Y:S01]  /*1c30*/  LDS.128 R8, [R0+0x60] ;  /* 0x0000600000087984 */ /* 0x0000620000000c00 */
[----:B------:R-:W-:Y:S01]  /*1c40*/  DSETP.GEU.AND P0, PT, |R20|, |R14|, PT ;  /* 0x4000000e1400722a */ /* 0x000fe20003f0e200 */
[----:B------:R-:W-:Y:S01]  /*1c50*/  BSSY.RECONVERGENT B1, `(.L_x_275) ;  /* 0x0000015000017945 */ /* 0x000fe20003800200 */
[----:B------:R-:W-:Y:S01]  /*1c60*/  MOV R12, R14 ;  /* 0x0000000e000c7202 */ /* 0x000fe20000000f00 */
        /* <DEDUP_REMOVED lines=19> */
.L_x_276:
[----:B------:R-:W-:Y:S05]  /*1da0*/  BSYNC.RECONVERGENT B1 ;  /* 0x0000000000017941 */ /* 0x000fea0003800200 */
.L_x_275:
        /* <DEDUP_REMOVED lines=21> */
.L_x_278:
[----:B------:R-:W-:Y:S05]  /*1f00*/  BSYNC.RECONVERGENT B1 ;  /* 0x0000000000017941 */ /* 0x000fea0003800200 */
.L_x_277:
        /* <DEDUP_REMOVED lines=21> */
.L_x_280:
[----:B------:R-:W-:Y:S05]  /*2060*/  BSYNC.RECONVERGENT B1 ;  /* 0x0000000000017941 */ /* 0x000fea0003800200 */
.L_x_279:
        /* <DEDUP_REMOVED lines=21> */
.L_x_255:
[----:B------:R-:W0:Y:S01]  /*21c0*/  S2R R4, SR_LANEID ;  /* 0x0000000000047919 */ /* 0x000e220000000000 */
[----:B------:R-:W-:Y:S01]  /*21d0*/  LOP3.LUT R5, R0, 0x3e0, RZ, 0xc0, !PT ;  /* 0x000003e000057812 */ /* 0x000fe200078ec0ff */
[----:B------:R-:W-:Y:S01]  /*21e0*/  BSSY.RECONVERGENT B1, `(.L_x_281) ;  /* 0x0000024000017945 */ /* 0x000fe20003800200 */
[----:B------:R-:W-:Y:S02]  /*21f0*/  IMAD.MOV.U32 R12, RZ, RZ, R9 ;  /* 0x000000ffff0c7224 */ /* 0x000fe400078e0009 */
[----:B------:R-:W-:Y:S02]  /*2200*/  IMAD.MOV.U32 R14, RZ, RZ, R8 ;  /* 0x000000ffff0e7224 */ /* 0x000fe400078e0008 */
[----:B------:R-:W-:Y:S01]  /*2210*/  VIADD R6, R5, 0x20 ;  /* 0x0000002005067836 */ /* 0x000fe20000000000 */
[----:B------:R-:W-:Y:S01]  /*2220*/  LOP3.LUT R5, RZ, R5, RZ, 0x33, !PT ;  /* 0x00000005ff057212 */ /* 0x000fe200078e33ff */
[----:B-----5:R-:W-:-:S03]  /*2230*/  IMAD.MOV.U32 R7, RZ, RZ, R3 ;  /* 0x000000ffff077224 */ /* 0x020fc600078e0003 */
[----:B------:R-:W-:Y:S01]  /*2240*/  ISETP.GT.AND P0, PT, R6, UR6, PT ;  /* 0x0000000606007c0c */ /* 0x000fe2000bf04270 */
[----:B------:R-:W-:Y:S01]  /*2250*/  VIADD R5, R5, UR6 ;  /* 0x0000000605057c36 */ /* 0x000fe20008000000 */
[----:B------:R-:W-:-:S04]  /*2260*/  MOV R6, R2 ;  /* 0x0000000200067202 */ /* 0x000fc80000000f00 */
[----:B------:R-:W-:-:S05]  /*2270*/  SEL R5, R5, 0x1f, P0 ;  /* 0x0000001f05057807 */ /* 0x000fca0000000000 */
[----:B------:R1:W2:Y:S04]  /*2280*/  SHFL.DOWN PT, R10, R2, 0x1, R5 ;  /* 0x08200000020a7989 */ /* 0x0002a800000e0005 */
[----:B------:R1:W3:Y:S04]  /*2290*/  SHFL.DOWN PT, R11, R3, 0x1, R5 ;  /* 0x08200000030b7989 */ /* 0x0002e800000e0005 */
[----:B------:R1:W4:Y:S01]  /*22a0*/  SHFL.DOWN PT, R16, R9, 0x1, R5 ;  /* 0x0820000009107989 */ /* 0x00032200000e0005 */
[----:B0-----:R-:W-:-:S03]  /*22b0*/  ISETP.GE.AND P0, PT, R4, R5, PT ;  /* 0x000000050400720c */ /* 0x001fc60003f06270 */
[----:B------:R1:W0:Y:S10]  /*22c0*/  SHFL.DOWN PT, R13, R8, 0x1, R5 ;  /* 0x08200000080d7989 */ /* 0x00023400000e0005 */
[----:B-1----:R-:W-:Y:S05]  /*22d0*/  @P0 BRA `(.L_x_282) ;  /* 0x0000000000500947 */ /* 0x002fea0003800000 */
[----:B--23--:R-:W-:Y:S01]  /*22e0*/  DSETP.GEU.AND P0, PT, |R2|, |R10|, PT ;  /* 0x4000000a0200722a */ /* 0x00cfe20003f0e200 */
        /* <DEDUP_REMOVED lines=19> */
.L_x_282:
[----:B------:R-:W-:Y:S05]  /*2420*/  BSYNC.RECONVERGENT B1 ;  /* 0x0000000000017941 */ /* 0x000fea0003800200 */
.L_x_281:
[----:B------:R-:W-:Y:S01]  /*2430*/  VIADD R2, R4, 0x2 ;  /* 0x0000000204027836 */ /* 0x000fe20000000000 */
[----:B------:R1:W1:Y:S01]  /*2440*/  SHFL.DOWN PT, R8, R6, 0x2, R5 ;  /* 0x0840000006087989 */ /* 0x00026200000e0005 */
[----:B------:R-:W-:Y:S01]  /*2450*/  BSSY.RECONVERGENT B1, `(.L_x_283) ;  /* 0x000001e000017945 */ /* 0x000fe20003800200 */
[----:B--2---:R-:W-:Y:S02]  /*2460*/  IMAD.MOV.U32 R10, RZ, RZ, R12 ;  /* 0x000000ffff0a7224 */ /* 0x004fe400078e000c */
[----:B------:R-:W-:Y:S01]  /*2470*/  ISETP.GT.AND P0, PT, R2, R5, PT ;  /* 0x000000050200720c */ /* 0x000fe20003f04270 */
[----:B------:R2:W1:Y:S01]  /*2480*/  SHFL.DOWN PT, R9, R7, 0x2, R5 ;  /* 0x0840000007097989 */ /* 0x00046200000e0005 */
[----:B----4-:R-:W-:Y:S02]  /*2490*/  IMAD.MOV.U32 R16, RZ, RZ, R14 ;  /* 0x000000ffff107224 */ /* 0x010fe400078e000e */
[----:B------:R-:W-:Y:S01]  /*24a0*/  IMAD.MOV.U32 R2, RZ, RZ, R6 ;  /* 0x000000ffff027224 */ /* 0x000fe200078e0006 */
[----:B---3--:R2:W3:Y:S01]  /*24b0*/  SHFL.DOWN PT, R11, R12, 0x2, R5 ;  /* 0x084000000c0b7989 */ /* 0x0084e200000e0005 */
[----:B------:R-:W-:-:S03]  /*24c0*/  IMAD.MOV.U32 R3, RZ, RZ, R7 ;  /* 0x000000ffff037224 */ /* 0x000fc600078e0007 */
[----:B0-----:R2:W0:Y:S04]  /*24d0*/  SHFL.DOWN PT, R13, R14, 0x2, R5 ;  /* 0x084000000e0d7989 */ /* 0x00142800000e0005 */
        /* <DEDUP_REMOVED lines=21> */
.L_x_284:
[----:B------:R-:W-:Y:S05]  /*2630*/  BSYNC.RECONVERGENT B1 ;  /* 0x0000000000017941 */ /* 0x000fea0003800200 */
.L_x_283:
[----:B-1----:R-:W-:Y:S01]  /*2640*/  VIADD R6, R4, 0x4 ;  /* 0x0000000404067836 */ /* 0x002fe20000000000 */
[----:B------:R1:W4:Y:S01]  /*2650*/  SHFL.DOWN PT, R8, R2, 0x4, R5 ;  /* 0x0880000002087989 */ /* 0x00032200000e0005 */
[----:B------:R-:W-:Y:S01]  /*2660*/  BSSY.RECONVERGENT B1, `(.L_x_285) ;  /* 0x000001e000017945 */ /* 0x000fe20003800200 */
[----:B--2---:R-:W-:Y:S02]  /*2670*/  IMAD.MOV.U32 R12, RZ, RZ, R10 ;  /* 0x000000ffff0c7224 */ /* 0x004fe400078e000a */
[----:B------:R-:W-:Y:S01]  /*2680*/  ISETP.GT.AND P0, PT, R6, R5, PT ;  /* 0x000000050600720c */ /* 0x000fe20003f04270 */
[----:B------:R1:W2:Y:S01]  /*2690*/  SHFL.DOWN PT, R9, R3, 0x4, R5 ;  /* 0x0880000003097989 */ /* 0x0002a200000e0005 */
[----:B------:R-:W-:Y:S02]  /*26a0*/  IMAD.MOV.U32 R14, RZ, RZ, R16 ;  /* 0x000000ffff0e7224 */ /* 0x000fe400078e0010 */
[----:B------:R-:W-:Y:S01]  /*26b0*/  IMAD.MOV.U32 R6, RZ, RZ, R2 ;  /* 0x000000ffff067224 */ /* 0x000fe200078e0002 */
[----:B---3--:R1:W3:Y:S01]  /*26c0*/  SHFL.DOWN PT, R11, R10, 0x4, R5 ;  /* 0x088000000a0b7989 */ /* 0x0082e200000e0005 */
[----:B------:R-:W-:-:S03]  /*26d0*/  IMAD.MOV.U32 R7, RZ, RZ, R3 ;  /* 0x000000ffff077224 */ /* 0x000fc600078e0003 */
[----:B0-----:R1:W0:Y:S04]  /*26e0*/  SHFL.DOWN PT, R13, R16, 0x4, R5 ;  /* 0x08800000100d7989 */ /* 0x00122800000e0005 */
[----:B------:R-:W-:Y:S05]  /*26f0*/  @P0 BRA `(.L_x_286) ;  /* 0x0000000000500947 */ /* 0x000fea0003800000 */
[----:B--2-4-:R-:W-:Y:S01]  /*2700*/  DSETP.GEU.AND P0, PT, |R2|, |R8|, PT ;  /* 0x400000080200722a */ /* 0x014fe20003f0e200 */
        /* <DEDUP_REMOVED lines=19> */
.L_x_286:
[----:B------:R-:W-:Y:S05]  /*2840*/  BSYNC.RECONVERGENT B1 ;  /* 0x0000000000017941 */ /* 0x000fea0003800200 */
.L_x_285:
[----:B-1----:R-:W-:Y:S01]  /*2850*/  IADD3 R2, PT, PT, R4, 0x8, RZ ;  /* 0x0000000804027810 */ /* 0x002fe20007ffe0ff */
[----:B----4-:R1:W4:Y:S01]  /*2860*/  SHFL.DOWN PT, R8, R6, 0x8, R5 ;  /* 0x0900000006087989 */ /* 0x01032200000e0005 */
[----:B------:R-:W-:Y:S01]  /*2870*/  BSSY.RECONVERGENT B1, `(.L_x_287) ;  /* 0x000001e000017945 */ /* 0x000fe20003800200 */
[----:B------:R-:W-:Y:S01]  /*2880*/  IMAD.MOV.U32 R10, RZ, RZ, R12 ;  /* 0x000000ffff0a7224 */ /* 0x000fe200078e000c */
[----:B------:R-:W-:Y:S01]  /*2890*/  ISETP.GT.AND P0, PT, R2, R5, PT ;  /* 0x000000050200720c */ /* 0x000fe20003f04270 */
[----:B--2---:R1:W2:Y:S01]  /*28a0*/  SHFL.DOWN PT, R9, R7, 0x8, R5 ;  /* 0x0900000007097989 */ /* 0x0042a200000e0005 */
        /* <DEDUP_REMOVED lines=26> */
.L_x_288:
[----:B------:R-:W-:Y:S05]  /*2a50*/  BSYNC.RECONVERGENT B1 ;  /* 0x0000000000017941 */ /* 0x000fea0003800200 */
.L_x_287:
[----:B----4-:R-:W-:Y:S01]  /*2a60*/  VIADD R8, R4, 0x10 ;  /* 0x0000001004087836 */ /* 0x010fe20000000000 */
[----:B-1----:R1:W4:Y:S01]  /*2a70*/  SHFL.DOWN PT, R6, R2, 0x10, R5 ;  /* 0x0a00000002067989 */ /* 0x00232200000e0005 */
[----:B------:R-:W-:Y:S01]  /*2a80*/  BSSY.RECONVERGENT B1, `(.L_x_289) ;  /* 0x000001e000017945 */ /* 0x000fe20003800200 */
[----:B------:R-:W-:Y:S02]  /*2a90*/  IMAD.MOV.U32 R14, RZ, RZ, R10 ;  /* 0x000000ffff0e7224 */ /* 0x000fe400078e000a */
[----:B------:R-:W-:Y:S01]  /*2aa0*/  ISETP.GT.AND P0, PT, R8, R5, PT ;  /* 0x000000050800720c */ /* 0x000fe20003f04270 */
[----:B------:R1:W1:Y:S01]  /*2ab0*/  SHFL.DOWN PT, R7, R3, 0x10, R5 ;  /* 0x0a00000003077989 */ /* 0x00026200000e0005 */
[----:B------:R-:W-:Y:S02]  /*2ac0*/  IMAD.MOV.U32 R15, RZ, RZ, R16 ;  /* 0x000000ffff0f7224 */ /* 0x000fe400078e0010 */
[----:B------:R-:W-:Y:S01]  /*2ad0*/  IMAD.MOV.U32 R12, RZ, RZ, R2 ;  /* 0x000000ffff0c7224 */ /* 0x000fe200078e0002 */
[----:B--2---:R2:W1:Y:S01]  /*2ae0*/  SHFL.DOWN PT, R9, R10, 0x10, R5 ;  /* 0x0a0000000a097989 */ /* 0x00446200000e0005 */
[----:B0-----:R-:W-:-:S03]  /*2af0*/  IMAD.MOV.U32 R13, RZ, RZ, R3 ;  /* 0x000000ffff0d7224 */ /* 0x001fc600078e0003 */
[----:B---3--:R2:W0:Y:S04]  /*2b00*/  SHFL.DOWN PT, R11, R16, 0x10, R5 ;  /* 0x0a000000100b7989 */ /* 0x00842800000e0005 */
[----:B------:R-:W-:Y:S05]  /*2b10*/  @P0 BRA `(.L_x_290) ;  /* 0x0000000000500947 */ /* 0x000fea0003800000 */
[----:B-1--4-:R-:W-:Y:S01]  /*2b20*/  DSETP.GEU.AND P0, PT, |R2|, |R6|, PT ;  /* 0x400000060200722a */ /* 0x012fe20003f0e200 */
[----:B------:R-:W-:Y:S02]  /*2b30*/  IMAD.MOV.U32 R14, RZ, RZ, R9 ;  /* 0x000000ffff0e7224 */ /* 0x000fe400078e0009 */
        /* <DEDUP_REMOVED lines=18> */
.L_x_290:
[----:B------:R-:W-:Y:S05]  /*2c60*/  BSYNC.RECONVERGENT B1 ;  /* 0x0000000000017941 */ /* 0x000fea0003800200 */
.L_x_289:
[----:B------:R-:W-:Y:S01]  /*2c70*/  ISETP.NE.AND P0, PT, R4, RZ, PT ;  /* 0x000000ff0400720c */ /* 0x000fe20003f05270 */
[----:B------:R-:W-:-:S12]  /*2c80*/  BSSY.RECONVERGENT B1, `(.L_x_291) ;  /* 0x000000a000017945 */ /* 0x000fd80003800200 */
[----:B------:R-:W-:Y:S05]  /*2c90*/  @P0 BRA `(.L_x_292) ;  /* 0x0000000000200947 */ /* 0x000fea0003800000 */
[----:B------:R-:W3:Y:S01]  /*2ca0*/  S2R R4, SR_CgaCtaId ;  /* 0x0000000000047919 */ /* 0x000ee20000008800 */
[----:B-1----:R-:W-:Y:S02]  /*2cb0*/  MOV R3, 0x400 ;  /* 0x0000040000037802 */ /* 0x002fe40000000f00 */
[----:B------:R-:W-:-:S04]  /*2cc0*/  SHF.R.U32.HI R2, RZ, 0x1, R0 ;  /* 0x00000001ff027819 */ /* 0x000fc80000011600 */
[----:B------:R-:W-:Y:S02]  /*2cd0*/  LOP3.LUT R2, R2, 0x1f0, RZ, 0xc0, !PT ;  /* 0x000001f002027812 */ /* 0x000fe400078ec0ff */
[----:B---3--:R-:W-:-:S05]  /*2ce0*/  LEA R3, R4, R3, 0x18 ;  /* 0x0000000304037211 */ /* 0x008fca00078ec0ff */
[----:B------:R-:W-:-:S05]  /*2cf0*/  IMAD.IADD R3, R2, 0x1, R3 ;  /* 0x0000000102037824 */ /* 0x000fca00078e0203 */
[----:B------:R3:W-:Y:S04]  /*2d00*/  STS.64 [R3+0x10], R14 ;  /* 0x0000100e03007388 */ /* 0x0007e80000000a00 */
[----:B------:R3:W-:Y:S02]  /*2d10*/  STS.64 [R3+0x8], R12 ;  /* 0x0000080c03007388 */ /* 0x0007e40000000a00 */
.L_x_292:
[----:B------:R-:W-:Y:S05]  /*2d20*/  BSYNC.RECONVERGENT B1 ;  /* 0x0000000000017941 */ /* 0x000fea0003800200 */
.L_x_291:
[----:B------:R-:W-:Y:S01]  /*2d30*/  BAR.SYNC.DEFER_BLOCKING 0x0 ;  /* 0x0000000000007b1d */ /* 0x000fe20000010000 */
[----:B------:R-:W-:-:S13]  /*2d40*/  ISETP.NE.AND P1, PT, R0, RZ, PT ;  /* 0x000000ff0000720c */ /* 0x000fda0003f25270 */
[----:B------:R-:W-:Y:S05]  /*2d50*/  @P1 BRA `(.L_x_268) ;  /* 0x0000003400b81947 */ /* 0x000fea0003800000 */
[----:B------:R-:W-:Y:S01]  /*2d60*/  UISETP.GE.AND UP0, UPT, UR6, 0x21, UPT ;  /* 0x000000210600788c */ /* 0x000fe2000bf06270 */
[----:B0-----:R-:W-:Y:S02]  /*2d70*/  IMAD.MOV.U32 R11, RZ, RZ, R14 ;  /* 0x000000ffff0b7224 */ /* 0x001fe400078e000e */
[----:B------:R-:W-:Y:S02]  /*2d80*/  IMAD.MOV.U32 R8, RZ, RZ, R15 ;  /* 0x000000ffff087224 */ /* 0x000fe400078e000f */
[----:B-1----:R-:W-:Y:S02]  /*2d90*/  IMAD.MOV.U32 R2, RZ, RZ, R12 ;  /* 0x000000ffff027224 */ /* 0x002fe400078e000c */
[----:B---3--:R-:W-:Y:S02]  /*2da0*/  IMAD.MOV.U32 R3, RZ, RZ, R13 ;  /* 0x000000ffff037224 */ /* 0x008fe400078e000d */
[----:B------:R-:W-:Y:S05]  /*2db0*/  BRA.U !UP0, `(.L_x_293) ;  /* 0x00000001086c7547 */ /* 0x000fea000b800000 */
[----:B------:R-:W0:Y:S01]  /*2dc0*/  S2UR UR5, SR_CgaCtaId ;  /* 0x00000000000579c3 */ /* 0x000e220000008800 */
[----:B------:R-:W-:Y:S01]  /*2dd0*/  UMOV UR4, 0x400 ;  /* 0x0000040000047882 */ /* 0x000fe20000000000 */
[----:B------:R-:W-:Y:S01]  /*2de0*/  BSSY.RECONVERGENT B1, `(.L_x_293) ;  /* 0x0000018000017945 */ /* 0x000fe20003800200 */
[----:B0-----:R-:W-:-:S09]  /*2df0*/  ULEA UR4, UR5, UR4, 0x18 ;  /* 0x0000000405047291 */ /* 0x001fd2000f8ec0ff */
[----:B--2---:R-:W0:Y:S04]  /*2e00*/  LDS.64 R4, [UR4+0x18] ;  /* 0x00001804ff047984 */ /* 0x004e280008000a00 */
        /* <DEDUP_REMOVED lines=21> */
.L_x_294:
[----:B------:R-:W-:Y:S05]  /*2f60*/  BSYNC.RECONVERGENT B1 ;  /* 0x0000000000017941 */ /* 0x000fea0003800200 */
.L_x_293:
[----:B------:R-:W-:Y:S01]  /*2f70*/  UISETP.GE.AND UP0, UPT, UR6, 0x41, UPT ;  /* 0x000000410600788c */ /* 0x000fe2000bf06270 */
[----:B------:R-:W-:Y:S02]  /*2f80*/  IMAD.MOV.U32 R9, RZ, RZ, R11 ;  /* 0x000000ffff097224 */ /* 0x000fe400078e000b */
[----:B------:R-:W-:Y:S02]  /*2f90*/  IMAD.MOV.U32 R0, RZ, RZ, R8 ;  /* 0x000000ffff007224 */ /* 0x000fe400078e0008 */
[----:B------:R-:W-:Y:S02]  /*2fa0*/  IMAD.MOV.U32 R4, RZ, RZ, R2 ;  /* 0x000000ffff047224 */ /* 0x000fe400078e0002 */
[----:B--2---:R-:W-:Y:S02]  /*2fb0*/  IMAD.MOV.U32 R5, RZ, RZ, R3 ;  /* 0x000000ffff057224 */ /* 0x004fe400078e0003 */
[----:B------:R-:W-:Y:S05]  /*2fc0*/  BRA.U !UP0, `(.L_x_295) ;  /* 0x00000001086c7547 */ /* 0x000fea000b800000 */
[----:B------:R-:W0:Y:S01]  /*2fd0*/  S2UR UR5, SR_CgaCtaId ;  /* 0x00000000000579c3 */ /* 0x000e220000008800 */
[----:B------:R-:W-:Y:S01]  /*2fe0*/  UMOV UR4, 0x400 ;  /* 0x0000040000047882 */ /* 0x000fe20000000000 */
[----:B------:R-:W-:Y:S01]  /*2ff0*/  BSSY.RECONVERGENT B1, `(.L_x_295) ;  /* 0x0000018000017945 */ /* 0x000fe20003800200 */
[----:B0-----:R-:W-:-:S09]  /*3000*/  ULEA UR4, UR5, UR4, 0x18 ;  /* 0x0000000405047291 */ /* 0x001fd2000f8ec0ff */
[----:B----4-:R-:W0:Y:S04]  /*3010*/  LDS.64 R6, [UR4+0x28] ;  /* 0x00002804ff067984 */ /* 0x010e280008000a00 */
        /* <DEDUP_REMOVED lines=21> */
.L_x_296:
[----:B------:R-:W-:Y:S05]  /*3170*/  BSYNC.RECONVERGENT B1 ;  /* 0x0000000000017941 */ /* 0x000fea0003800200 */
.L_x_295:
        /* <DEDUP_REMOVED lines=32> */
.L_x_298:
[----:B------:R-:W-:Y:S05]  /*3380*/  BSYNC.RECONVERGENT B1 ;  /* 0x0000000000017941 */ /* 0x000fea0003800200 */
.L_x_297:
        /* <DEDUP_REMOVED lines=32> */
.L_x_300:
[----:B------:R-:W-:Y:S05]  /*3590*/  BSYNC.RECONVERGENT B1 ;  /* 0x0000000000017941 */ /* 0x000fea0003800200 */
.L_x_299:
        /* <DEDUP_REMOVED lines=32> */
.L_x_302:
[----:B------:R-:W-:Y:S05]  /*37a0*/  BSYNC.RECONVERGENT B1 ;  /* 0x0000000000017941 */ /* 0x000fea0003800200 */
.L_x_301:
        /* <DEDUP_REMOVED lines=32> */
.L_x_304:
[----:B------:R-:W-:Y:S05]  /*39b0*/  BSYNC.RECONVERGENT B1 ;  /* 0x0000000000017941 */ /* 0x000fea0003800200 */
.L_x_303:
        /* <DEDUP_REMOVED lines=32> */
.L_x_236:
[----:B------:R-:W1:Y:S01]  /*3bc0*/  S2R R0, SR_TID.X ;  /* 0x0000000000007919 */ /* 0x000e620000002100 */
[----:B------:R-:W1:Y:S01]  /*3bd0*/  LDC.64 R2, c[0x0][0x380] ;  /* 0x0000e000ff027b82 */ /* 0x000e620000000a00 */
[----:B------:R-:W2:Y:S01]  /*3be0*/  LDCU.64 UR6, c[0x0][0x388] ;  /* 0x00007100ff0677ac */ /* 0x000ea20008000a00 */
[----:B-1----:R-:W-:-:S05]  /*3bf0*/  IMAD.WIDE.U32 R2, R0, 0x8, R2 ;  /* 0x0000000800027825 */ /* 0x002fca00078e0002 */
[----:B0-----:R-:W3:Y:S04]  /*3c00*/  LDG.E.64 R4, desc[UR8][R2.64] ;  /* 0x0000000802047981 */ /* 0x001ee8000c1e1b00 */
[----:B------:R-:W3:Y:S04]  /*3c10*/  LDG.E.64 R6, desc[UR8][R2.64+0x800] ;  /* 0x0008000802067981 */ /* 0x000ee8000c1e1b00 */
[----:B------:R-:W4:Y:S04]  /*3c20*/  LDG.E.64 R8, desc[UR8][R2.64+0x1000] ;  /* 0x0010000802087981 */ /* 0x000f28000c1e1b00 */
[----:B------:R-:W5:Y:S04]  /*3c30*/  LDG.E.64 R12, desc[UR8][R2.64+0x1800] ;  /* 0x00180008020c7981 */ /* 0x000f68000c1e1b00 */
[----:B------:R-:W5:Y:S01]  /*3c40*/  LDG.E.64 R10, desc[UR8][R2.64+0x2000] ;  /* 0x00200008020a7981 */ /* 0x000f62000c1e1b00 */
[----:B------:R-:W-:Y:S01]  /*3c50*/  BSSY.RECONVERGENT B1, `(.L_x_305) ;  /* 0x000001c000017945 */ /* 0x000fe20003800200 */
[----:B---3--:R-:W-:-:S06]  /*3c60*/  DSETP.GEU.AND P0, PT, |R4|, |R6|, PT ;  /* 0x400000060400722a */ /* 0x008fcc0003f0e200 */
[----:B------:R-:W-:Y:S02]  /*3c70*/  FSEL R4, R4, R6, P0 ;  /* 0x0000000604047208 */ /* 0x000fe40000000000 */
[----:B------:R-:W-:Y:S01]  /*3c80*/  FSEL R5, R5, R7, P0 ;  /* 0x0000000705057208 */ /* 0x000fe20000000000 */
[C---:B------:R-:W-:Y:S01]  /*3c90*/  VIADD R7, R0.reuse, 0x200 ;  /* 0x0000020000077836 */ /* 0x040fe20000000000 */
[----:B------:R-:W-:-:S04]  /*3ca0*/  LOP3.LUT R6, R0, 0x400, RZ, 0xfc, !PT ;  /* 0x0000040000067812 */ /* 0x000fc800078efcff */
[----:B----4-:R-:W-:Y:S01]  /*3cb0*/  DSETP.GEU.AND P1, PT, |R4|, |R8|, PT ;  /* 0x400000080400722a */ /* 0x010fe20003f2e200 */
[----:B--2---:R-:W-:-:S05]  /*3cc0*/  IADD3 R17, P4, PT, R6, UR6, RZ ;  /* 0x0000000606117c10 */ /* 0x004fca000ff9e0ff */
[----:B------:R-:W-:Y:S01]  /*3cd0*/  FSEL R4, R4, R8, P1 ;  /* 0x0000000804047208 */ /* 0x000fe20000800000 */
[----:B------:R-:W-:Y:S01]  /*3ce0*/  IMAD.X R16, RZ, RZ, UR7, P4 ;  /* 0x00000007ff107e24 */ /* 0x000fe2000a0e06ff */
[----:B------:R-:W-:Y:S01]  /*3cf0*/  FSEL R5, R5, R9, P1 ;  /* 0x0000000905057208 */ /* 0x000fe20000800000 */
[----:B------:R-:W-:-:S05]  /*3d00*/  VIADD R9, R0, 0x100 ;  /* 0x0000010000097836 */ /* 0x000fca0000000000 */
[----:B-----5:R-:W-:Y:S01]  /*3d10*/  DSETP.GEU.AND P2, PT, |R4|, |R12|, PT ;  /* 0x4000000c0400722a */ /* 0x020fe20003f4e200 */
[----:B------:R-:W-:-:S05]  /*3d20*/  @P1 SEL R7, R0, R9, P0 ;  /* 0x0000000900071207 */ /* 0x000fca0000000000 */
[----:B------:R-:W-:Y:S02]  /*3d30*/  FSEL R4, R4, R12, P2 ;  /* 0x0000000c04047208 */ /* 0x000fe40001000000 */
[----:B------:R-:W-:-:S06]  /*3d40*/  FSEL R5, R5, R13, P2 ;  /* 0x0000000d05057208 */ /* 0x000fcc0001000000 */
[----:B------:R-:W-:Y:S01]  /*3d50*/  DSETP.GEU.AND P3, PT, |R4|, |R10|, PT ;  /* 0x4000000a0400722a */ /* 0x000fe20003f6e200 */
[----:B------:R-:W-:-:S13]  /*3d60*/  @!P2 VIADD R7, R0, 0x300 ;  /* 0x000003000007a836 */ /* 0x000fda0000000000 */
[----:B------:R-:W-:Y:S05]  /*3d70*/  @!P3 BRA `(.L_x_306) ;  /* 0x000000000024b947 */ /* 0x000fea0003800000 */
[C---:B------:R-:W-:Y:S02]  /*3d80*/  ISETP.GE.U32.AND P0, PT, R7.reuse, R6, PT ;  /* 0x000000060700720c */ /* 0x040fe40003f06070 */
[----:B------:R-:W-:Y:S02]  /*3d90*/  IADD3 R6, P1, PT, R7, UR6, RZ ;  /* 0x0000000607067c10 */ /* 0x000fe4000ff3e0ff */
[----:B------:R-:W-:-:S03]  /*3da0*/  ISETP.GE.U32.AND.EX P0, PT, RZ, RZ, PT, P0 ;  /* 0x000000ffff00720c */ /* 0x000fc60003f06100 */
[----:B------:R-:W-:-:S10]  /*3db0*/  IMAD.X R7, RZ, RZ, UR7, P1 ;  /* 0x00000007ff077e24 */ /* 0x000fd400088e06ff */
[----:B------:R-:W-:-:S06]  /*3dc0*/  DSETP.LT.OR P0, PT, |R10|, |R4|, !P0 ;  /* 0x400000040a00722a */ /* 0x000fcc0004701600 */
[----:B------:R-:W-:Y:S02]  /*3dd0*/  FSEL R10, R4, R10, P0 ;  /* 0x0000000a040a7208 */ /* 0x000fe40000000000 */
[----:B------:R-:W-:Y:S02]  /*3de0*/  FSEL R11, R5, R11, P0 ;  /* 0x0000000b050b7208 */ /* 0x000fe40000000000 */
[----:B------:R-:W-:Y:S02]  /*3df0*/  SEL R17, R6, R17, P0 ;  /* 0x0000001106117207 */ /* 0x000fe40000000000 */
[----:B------:R-:W-:-:S07]  /*3e00*/  SEL R16, R7, R16, P0 ;  /* 0x0000001007107207 */ /* 0x000fce0000000000 */
.L_x_306:
[----:B------:R-:W-:Y:S05]  /*3e10*/  BSYNC.RECONVERGENT B1 ;  /* 0x0000000000017941 */ /* 0x000fea0003800200 */
.L_x_305:
[----:B------:R-:W-:Y:S01]  /*3e20*/  UISETP.GE.U32.AND UP0, UPT, UR4, 0xa00, UPT ;  /* 0x00000a000400788c */ /* 0x000fe2000bf06070 */
[----:B------:R-:W-:Y:S02]  /*3e30*/  IMAD.MOV.U32 R19, RZ, RZ, 0x500 ;  /* 0x00000500ff137424 */ /* 0x000fe400078e00ff */
[----:B------:R-:W-:Y:S01]  /*3e40*/  IMAD.MOV.U32 R18, RZ, RZ, RZ ;  /* 0x000000ffff127224 */ /* 0x000fe200078e00ff */
[----:B------:R-:W-:-:S09]  /*3e50*/  UISETP.GE.U32.AND.EX UP0, UPT, UR5, URZ, UPT, UP0 ;  /* 0x000000ff0500728c */ /* 0x000fd2000bf06100 */
[----:B------:R-:W-:Y:S05]  /*3e60*/  BRA.U !UP0, `(.L_x_307) ;  /* 0x0000000508587547 */ /* 0x000fea000b800000 */
[----:B------:R-:W-:Y:S01]  /*3e70*/  IMAD.MOV.U32 R12, RZ, RZ, R10 ;  /* 0x000000ffff0c7224 */ /* 0x000fe200078e000a */
[----:B------:R-:W0:Y:S01]  /*3e80*/  LDCU.64 UR6, c[0x0][0x388] ;  /* 0x00007100ff0677ac */ /* 0x000e220008000a00 */
[----:B------:R-:W-:Y:S02]  /*3e90*/  IMAD.MOV.U32 R13, RZ, RZ, R11 ;  /* 0x000000ffff0d7224 */ /* 0x000fe400078e000b */
[----:B------:R-:W-:Y:S01]  /*3ea0*/  IMAD.MOV.U32 R21, RZ, RZ, 0x500 ;  /* 0x00000500ff157424 */ /* 0x000fe200078e00ff */
[----:B------:R-:W1:Y:S01]  /*3eb0*/  LDCU.64 UR4, c[0x0][0x398] ;  /* 0x00007300ff0477ac */ /* 0x000e620008000a00 */
[----:B------:R-:W-:-:S07]  /*3ec0*/  IMAD.MOV.U32 R19, RZ, RZ, RZ ;  /* 0x000000ffff137224 */ /* 0x000fce00078e00ff */
.L_x_308:
[----:B------:R-:W-:-:S04]  /*3ed0*/  LEA R24, P0, R21, R2, 0x3 ;  /* 0x0000000215187211 */ /* 0x000fc800078018ff */
[----:B------:R-:W-:-:S05]  /*3ee0*/  LEA.HI.X R25, R21, R3, R19, 0x3, P0 ;  /* 0x0000000315197211 */ /* 0x000fca00000f1c13 */
[----:B------:R-:W2:Y:S04]  /*3ef0*/  LDG.E.64 R14, desc[UR8][R24.64] ;  /* 0x00000008180e7981 */ /* 0x000ea8000c1e1b00 */
[----:B------:R-:W3:Y:S04]  /*3f00*/  LDG.E.64 R8, desc[UR8][R24.64+0x800] ;  /* 0x0008000818087981 */ /* 0x000ee8000c1e1b00 */
[----:B------:R-:W4:Y:S04]  /*3f10*/  LDG.E.64 R6, desc[UR8][R24.64+0x1000] ;  /* 0x0010000818067981 */ /* 0x000f28000c1e1b00 */
[----:B------:R-:W5:Y:S04]  /*3f20*/  LDG.E.64 R4, desc[UR8][R24.64+0x1800] ;  /* 0x0018000818047981 */ /* 0x000f68000c1e1b00 */
[----:B------:R-:W5:Y:S01]  /*3f30*/  LDG.E.64 R10, desc[UR8][R24.64+0x2000] ;  /* 0x00200008180a7981 */ /* 0x000f62000c1e1b00 */
[----:B0-----:R-:W-:-:S04]  /*3f40*/  IADD3 R20, P0, P1, R21, UR6, R0 ;  /* 0x0000000615147c10 */ /* 0x001fc8000f91e000 */
[----:B------:R-:W-:Y:S01]  /*3f50*/  IADD3.X R18, PT, PT, R19, UR7, RZ, P0, P1 ;  /* 0x0000000713127c10 */ /* 0x000fe200087e24ff */
[----:B------:R-:W-:-:S04]  /*3f60*/  IMAD.MOV.U32 R22, RZ, RZ, R20 ;  /* 0x000000ffff167224 */ /* 0x000fc800078e0014 */
[----:B------:R-:W-:Y:S01]  /*3f70*/  IMAD.MOV.U32 R23, RZ, RZ, R18 ;  /* 0x000000ffff177224 */ /* 0x000fe200078e0012 */
[----:B--2---:R-:W-:-:S14]  /*3f80*/  DSETP.GEU.AND P2, PT, |R12|, |R14|, PT ;  /* 0x4000000e0c00722a */ /* 0x004fdc0003f4e200 */
[----:B------:R-:W-:-:S04]  /*3f90*/  @P2 ISETP.GE.U32.AND P0, PT, R17, R22, PT ;  /* 0x000000161100220c */ /* 0x000fc80003f06070 */
[----:B------:R-:W-:-:S13]  /*3fa0*/  @P2 ISETP.GE.AND.EX P0, PT, R16, R23, PT, P0 ;  /* 0x000000171000220c */ /* 0x000fda0003f06300 */
[----:B------:R-:W-:-:S06]  /*3fb0*/  @P2 DSETP.LT.OR P0, PT, |R14|, |R12|, !P0 ;  /* 0x4000000c0e00222a */ /* 0x000fcc0004701600 */
[----:B------:R-:W-:Y:S02]  /*3fc0*/  @P2 FSEL R13, R13, R15, P0 ;  /* 0x0000000f0d0d2208 */ /* 0x000fe40000000000 */
[----:B------:R-:W-:Y:S02]  /*3fd0*/  @P2 FSEL R12, R12, R14, P0 ;  /* 0x0000000e0c0c2208 */ /* 0x000fe40000000000 */
[----:B------:R-:W-:Y:S01]  /*3fe0*/  @P2 SEL R22, R17, R22, P0 ;  /* 0x0000001611162207 */ /* 0x000fe20000000000 */
[----:B------:R-:W-:Y:S01]  /*3ff0*/  @P2 IMAD.MOV.U32 R15, RZ, RZ, R13 ;  /* 0x000000ffff0f2224 */ /* 0x000fe200078e000d */
[----:B------:R-:W-:Y:S01]  /*4000*/  IADD3 R13, P3, PT, R20, 0x100, RZ ;  /* 0x00000100140d7810 */ /* 0x000fe20007f7e0ff */
[----:B------:R-:W-:Y:S01]  /*4010*/  @P2 IMAD.MOV.U32 R14, RZ, RZ, R12 ;  /* 0x000000ffff0e2224 */ /* 0x000fe200078e000c */
[----:B------:R-:W-:-:S03]  /*4020*/  @P2 SEL R23, R16, R23, P0 ;  /* 0x0000001710172207 */ /* 0x000fc60000000000 */
[----:B------:R-:W-:Y:S02]  /*4030*/  IMAD.X R16, RZ, RZ, R18, P3 ;  /* 0x000000ffff107224 */ /* 0x000fe400018e0612 */
[----:B---3--:R-:W-:-:S14]  /*4040*/  DSETP.GEU.AND P1, PT, |R14|, |R8|, PT ;  /* 0x400000080e00722a */ /* 0x008fdc0003f2e200 */
        /* <DEDUP_REMOVED lines=11> */
[----:B----4-:R-:W-:-:S14]  /*4100*/  DSETP.GEU.AND P2, PT, |R8|, |R6|, PT ;  /* 0x400000060800722a */ /* 0x010fdc0003f4e200 */
        /* <DEDUP_REMOVED lines=10> */
[----:B------:R-:W-:Y:S01]  /*41b0*/  IMAD.X R9, RZ, RZ, R18, P3 ;  /* 0x000000ffff097224 */ /* 0x000fe200018e0612 */
[----:B------:R-:W-:Y:S01]  /*41c0*/  IADD3 R17, P3, PT, R20, 0x400, RZ ;  /* 0x0000040014117810 */ /* 0x000fe20007f7e0ff */
[----:B-----5:R-:W-:-:S04]  /*41d0*/  DSETP.GEU.AND P1, PT, |R6|, |R4|, PT ;  /* 0x400000040600722a */ /* 0x020fc80003f2e200 */
[----:B------:R-:W-:-:S10]  /*41e0*/  IMAD.X R16, RZ, RZ, R18, P3 ;  /* 0x000000ffff107224 */ /* 0x000fd400018e0612 */
        /* <DEDUP_REMOVED lines=8> */
[----:B------:R-:W-:Y:S01]  /*4270*/  @P1 IMAD.MOV.U32 R5, RZ, RZ, R7 ;  /* 0x000000ffff051224 */ /* 0x000fe200078e0007 */
[C---:B------:R-:W-:Y:S02]  /*4280*/  IADD3 R6, P1, PT, R21.reuse, 0xa00, RZ ;  /* 0x00000a0015067810 */ /* 0x040fe40007f3e0ff */
[----:B------:R-:W-:-:S02]  /*4290*/  IADD3 R21, P3, PT, R21, 0x500, RZ ;  /* 0x0000050015157810 */ /* 0x000fc40007f7e0ff */
[----:B-1----:R-:W-:Y:S01]  /*42a0*/  ISETP.GT.U32.AND P4, PT, R6, UR4, PT ;  /* 0x0000000406007c0c */ /* 0x002fe2000bf84070 */
[----:B------:R-:W-:Y:S01]  /*42b0*/  DSETP.GEU.AND P2, PT, |R4|, |R10|, PT ;  /* 0x4000000a0400722a */ /* 0x000fe20003f4e200 */
[--C-:B------:R-:W-:Y:S02]  /*42c0*/  IMAD.X R6, RZ, RZ, R19.reuse, P1 ;  /* 0x000000ffff067224 */ /* 0x100fe400008e0613 */
[----:B------:R-:W-:-:S03]  /*42d0*/  IMAD.X R18, RZ, RZ, R19, P3 ;  /* 0x000000ffff127224 */ /* 0x000fc600018e0613 */
[----:B------:R-:W-:Y:S01]  /*42e0*/  ISETP.GT.AND.EX P1, PT, R6, UR5, PT, P4 ;  /* 0x0000000506007c0c */ /* 0x000fe2000bf24340 */
[----:B------:R-:W-:-:S07]  /*42f0*/  IMAD.MOV.U32 R19, RZ, RZ, R18 ;  /* 0x000000ffff137224 */ /* 0x000fce00078e0012 */
        /* <DEDUP_REMOVED lines=8> */
[----:B------:R-:W-:Y:S02]  /*4380*/  @P2 IMAD.MOV.U32 R11, RZ, RZ, R5 ;  /* 0x000000ffff0b2224 */ /* 0x000fe400078e0005 */
[----:B------:R-:W-:Y:S02]  /*4390*/  IMAD.MOV.U32 R12, RZ, RZ, R10 ;  /* 0x000000ffff0c7224 */ /* 0x000fe400078e000a */
[----:B------:R-:W-:Y:S01]  /*43a0*/  IMAD.MOV.U32 R13, RZ, RZ, R11 ;  /* 0x000000ffff0d7224 */ /* 0x000fe200078e000b */
[----:B------:R-:W-:Y:S06]  /*43b0*/  @!P1 BRA `(.L_x_308) ;  /* 0xfffffff800c49947 */ /* 0x000fec000383ffff */
[----:B------:R-:W-:-:S07]  /*43c0*/  IMAD.MOV.U32 R19, RZ, RZ, R21 ;  /* 0x000000ffff137224 */ /* 0x000fce00078e0015 */
.L_x_307:
[----:B------:R-:W-:-:S04]  /*43d0*/  ISETP.GE.U32.AND P0, PT, R19, UR4, PT ;  /* 0x0000000413007c0c */ /* 0x000fc8000bf06070 */
[----:B------:R-:W-:-:S13]  /*43e0*/  ISETP.GE.AND.EX P0, PT, R18, UR5, PT, P0 ;  /* 0x0000000512007c0c */ /* 0x000fda000bf06300 */
[----:B------:R-:W-:Y:S05]  /*43f0*/  @P0 BRA `(.L_x_309) ;  /* 0x0000000800c40947 */ /* 0x000fea0003800000 */
[----:B------:R-:W-:Y:S01]  /*4400*/  IADD3 R21, PT, PT, -R19, UR4, RZ ;  /* 0x0000000413157c10 */ /* 0x000fe2000fffe1ff */
[----:B------:R-:W-:Y:S03]  /*4410*/  BSSY.RECONVERGENT B1, `(.L_x_309) ;  /* 0x00000af000017945 */ /* 0x000fe60003800200 */
[----:B------:R-:W-:-:S13]  /*4420*/  ISETP.GE.AND P0, PT, R0, R21, PT ;  /* 0x000000150000720c */ /* 0x000fda0003f06270 */
[----:B------:R-:W-:Y:S05]  /*4430*/  @P0 BRA `(.L_x_310) ;  /* 0x0000000800b00947 */ /* 0x000fea0003800000 */
[-C--:B------:R-:W-:Y:S01]  /*4440*/  LOP3.LUT R6, RZ, R0.reuse, RZ, 0x33, !PT ;  /* 0x00000000ff067212 */ /* 0x080fe200078e33ff */
[----:B------:R-:W-:Y:S01]  /*4450*/  BSSY.RECONVERGENT B2, `(.L_x_311) ;  /* 0x0000036000027945 */ /* 0x000fe20003800200 */
[----:B------:R-:W-:Y:S02]  /*4460*/  MOV R12, R0 ;  /* 0x00000000000c7202 */ /* 0x000fe40000000f00 */
        /* <DEDUP_REMOVED lines=9> */
[----:B------:R-:W-:Y:S02]  /*4500*/  LOP3.LUT R2, R2, 0x3, RZ, 0xc0, !PT ;  /* 0x0000000302027812 */ /* 0x000fe400078ec0ff */
[----:B------:R-:W-:-:S03]  /*4510*/  IADD3 R13, P0, PT, R9, UR6, RZ ;  /* 0x00000006090d7c10 */ /* 0x000fc6000ff1e0ff */
[----:B------:R-:W-:Y:S01]  /*4520*/  IMAD.MOV R7, RZ, RZ, -R2 ;  /* 0x000000ffff077224 */ /* 0x000fe200078e0a02 */
[----:B0-----:R-:W-:-:S04]  /*4530*/  LEA R8, P1, R9, UR10, 0x3 ;  /* 0x0000000a09087c11 */ /* 0x001fc8000f8218ff */
[----:B------:R-:W-:Y:S02]  /*4540*/  LEA.HI.X R9, R9, UR11, R14, 0x3, P1 ;  /* 0x0000000b09097c11 */ /* 0x000fe400088f1c0e */
[----:B------:R-:W-:-:S07]  /*4550*/  IADD3.X R14, PT, PT, R14, UR7, RZ, P0, !PT ;  /* 0x000000070e0e7c10 */ /* 0x000fce00087fe4ff */
.L_x_315:
        /* <DEDUP_REMOVED lines=31> */
.L_x_314:
[----:B------:R-:W-:Y:S05]  /*4750*/  BSYNC.RECONVERGENT B3 ;  /* 0x0000000000037941 */ /* 0x000fea0003800200 */
.L_x_313:
[----:B------:R-:W-:Y:S01]  /*4760*/  IADD3 R13, P0, PT, R13, 0x100, RZ ;  /* 0x000001000d0d7810 */ /* 0x000fe20007f1e0ff */
[----:B------:R-:W-:Y:S02]  /*4770*/  VIADD R12, R12, 0x100 ;  /* 0x000001000c0c7836 */ /* 0x000fe40000000000 */
[----:B------:R-:W-:Y:S02]  /*4780*/  IMAD.X R9, RZ, RZ, R9, P3 ;  /* 0x000000ffff097224 */ /* 0x000fe400018e0609 */
[----:B------:R-:W-:Y:S01]  /*4790*/  IMAD.X R14, RZ, RZ, R14, P0 ;  /* 0x000000ffff0e7224 */ /* 0x000fe200000e060e */
[----:B------:R-:W-:Y:S07]  /*47a0*/  @P2 BRA `(.L_x_315) ;  /* 0xfffffffc006c2947 */ /* 0x000fee000383ffff */
.L_x_312:
[----:B------:R-:W-:Y:S05]  /*47b0*/  BSYNC.RECONVERGENT B2 ;  /* 0x0000000000027941 */ /* 0x000fea0003800200 */
.L_x_311:
[----:B------:R-:W-:-:S13]  /*47c0*/  ISETP.GE.U32.AND P0, PT, R6, 0x300, PT ;  /* 0x000003000600780c */ /* 0x000fda0003f06070 */
[----:B------:R-:W-:Y:S05]  /*47d0*/  @!P0 BRA `(.L_x_310) ;  /* 0x0000000400c88947 */ /* 0x000fea0003800000 */
[----:B------:R-:W0:Y:S01]  /*47e0*/  LDC.64 R8, c[0x0][0x380] ;  /* 0x0000e000ff087b82 */ /* 0x000e220000000a00 */
[----:B------:R-:W-:-:S07]  /*47f0*/  VIADD R20, R12, 0x200 ;  /* 0x000002000c147836 */ /* 0x000fce0000000000 */
[----:B------:R-:W1:Y:S02]  /*4800*/  LDC.64 R6, c[0x0][0x388] ;  /* 0x0000e200ff067b82 */ /* 0x000e640000000a00 */
.L_x_324:
        /* <DEDUP_REMOVED lines=30> */
.L_x_317:
[----:B------:R-:W-:Y:S05]  /*49f0*/  BSYNC.RECONVERGENT B2 ;  /* 0x0000000000027941 */ /* 0x000fea0003800200 */
.L_x_316:
        /* <DEDUP_REMOVED lines=9> */
[----:B------:R-:W-:-:S03]  /*4a90*/  IMAD.MOV.U32 R24, RZ, RZ, R26 ;  /* 0x000000ffff187224 */ /* 0x000fc600078e001a */
[----:B------:R-:W-:Y:S01]  /*4aa0*/  MOV R25, R27 ;  /* 0x0000001b00197202 */ /* 0x000fe20000000f00 */
        /* <DEDUP_REMOVED lines=15> */
.L_x_319:
[----:B------:R-:W-:Y:S05]  /*4ba0*/  BSYNC.RECONVERGENT B2 ;  /* 0x0000000000027941 */ /* 0x000fea0003800200 */
.L_x_318:
[----:B------:R-:W-:Y:S01]  /*4bb0*/  DSETP.GEU.AND P0, PT, |R16|, |R10|, PT ;  /* 0x4000000a1000722a */ /* 0x000fe20003f0e200 */
[CC--:B------:R-:W-:Y:S01]  /*4bc0*/  IADD3 R13, P1, P4, R19.reuse, R6.reuse, R20 ;  /* 0x00000006130d7210 */ /* 0x0c0fe20007c3e014 */
[----:B------:R-:W-:Y:S01]  /*4bd0*/  VIADD R4, R20, 0x100 ;  /* 0x0000010014047836 */ /* 0x000fe20000000000 */
[----:B------:R-:W-:Y:S01]  /*4be0*/  BSSY.RECONVERGENT B2, `(.L_x_320) ;  /* 0x0000016000027945 */ /* 0x000fe20003800200 */
[----:B------:R-:W-:Y:S01]  /*4bf0*/  IMAD.MOV.U32 R2, RZ, RZ, R10 ;  /* 0x000000ffff027224 */ /* 0x000fe200078e000a */
[----:B------:R-:W-:Y:S01]  /*4c00*/  IADD3.X R22, PT, PT, R18, R7, RZ, P1, P4 ;  /* 0x0000000712167210 */ /* 0x000fe20000fe84ff */
[----:B------:R-:W-:Y:S01]  /*4c10*/  IMAD.MOV.U32 R5, RZ, RZ, R13 ;  /* 0x000000ffff057224 */ /* 0x000fe200078e000d */
[----:B------:R-:W-:Y:S01]  /*4c20*/  IADD3 R4, P2, P3, R19, R6, R4 ;  /* 0x0000000613047210 */ /* 0x000fe20007b5e004 */
        /* <DEDUP_REMOVED lines=17> */
.L_x_321:
[----:B------:R-:W-:Y:S05]  /*4d40*/  BSYNC.RECONVERGENT B2 ;  /* 0x0000000000027941 */ /* 0x000fea0003800200 */
.L_x_320:
[----:B------:R-:W-:Y:S01]  /*4d50*/  DSETP.GEU.AND P0, PT, |R2|, |R14|, PT ;  /* 0x4000000e0200722a */ /* 0x000fe20003f0e200 */
[----:B------:R-:W-:Y:S01]  /*4d60*/  IADD3.X R13, PT, PT, R18, R7, RZ, P2, P3 ;  /* 0x00000007120d7210 */ /* 0x000fe200017e64ff */
        /* <DEDUP_REMOVED lines=20> */
.L_x_323:
[----:B------:R-:W-:Y:S05]  /*4eb0*/  BSYNC.RECONVERGENT B2 ;  /* 0x0000000000027941 */ /* 0x000fea0003800200 */
.L_x_322:
[C---:B------:R-:W-:Y:S02]  /*4ec0*/  VIADD R2, R20.reuse, 0x200 ;  /* 0x0000020014027836 */ /* 0x040fe40000000000 */
[----:B------:R-:W-:-:S03]  /*4ed0*/  VIADD R20, R20, 0x400 ;  /* 0x0000040014147836 */ /* 0x000fc60000000000 */
[----:B------:R-:W-:-:S13]  /*4ee0*/  ISETP.GE.AND P0, PT, R2, R21, PT ;  /* 0x000000150200720c */ /* 0x000fda0003f06270 */
[----:B------:R-:W-:Y:S05]  /*4ef0*/  @!P0 BRA `(.L_x_324) ;  /* 0xfffffff800448947 */ /* 0x000fea000383ffff */
.L_x_310:
[----:B------:R-:W-:Y:S05]  /*4f00*/  BSYNC.RECONVERGENT B1 ;  /* 0x0000000000017941 */ /* 0x000fea0003800200 */
.L_x_309:
        /* <DEDUP_REMOVED lines=32> */
.L_x_326:
[----:B------:R-:W-:Y:S05]  /*5110*/  BSYNC.RECONVERGENT B1 ;  /* 0x0000000000017941 */ /* 0x000fea0003800200 */
.L_x_325:
        /* <DEDUP_REMOVED lines=31> */
.L_x_328:
[----:B------:R-:W-:Y:S05]  /*5310*/  BSYNC.RECONVERGENT B1 ;  /* 0x0000000000017941 */ /* 0x000fea0003800200 */
.L_x_327:
        /* <DEDUP_REMOVED lines=31> */
.L_x_330:
[----:B------:R-:W-:Y:S05]  /*5510*/  BSYNC.RECONVERGENT B1 ;  /* 0x0000000000017941 */ /* 0x000fea0003800200 */
.L_x_329:
[----:B------:R-:W-:Y:S01]  /*5520*/  ISETP.GT.AND P0, PT, R8, 0x17, PT ;  /* 0x000000170800780c */ /* 0x000fe20003f04270 */
[----:B-1----:R1:W1:Y:S01]  /*5530*/  SHFL.DOWN PT, R6, R2, 0x8, 0x1f ;  /* 0x09001f0002067f89 */ /* 0x00226200000e0000 */
[----:B------:R-:W-:Y:S01]  /*5540*/  BSSY.RECONVERGENT B1, `(.L_x_331) ;  /* 0x000001d000017945 */ /* 0x000fe20003800200 */
[----:B--2---:R-:W-:Y:S02]  /*5550*/  IMAD.MOV.U32 R9, RZ, RZ, R11 ;  /* 0x000000ffff097224 */ /* 0x004fe400078e000b */
[----:B---3--:R2:W3:Y:S01]  /*5560*/  SHFL.DOWN PT, R7, R3, 0x8, 0x1f ;  /* 0x09001f0003077f89 */ /* 0x0084e200000e0000 */
[----:B------:R-:W-:Y:S02]  /*5570*/  IMAD.MOV.U32 R10, RZ, RZ, R12 ;  /* 0x000000ffff0a7224 */ /* 0x000fe400078e000c */
[----:B------:R-:W-:Y:S01]  /*5580*/  IMAD.MOV.U32 R4, RZ, RZ, R2 ;  /* 0x000000ffff047224 */ /* 0x000fe200078e0002 */
[----:B0-----:R2:W0:Y:S01]  /*5590*/  SHFL.DOWN PT, R14, R11, 0x8, 0x1f ;  /* 0x09001f000b0e7f89 */ /* 0x00142200000e0000 */
[----:B------:R-:W-:-:S03]  /*55a0*/  IMAD.MOV.U32 R5, RZ, RZ, R3 ;  /* 0x000000ffff057224 */ /* 0x000fc600078e0003 */
[----:B----4-:R2:W4:Y:S01]  /*55b0*/  SHFL.DOWN PT, R13, R12, 0x8, 0x1f ;  /* 0x09001f000c0d7f89 */ /* 0x01052200000e0000 */
        /* <DEDUP_REMOVED lines=21> */
.L_x_332:
[----:B------:R-:W-:Y:S05]  /*5710*/  BSYNC.RECONVERGENT B1 ;  /* 0x0000000000017941 */ /* 0x000fea0003800200 */
.L_x_331:
        /* <DEDUP_REMOVED lines=8> */
[----:B----4-:R-:W-:-:S03]  /*57a0*/  IMAD.MOV.U32 R13, RZ, RZ, R5 ;  /* 0x000000ffff0d7224 */ /* 0x010fc600078e0005 */
[----:B---3--:R3:W4:Y:S01]  /*57b0*/  SHFL.DOWN PT, R7, R10, 0x10, 0x1f ;  /* 0x0a001f000a077f89 */ /* 0x00872200000e0000 */
[----:B------:R-:W-:Y:S05]  /*57c0*/  @P0 BRA `(.L_x_334) ;  /* 0x0000000000500947 */ /* 0x000fea0003800000 */
[----:B-12---:R-:W-:Y:S01]  /*57d0*/  DSETP.GEU.AND P0, PT, |R4|, |R2|, PT ;  /* 0x400000020400722a */ /* 0x006fe20003f0e200 */
        /* <DEDUP_REMOVED lines=19> */
.L_x_334:
[----:B------:R-:W-:Y:S05]  /*5910*/  BSYNC.RECONVERGENT B1 ;  /* 0x0000000000017941 */ /* 0x000fea0003800200 */
.L_x_333:
        /* <DEDUP_REMOVED lines=11> */
.L_x_336:
[----:B------:R-:W-:Y:S05]  /*59d0*/  BSYNC.RECONVERGENT B1 ;  /* 0x0000000000017941 */ /* 0x000fea0003800200 */
.L_x_335:
        /* <DEDUP_REMOVED lines=8> */
[----:B0---4-:R-:W0:Y:S04]  /*5a60*/  LDS.128 R4, [R0+0x20] ;  /* 0x0000200000047984 */ /* 0x011e280000000c00 */
[----:B------:R2:W4:Y:S04]  /*5a70*/  LDS.64 R2, [R0+0x80] ;  /* 0x0000800000027984 */ /* 0x0005280000000a00 */
[----:B---3--:R2:W3:Y:S01]  /*5a80*/  LDS.128 R8, [R0+0x30] ;  /* 0x0000300000087984 */ /* 0x0084e20000000c00 */
[----:B-1----:R-:W-:Y:S01]  /*5a90*/  DSETP.GEU.AND P0, PT, |R12|, |R16|, PT ;  /* 0x400000100c00722a */ /* 0x002fe20003f0e200 */
[----:B------:R-:W-:-:S02]  /*5aa0*/  IMAD.MOV.U32 R20, RZ, RZ, R16 ;  /* 0x000000ffff147224 */ /* 0x000fc400078e0010 */
[----:B------:R-:W-:Y:S02]  /*5ab0*/  IMAD.MOV.U32 R21, RZ, RZ, R17 ;  /* 0x000000ffff157224 */ /* 0x000fe400078e0011 */
[----:B0-----:R-:W-:Y:S02]  /*5ac0*/  IMAD.MOV.U32 R23, RZ, RZ, R4 ;  /* 0x000000ffff177224 */ /* 0x001fe400078e0004 */
        /* <DEDUP_REMOVED lines=16> */
.L_x_338:
[----:B------:R-:W-:Y:S05]  /*5bd0*/  BSYNC.RECONVERGENT B1 ;  /* 0x0000000000017941 */ /* 0x000fea0003800200 */
.L_x_337:
        /* <DEDUP_REMOVED lines=23> */
.L_x_340:
[----:B------:R-:W-:Y:S05]  /*5d50*/  BSYNC.RECONVERGENT B1 ;  /* 0x0000000000017941 */ /* 0x000fea0003800200 */
.L_x_339:
        /* <DEDUP_REMOVED lines=21> */
.L_x_342:
[----:B------:R-:W-:Y:S05]  /*5eb0*/  BSYNC.RECONVERGENT B1 ;  /* 0x0000000000017941 */ /* 0x000fea0003800200 */
.L_x_341:
        /* <DEDUP_REMOVED lines=23> */
.L_x_344:
[----:B------:R-:W-:Y:S05]  /*6030*/  BSYNC.RECONVERGENT B1 ;  /* 0x0000000000017941 */ /* 0x000fea0003800200 */
.L_x_343:
        /* <DEDUP_REMOVED lines=21> */
.L_x_346:
[----:B------:R-:W-:Y:S05]  /*6190*/  BSYNC.RECONVERGENT B1 ;  /* 0x0000000000017941 */ /* 0x000fea0003800200 */
.L_x_345:
        /* <DEDUP_REMOVED lines=21> */
.L_x_348:
[----:B------:R-:W-:Y:S05]  /*62f0*/  BSYNC.RECONVERGENT B1 ;  /* 0x0000000000017941 */ /* 0x000fea0003800200 */
.L_x_347:
        /* <DEDUP_REMOVED lines=20> */
.L_x_268:
[----:B------:R-:W-:Y:S05]  /*6440*/  BSYNC.RECONVERGENT B0 ;  /* 0x0000000000007941 */ /* 0x000fea0003800200 */
.L_x_235:
[----:B------:R-:W-:Y:S05]  /*6450*/  @P1 EXIT ;  /* 0x000000000000194d */ /* 0x000fea0003800000 */
[----:B0123--:R-:W0:Y:S02]  /*6460*/  LDC.64 R2, c[0x0][0x390] ;  /* 0x0000e400ff027b82 */ /* 0x00fe240000000a00 */
[----:B0-----:R-:W-:Y:S04]  /*6470*/  STG.E.64 desc[UR8][R2.64], R12 ;  /* 0x0000000c02007986 */ /* 0x001fe8000c101b08 */
[----:B------:R-:W-:Y:S01]  /*6480*/  STG.E.64 desc[UR8][R2.64+0x8], R14 ;  /* 0x0000080e02007986 */ /* 0x000fe2000c101b08 */
[----:B------:R-:W-:Y:S05]  /*6490*/  EXIT ;  /* 0x000000000000794d */ /* 0x000fea0003800000 */
.L_x_349:
        /* <DEDUP_REMOVED lines=14> */
.L_x_740:


//--------------------- .text._ZN6thrust24THRUST_300001_SM_1000_NS8cuda_cub4core6detail13_kernel_agentINS1_8__reduce11ReduceAgentIPN4cuda3std3__45tupleIJdlEEESC_SB_iNS1_9__extrema9arg_max_fIdl7abs_maxEEEEJSC_SC_iSG_EEEvDpT0_ --------------------------
	.section	.text._ZN6thrust24THRUST_300001_SM_1000_NS8cuda_cub4core6detail13_kernel_agentINS1_8__reduce11ReduceAgentIPN4cuda3std3__45tupleIJdlEEESC_SB_iNS1_9__extrema9arg_max_fIdl7abs_maxEEEEJSC_SC_iSG_EEEvDpT0_,"ax",@progbits
	.align	128
        .global         _ZN6thrust24THRUST_300001_SM_1000_NS8cuda_cub4core6detail13_kernel_agentINS1_8__reduce11ReduceAgentIPN4cuda3std3__45tupleIJdlEEESC_SB_iNS1_9__extrema9arg_max_fIdl7abs_maxEEEEJSC_SC_iSG_EEEvDpT0_
        .type           _ZN6thrust24THRUST_300001_SM_1000_NS8cuda_cub4core6detail13_kernel_agentINS1_8__reduce11ReduceAgentIPN4cuda3std3__45tupleIJdlEEESC_SB_iNS1_9__extrema9arg_max_fIdl7abs_maxEEEEJSC_SC_iSG_EEEvDpT0_,@function
        .size           _ZN6thrust24THRUST_300001_SM_1000_NS8cuda_cub4core6detail13_kernel_agentINS1_8__reduce11ReduceAgentIPN4cuda3std3__45tupleIJdlEEESC_SB_iNS1_9__extrema9arg_max_fIdl7abs_maxEEEEJSC_SC_iSG_EEEvDpT0_,(.L_x_741 - _ZN6thrust24THRUST_300001_SM_1000_NS8cuda_cub4core6detail13_kernel_agentINS1_8__reduce11ReduceAgentIPN4cuda3std3__45tupleIJdlEEESC_SB_iNS1_9__extrema9arg_max_fIdl7abs_maxEEEEJSC_SC_iSG_EEEvDpT0_)
        .other          _ZN6thrust24THRUST_300001_SM_1000_NS8cuda_cub4core6detail13_kernel_agentINS1_8__reduce11ReduceAgentIPN4cuda3std3__45tupleIJdlEEESC_SB_iNS1_9__extrema9arg_max_fIdl7abs_maxEEEEJSC_SC_iSG_EEEvDpT0_,@"STO_CUDA_ENTRY STV_DEFAULT"
_ZN6thrust24THRUST_300001_SM_1000_NS8cuda_cub4core6detail13_kernel_agentINS1_8__reduce11ReduceAgentIPN4cuda3std3__45tupleIJdlEEESC_SB_iNS1_9__extrema9arg_max_fIdl7abs_maxEEEEJSC_SC_iSG_EEEvDpT0_:
.text._ZN6thrust24THRUST_300001_SM_1000_NS8cuda_cub4core6detail13_kernel_agentINS1_8__reduce11ReduceAgentIPN4cuda3std3__45tupleIJdlEEESC_SB_iNS1_9__extrema9arg_max_fIdl7abs_maxEEEEJSC_SC_iSG_EEEvDpT0_:
        /* <DEDUP_REMOVED lines=21> */
.L_x_353:
[----:B0-----:R-:W-:Y:S05]  /*0150*/  BSYNC.RECONVERGENT B1 ;  /* 0x0000000000017941 */ /* 0x001fea0003800200 */
.L_x_352:
        /* <DEDUP_REMOVED lines=15> */
.L_x_360:
        /* <DEDUP_REMOVED lines=31> */
.L_x_359:
[----:B------:R-:W-:Y:S05]  /*0440*/  BSYNC.RECONVERGENT B3 ;  /* 0x0000000000037941 */ /* 0x000fea0003800200 */
.L_x_358:
[----:B------:R-:W-:Y:S02]  /*0450*/  IMAD.X R3, RZ, RZ, R3, P3 ;  /* 0x000000ffff037224 */ /* 0x000fe400018e0603 */
[----:B------:R-:W-:Y:S01]  /*0460*/  VIADD R19, R19, 0x100 ;  /* 0x0000010013137836 */ /* 0x000fe20000000000 */
[----:B------:R-:W-:Y:S06]  /*0470*/  @P2 BRA `(.L_x_360) ;  /* 0xfffffffc00742947 */ /* 0x000fec000383ffff */
.L_x_357:
[----:B------:R-:W-:Y:S05]  /*0480*/  BSYNC.RECONVERGENT B2 ;  /* 0x0000000000027941 */ /* 0x000fea0003800200 */
.L_x_356:
[----:B------:R-:W0:Y:S01]  /*0490*/  LDC.64 R8, c[0x0][0x380] ;  /* 0x0000e000ff087b82 */ /* 0x000e220000000a00 */
[----:B------:R-:W-:-:S13]  /*04a0*/  ISETP.GE.U32.AND P0, PT, R4, 0x300, PT ;  /* 0x000003000400780c */ /* 0x000fda0003f06070 */
[----:B------:R-:W-:Y:S05]  /*04b0*/  @!P0 BRA `(.L_x_355) ;  /* 0x0000000400908947 */ /* 0x000fea0003800000 */
.L_x_369:
        /* <DEDUP_REMOVED lines=13> */
[----:B------:R-:W-:Y:S01]  /*0590*/  IMAD.MOV.U32 R23, RZ, RZ, R12 ;  /* 0x000000ffff177224 */ /* 0x000fe200078e000c */
[----:B------:R-:W-:Y:S01]  /*05a0*/  MOV R25, R13 ;  /* 0x0000000d00197202 */ /* 0x000fe20000000f00 */
[----:B------:R-:W-:Y:S02]  /*05b0*/  IMAD.MOV.U32 R2, RZ, RZ, R14 ;  /* 0x000000ffff027224 */ /* 0x000fe400078e000e */
[----:B------:R-:W-:-:S09]  /*05c0*/  IMAD.MOV.U32 R3, RZ, RZ, R15 ;  /* 0x000000ffff037224 */ /* 0x000fd200078e000f */
        /* <DEDUP_REMOVED lines=9> */
.L_x_362:
[----:B------:R-:W-:Y:S05]  /*0660*/  BSYNC.RECONVERGENT B2 ;  /* 0x0000000000027941 */ /* 0x000fea0003800200 */
.L_x_361:
        /* <DEDUP_REMOVED lines=25> */
.L_x_364:
[----:B------:R-:W-:Y:S05]  /*0800*/  BSYNC.RECONVERGENT B2 ;  /* 0x0000000000027941 */ /* 0x000fea0003800200 */
.L_x_363:
        /* <DEDUP_REMOVED lines=21> */
.L_x_366:
[----:B------:R-:W-:Y:S05]  /*0960*/  BSYNC.RECONVERGENT B2 ;  /* 0x0000000000027941 */ /* 0x000fea0003800200 */
.L_x_365:
        /* <DEDUP_REMOVED lines=21> */
.L_x_368:
[----:B------:R-:W-:Y:S05]  /*0ac0*/  BSYNC.RECONVERGENT B2 ;  /* 0x0000000000027941 */ /* 0x000fea0003800200 */
.L_x_367:
[----:B------:R-:W-:-:S05]  /*0ad0*/  VIADD R19, R19, 0x400 ;  /* 0x0000040013137836 */ /* 0x000fca0000000000 */
[----:B------:R-:W-:-:S13]  /*0ae0*/  ISETP.GE.AND P0, PT, R19, UR5, PT ;  /* 0x0000000513007c0c */ /* 0x000fda000bf06270 */
[----:B------:R-:W-:Y:S05]  /*0af0*/  @!P0 BRA `(.L_x_369) ;  /* 0xfffffff800708947 */ /* 0x000fea000383ffff */
.L_x_355:
[----:B------:R-:W-:Y:S05]  /*0b00*/  BSYNC.RECONVERGENT B1 ;  /* 0x0000000000017941 */ /* 0x000fea0003800200 */
.L_x_354:
        /* <DEDUP_REMOVED lines=35> */
.L_x_372:
[----:B------:R-:W-:Y:S05]  /*0d40*/  BSYNC.RECONVERGENT B1 ;  /* 0x0000000000017941 */ /* 0x000fea0003800200 */
.L_x_371:
        /* <DEDUP_REMOVED lines=31> */
.L_x_374:
[----:B------:R-:W-:Y:S05]  /*0f40*/  BSYNC.RECONVERGENT B1 ;  /* 0x0000000000017941 */ /* 0x000fea0003800200 */
.L_x_373:
        /* <DEDUP_REMOVED lines=31> */
.L_x_376:
[----:B------:R-:W-:Y:S05]  /*1140*/  BSYNC.RECONVERGENT B1 ;  /* 0x0000000000017941 */ /* 0x000fea0003800200 */
.L_x_375:
        /* <DEDUP_REMOVED lines=31> */
.L_x_378:
[----:B------:R-:W-:Y:S05]  /*1340*/  BSYNC.RECONVERGENT B1 ;  /* 0x0000000000017941 */ /* 0x000fea0003800200 */
.L_x_377:
[----:B------:R-:W-:Y:S01]  /*1350*/  ISETP.GT.AND P0, PT, R9, 0xf, PT ;  /* 0x0000000f0900780c */ /* 0x000fe20003f04270 */
[----:B-1----:R1:W1:Y:S01]  /*1360*/  SHFL.DOWN PT, R6, R4, 0x10, 0x1f ;  /* 0x0a001f0004067f89 */ /* 0x00226200000e0000 */
[----:B------:R-:W-:Y:S01]  /*1370*/  BSSY.RECONVERGENT B1, `(.L_x_379) ;  /* 0x000001d000017945 */ /* 0x000fe20003800200 */
[----:B0-----:R-:W-:Y:S01]  /*1380*/  MOV R14, R8 ;  /* 0x00000008000e7202 */ /* 0x001fe20000000f00 */
[----:B----4-:R-:W-:Y:S01]  /*1390*/  IMAD.MOV.U32 R15, RZ, RZ, R10 ;  /* 0x000000ffff0f7224 */ /* 0x010fe200078e000a */
[----:B--2---:R0:W2:Y:S01]  /*13a0*/  SHFL.DOWN PT, R7, R5, 0x10, 0x1f ;  /* 0x0a001f0005077f89 */ /* 0x0040a200000e0000 */
[----:B------:R-:W-:Y:S02]  /*13b0*/  IMAD.MOV.U32 R2, RZ, RZ, R4 ;  /* 0x000000ffff027224 */ /* 0x000fe400078e0004 */
[----:B------:R-:W-:Y:S01]  /*13c0*/  IMAD.MOV.U32 R3, RZ, RZ, R5 ;  /* 0x000000ffff037224 */ /* 0x000fe200078e0005 */
[----:B------:R0:W4:Y:S04]  /*13d0*/  SHFL.DOWN PT, R11, R8, 0x10, 0x1f ;  /* 0x0a001f00080b7f89 */ /* 0x00012800000e0000 */
        /* <DEDUP_REMOVED lines=22> */
.L_x_380:
[----:B------:R-:W-:Y:S05]  /*1540*/  BSYNC.RECONVERGENT B1 ;  /* 0x0000000000017941 */ /* 0x000fea0003800200 */
.L_x_379:
        /* <DEDUP_REMOVED lines=11> */
.L_x_382:
[----:B------:R-:W-:Y:S05]  /*1600*/  BSYNC.RECONVERGENT B1 ;  /* 0x0000000000017941 */ /* 0x000fea0003800200 */
.L_x_381:
        /* <DEDUP_REMOVED lines=31> */
.L_x_385:
[----:B------:R-:W-:Y:S05]  /*1800*/  BSYNC.RECONVERGENT B1 ;  /* 0x0000000000017941 */ /* 0x000fea0003800200 */
.L_x_384:
        /* <DEDUP_REMOVED lines=10> */
[----:B------:R-:W-:Y:S01]  /*18b0*/  MOV R15, R26 ;  /* 0x0000001a000f7202 */ /* 0x000fe20000000f00 */
[----:B------:R-:W-:Y:S02]  /*18c0*/  IMAD.MOV.U32 R29, RZ, RZ, R27 ;  /* 0x000000ffff1d7224 */ /* 0x000fe400078e001b */
[----:B------:R-:W-:Y:S02]  /*18d0*/  IMAD.MOV.U32 R4, RZ, RZ, R24 ;  /* 0x000000ffff047224 */ /* 0x000fe400078e0018 */
[----:B------:R-:W-:-:S08]  /*18e0*/  IMAD.MOV.U32 R5, RZ, RZ, R25 ;  /* 0x000000ffff057224 */ /* 0x000fd000078e0019 */
        /* <DEDUP_REMOVED lines=9> */
.L_x_387:
[----:B------:R-:W-:Y:S05]  /*1980*/  BSYNC.RECONVERGENT B1 ;  /* 0x0000000000017941 */ /* 0x000fea0003800200 */
.L_x_386:
        /* <DEDUP_REMOVED lines=21> */
.L_x_389:
[----:B------:R-:W-:Y:S05]  /*1ae0*/  BSYNC.RECONVERGENT B1 ;  /* 0x0000000000017941 */ /* 0x000fea0003800200 */
.L_x_388:
        /* <DEDUP_REMOVED lines=23> */
.L_x_391:
[----:B------:R-:W-:Y:S05]  /*1c60*/  BSYNC.RECONVERGENT B1 ;  /* 0x0000000000017941 */ /* 0x000fea0003800200 */
.L_x_390:
        /* <DEDUP_REMOVED lines=21> */
.L_x_393:
[----:B------:R-:W-:Y:S05]  /*1dc0*/  BSYNC.RECONVERGENT B1 ;  /* 0x0000000000017941 */ /* 0x000fea0003800200 */
.L_x_392:
        /* <DEDUP_REMOVED lines=21> */
.L_x_395:
[----:B------:R-:W-:Y:S05]  /*1f20*/  BSYNC.RECONVERGENT B1 ;  /* 0x0000000000017941 */ /* 0x000fea0003800200 */
.L_x_394:
        /* <DEDUP_REMOVED lines=21> */
.L_x_370:
        /* <DEDUP_REMOVED lines=19> */
[----:B0-----:R-:W-:Y:S01]  /*21b0*/  MOV R16, R9 ;  /* 0x0000000900107202 */ /* 0x001fe20000000f00 */
[----:B--2---:R-:W-:Y:S02]  /*21c0*/  IMAD.MOV.U32 R18, RZ, RZ, R11 ;  /* 0x000000ffff127224 */ /* 0x004fe400078e000b */
[----:B------:R-:W-:Y:S02]  /*21d0*/  IMAD.MOV.U32 R2, RZ, RZ, R6 ;  /* 0x000000ffff027224 */ /* 0x000fe400078e0006 */
[----:B------:R-:W-:-:S08]  /*21e0*/  IMAD.MOV.U32 R3, RZ, RZ, R7 ;  /* 0x000000ffff037224 */ /* 0x000fd000078e0007 */
        /* <DEDUP_REMOVED lines=15> */
.L_x_397:
[----:B------:R-:W-:Y:S05]  /*22e0*/  BSYNC.RECONVERGENT B1 ;  /* 0x0000000000017941 */ /* 0x000fea0003800200 */
.L_x_396:
        /* <DEDUP_REMOVED lines=32> */
.L_x_399:
[----:B------:R-:W-:Y:S05]  /*24f0*/  BSYNC.RECONVERGENT B1 ;  /* 0x0000000000017941 */ /* 0x000fea0003800200 */
.L_x_398:
[----:B-1----:R-:W-:Y:S01]  /*2500*/  VIADD R2, R4, 0x4 ;  /* 0x0000000404027836 */ /* 0x002fe20000000000 */
[----:B---3--:R1:W3:Y:S01]  /*2510*/  SHFL.DOWN PT, R8, R6, 0x4, R5 ;  /* 0x0880000006087989 */ /* 0x0082e200000e0005 */
[----:B------:R-:W-:Y:S01]  /*2520*/  BSSY.RECONVERGENT B1, `(.L_x_400) ;  /* 0x000001e000017945 */ /* 0x000fe20003800200 */
[----:B------:R-:W-:Y:S01]  /*2530*/  IMAD.MOV.U32 R14, RZ, RZ, R10 ;  /* 0x000000ffff0e7224 */ /* 0x000fe200078e000a */
[----:B------:R-:W-:Y:S01]  /*2540*/  MOV R3, R7 ;  /* 0x0000000700037202 */ /* 0x000fe20000000f00 */
[----:B0-----:R1:W0:Y:S01]  /*2550*/  SHFL.DOWN PT, R9, R7, 0x4, R5 ;  /* 0x0880000007097989 */ /* 0x00122200000e0005 */
[----:B------:R-:W-:Y:S01]  /*2560*/  ISETP.GT.AND P0, PT, R2, R5, PT ;  /* 0x000000050200720c */ /* 0x000fe20003f04270 */
[----:B------:R-:W-:Y:S02]  /*2570*/  IMAD.MOV.U32 R16, RZ, RZ, R12 ;  /* 0x000000ffff107224 */ /* 0x000fe400078e000c */
[----:B--2---:R1:W2:Y:S01]  /*2580*/  SHFL.DOWN PT, R11, R10, 0x4, R5 ;  /* 0x088000000a0b7989 */ /* 0x0042a200000e0005 */
[----:B------:R-:W-:-:S03]  /*2590*/  IMAD.MOV.U32 R2, RZ, RZ, R6 ;  /* 0x000000ffff027224 */ /* 0x000fc600078e0006 */
[----:B----4-:R1:W4:Y:S06]  /*25a0*/  SHFL.DOWN PT, R13, R12, 0x4, R5 ;  /* 0x088000000c0d7989 */ /* 0x01032c00000e0005 */
        /* <DEDUP_REMOVED lines=21> */
.L_x_401:
[----:B------:R-:W-:Y:S05]  /*2700*/  BSYNC.RECONVERGENT B1 ;  /* 0x0000000000017941 */ /* 0x000fea0003800200 */
.L_x_400:
        /* <DEDUP_REMOVED lines=32> */
.L_x_403:
[----:B------:R-:W-:Y:S05]  /*2910*/  BSYNC.RECONVERGENT B1 ;  /* 0x0000000000017941 */ /* 0x000fea0003800200 */
.L_x_402:
[----:B-1----:R-:W-:Y:S01]  /*2920*/  VIADD R2, R4, 0x10 ;  /* 0x0000001004027836 */ /* 0x002fe20000000000 */
[----:B---3--:R1:W3:Y:S01]  /*2930*/  SHFL.DOWN PT, R8, R6, 0x10, R5 ;  /* 0x0a00000006087989 */ /* 0x0082e200000e0005 */
[----:B------:R-:W-:Y:S01]  /*2940*/  BSSY.RECONVERGENT B1, `(.L_x_404) ;  /* 0x000001e000017945 */ /* 0x000fe20003800200 */
[----:B------:R-:W-:Y:S02]  /*2950*/  IMAD.MOV.U32 R14, RZ, RZ, R10 ;  /* 0x000000ffff0e7224 */ /* 0x000fe400078e000a */
[----:B------:R-:W-:Y:S01]  /*2960*/  ISETP.GT.AND P0, PT, R2, R5, PT ;  /* 0x000000050200720c */ /* 0x000fe20003f04270 */
[----:B0-----:R1:W0:Y:S01]  /*2970*/  SHFL.DOWN PT, R9, R7, 0x10, R5 ;  /* 0x0a00000007097989 */ /* 0x00122200000e0005 */
[----:B------:R-:W-:Y:S01]  /*2980*/  IMAD.MOV.U32 R15, RZ, RZ, R12 ;  /* 0x000000ffff0f7224 */ /* 0x000fe200078e000c */
[----:B------:R-:W-:Y:S01]  /*2990*/  MOV R2, R6 ;  /* 0x0000000600027202 */ /* 0x000fe20000000f00 */
[----:B------:R-:W-:Y:S01]  /*29a0*/  IMAD.MOV.U32 R3, RZ, RZ, R7 ;  /* 0x000000ffff037224 */ /* 0x000fe200078e0007 */
[----:B--2---:R1:W2:Y:S04]  /*29b0*/  SHFL.DOWN PT, R11, R10, 0x10, R5 ;  /* 0x0a0000000a0b7989 */ /* 0x0042a800000e0005 */
        /* <DEDUP_REMOVED lines=22> */
.L_x_405:
[----:B------:R-:W-:Y:S05]  /*2b20*/  BSYNC.RECONVERGENT B1 ;  /* 0x0000000000017941 */ /* 0x000fea0003800200 */
.L_x_404:
        /* <DEDUP_REMOVED lines=11> */
.L_x_407:
[----:B------:R-:W-:Y:S05]  /*2be0*/  BSYNC.RECONVERGENT B1 ;  /* 0x0000000000017941 */ /* 0x000fea0003800200 */
.L_x_406:
        /* <DEDUP_REMOVED lines=35> */
.L_x_409:
[----:B------:R-:W-:Y:S05]  /*2e20*/  BSYNC.RECONVERGENT B1 ;  /* 0x0000000000017941 */ /* 0x000fea0003800200 */
.L_x_408:
[----:B------:R-:W-:Y:S01]  /*2e30*/  UISETP.GE.AND UP0, UPT, UR8, 0x41, UPT ;  /* 0x000000410800788c */ /* 0x000fe2000bf06270 */
[----:B0-----:R-:W-:Y:S01]  /*2e40*/  IMAD.MOV.U32 R9, RZ, RZ, R11 ;  /* 0x000000ffff097224 */ /* 0x001fe200078e000b */
[----:B------:R-:W-:Y:S01]  /*2e50*/  MOV R2, R4 ;  /* 0x0000000400027202 */ /* 0x000fe20000000f00 */
[----:B------:R-:W-:Y:S02]  /*2e60*/  IMAD.MOV.U32 R0, RZ, RZ, R8 ;  /* 0x000000ffff007224 */ /* 0x000fe400078e0008 */
[----:B------:R-:W-:-:S04]  /*2e70*/  IMAD.MOV.U32 R3, RZ, RZ, R5 ;  /* 0x000000ffff037224 */ /* 0x000fc800078e0005 */
        /* <DEDUP_REMOVED lines=27> */
.L_x_411:
[----:B------:R-:W-:Y:S05]  /*3030*/  BSYNC.RECONVERGENT B1 ;  /* 0x0000000000017941 */ /* 0x000fea0003800200 */
.L_x_410:
        /* <DEDUP_REMOVED lines=32> */
.L_x_413:
[----:B------:R-:W-:Y:S05]  /*3240*/  BSYNC.RECONVERGENT B1 ;  /* 0x0000000000017941 */ /* 0x000fea0003800200 */
.L_x_412:
[----:B------:R-:W-:Y:S01]  /*3250*/  UISETP.GE.AND UP0, UPT, UR8, 0x81, UPT ;  /* 0x000000810800788c */ /* 0x000fe2000bf06270 */
[----:B------:R-:W-:Y:S01]  /*3260*/  IMAD.MOV.U32 R9, RZ, RZ, R11 ;  /* 0x000000ffff097224 */ /* 0x000fe200078e000b */
        /* <DEDUP_REMOVED lines=30> */
.L_x_415:
[----:B------:R-:W-:Y:S05]  /*3450*/  BSYNC.RECONVERGENT B1 ;  /* 0x0000000000017941 */ /* 0x000fea0003800200 */
.L_x_414:
        /* <DEDUP_REMOVED lines=32> */
.L_x_417:
[----:B------:R-:W-:Y:S05]  /*3660*/  BSYNC.RECONVERGENT B1 ;  /* 0x0000000000017941 */ /* 0x000fea0003800200 */
.L_x_416:
        /* <DEDUP_REMOVED lines=13> */
[----:B------:R-:W-:Y:S01]  /*3740*/  MOV R6, R2 ;  /* 0x0000000200067202 */ /* 0x000fe20000000f00 */
[----:B------:R-:W-:Y:S02]  /*3750*/  IMAD.MOV.U32 R7, RZ, RZ, R3 ;  /* 0x000000ffff077224 */ /* 0x000fe400078e0003 */
[----:B-1----:R-:W-:Y:S02]  /*3760*/  IMAD.MOV.U32 R9, RZ, RZ, R12 ;  /* 0x000000ffff097224 */ /* 0x002fe400078e000c */
        /* <DEDUP_REMOVED lines=16> */
.L_x_419:
[----:B------:R-:W-:Y:S05]  /*3870*/  BSYNC.RECONVERGENT B1 ;  /* 0x0000000000017941 */ /* 0x000fea0003800200 */
.L_x_418:
        /* <DEDUP_REMOVED lines=32> */
.L_x_351:
        /* <DEDUP_REMOVED lines=34> */
[----:B------:R-:W-:-:S04]  /*3ca0*/  IMAD.MOV.U32 R15, RZ, RZ, 0x500 ;  /* 0x00000500ff0f7424 */ /* 0x000fc800078e00ff */
        /* <DEDUP_REMOVED lines=8> */
[----:B------:R-:W-:Y:S02]  /*3d30*/  @P2 MOV R9, R13 ;  /* 0x0000000d00092202 */ /* 0x000fe40000000f00 */
[----:B------:R-:W-:-:S04]  /*3d40*/  @P2 SEL R7, R11, R7, P0 ;  /* 0x000000070b072207 */ /* 0x000fc80000000000 */
        /* <DEDUP_REMOVED lines=10> */
[----:B------:R-:W-:Y:S06]  /*3df0*/  BRA.U !UP0, `(.L_x_420) ;  /* 0x0000000508287547 */ /* 0x000fec000b800000 */
[----:B------:R-:W-:Y:S01]  /*3e00*/  IMAD.MOV.U32 R25, RZ, RZ, R2 ;  /* 0x000000ffff197224 */ /* 0x000fe200078e0002 */
[----:B------:R-:W0:Y:S01]  /*3e10*/  LDCU UR4, c[0x0][0x390] ;  /* 0x00007200ff0477ac */ /* 0x000e220008000800 */
[----:B------:R-:W-:Y:S02]  /*3e20*/  IMAD.MOV.U32 R24, RZ, RZ, R3 ;  /* 0x000000ffff187224 */ /* 0x000fe400078e0003 */
[----:B------:R-:W-:-:S07]  /*3e30*/  IMAD.MOV.U32 R27, RZ, RZ, 0x500 ;  /* 0x00000500ff1b7424 */ /* 0x000fce00078e00ff */
.L_x_421:
[----:B------:R-:W1:Y:S01]  /*3e40*/  LDC.64 R22, c[0x0][0x380] ;  /* 0x0000e000ff167b82 */ /* 0x000e620000000a00 */
[----:B------:R-:W-:-:S04]  /*3e50*/  IMAD.IADD R3, R0, 0x1, R27 ;  /* 0x0000000100037824 */ /* 0x000fc800078e021b */
[----:B-1----:R-:W-:-:S05]  /*3e60*/  IMAD.WIDE.U32 R22, R3, 0x10, R22 ;  /* 0x0000001003167825 */ /* 0x002fca00078e0016 */
        /* <DEDUP_REMOVED lines=14> */
[----:B------:R-:W-:Y:S02]  /*3f50*/  @P2 FSEL R29, R5, R21, P0 ;  /* 0x00000015051d2208 */ /* 0x000fe40000000000 */
[----:B------:R-:W2:Y:S01]  /*3f60*/  LDG.E.64.CONSTANT R4, desc[UR6][R22.64+0x4000] ;  /* 0x0040000616047981 */ /* 0x000ea2000c1e9b00 */
[----:B------:R-:W-:Y:S02]  /*3f70*/  @P2 IMAD.MOV.U32 R20, RZ, RZ, R26 ;  /* 0x000000ffff142224 */ /* 0x000fe400078e001a */
[----:B------:R-:W-:-:S06]  /*3f80*/  @P2 IMAD.MOV.U32 R21, RZ, RZ, R29 ;  /* 0x000000ffff152224 */ /* 0x000fcc00078e001d */
        /* <DEDUP_REMOVED lines=32> */
[----:B------:R-:W-:-:S05]  /*4190*/  VIADD R7, R27, 0xa00 ;  /* 0x00000a001b077836 */ /* 0x000fca0000000000 */
[----:B0-----:R-:W-:Y:S01]  /*41a0*/  ISETP.GT.AND P1, PT, R7, UR4, PT ;  /* 0x0000000407007c0c */ /* 0x001fe2000bf24270 */
[----:B------:R-:W-:-:S04]  /*41b0*/  VIADD R15, R27, 0x500 ;  /* 0x000005001b0f7836 */ /* 0x000fc80000000000 */
[----:B------:R-:W-:Y:S01]  /*41c0*/  IMAD.MOV.U32 R27, RZ, RZ, R15 ;  /* 0x000000ffff1b7224 */ /* 0x000fe200078e000f */
        /* <DEDUP_REMOVED lines=11> */
[----:B------:R-:W-:Y:S01]  /*4280*/  IMAD.MOV.U32 R24, RZ, RZ, R3 ;  /* 0x000000ffff187224 */ /* 0x000fe200078e0003 */
[----:B------:R-:W-:Y:S06]  /*4290*/  @!P1 BRA `(.L_x_421) ;  /* 0xfffffff800e89947 */ /* 0x000fec000383ffff */
.L_x_420:
[----:B------:R-:W-:-:S13]  /*42a0*/  ISETP.GE.AND P0, PT, R15, UR4, PT ;  /* 0x000000040f007c0c */ /* 0x000fda000bf06270 */
        /* <DEDUP_REMOVED lines=12> */
[----:B------:R-:W0:Y:S01]  /*4370*/  LDC.64 R6, c[0x0][0x380] ;  /* 0x0000e000ff067b82 */ /* 0x000e220000000a00 */
[----:B------:R-:W-:Y:S01]  /*4380*/  LEA.HI R8, R20, 0x1, RZ, 0x18 ;  /* 0x0000000114087811 */ /* 0x000fe200078fc0ff */
[----:B------:R-:W-:Y:S01]  /*4390*/  IMAD.IADD R21, R0, 0x1, R15 ;  /* 0x0000000100157824 */ /* 0x000fe200078e020f */
[----:B------:R-:W-:Y:S02]  /*43a0*/  MOV R12, R0 ;  /* 0x00000000000c7202 */ /* 0x000fe40000000f00 */
[----:B------:R-:W-:-:S05]  /*43b0*/  LOP3.LUT R8, R8, 0x3, RZ, 0xc0, !PT ;  /* 0x0000000308087812 */ /* 0x000fca00078ec0ff */
[----:B------:R-:W-:-:S07]  /*43c0*/  IMAD.MOV R14, RZ, RZ, -R8 ;  /* 0x000000ffff0e7224 */ /* 0x000fce00078e0a08 */
.L_x_428:
[----:B0-----:R-:W-:-:S05]  /*43d0*/  IMAD.WIDE.U32 R18, R21, 0x10, R6 ;  /* 0x0000001015127825 */ /* 0x001fca00078e0006 */
[----:B------:R-:W2:Y:S04]  /*43e0*/  LDG.E.64.CONSTANT R8, desc[UR6][R18.64] ;  /* 0x0000000612087981 */ /* 0x000ea8000c1e9b00 */
[----:B------:R-:W3:Y:S01]  /*43f0*/  LDG.E.64.CONSTANT R10, desc[UR6][R18.64+0x8] ;  /* 0x00000806120a7981 */ /* 0x000ee2000c1e9b00 */
[----:B------:R-:W-:Y:S01]  /*4400*/  VIADD R14, R14, 0x1 ;  /* 0x000000010e0e7836 */ /* 0x000fe20000000000 */
[----:B------:R-:W-:Y:S01]  /*4410*/  BSSY.RECONVERGENT B3, `(.L_x_426) ;  /* 0x000001a000037945 */ /* 0x000fe20003800200 */
[----:B------:R-:W-:Y:S02]  /*4420*/  IMAD.MOV.U32 R23, RZ, RZ, R2 ;  /* 0x000000ffff177224 */ /* 0x000fe400078e0002 */
        /* <DEDUP_REMOVED lines=24> */
.L_x_427:
[----:B------:R-:W-:Y:S05]  /*45b0*/  BSYNC.RECONVERGENT B3 ;  /* 0x0000000000037941 */ /* 0x000fea0003800200 */
.L_x_426:
[----:B------:R-:W-:Y:S02]  /*45c0*/  VIADD R12, R12, 0x100 ;  /* 0x000001000c0c7836 */ /* 0x000fe40000000000 */
[----:B------:R-:W-:Y:S01]  /*45d0*/  VIADD R21, R21, 0x100 ;  /* 0x0000010015157836 */ /* 0x000fe20000000000 */
[----:B------:R-:W-:Y:S06]  /*45e0*/  @P2 BRA `(.L_x_428) ;  /* 0xfffffffc00782947 */ /* 0x000fec000383ffff */
.L_x_425:
[----:B------:R-:W-:Y:S05]  /*45f0*/  BSYNC.RECONVERGENT B2 ;  /* 0x0000000000027941 */ /* 0x000fea0003800200 */
.L_x_424:
[----:B------:R-:W-:-:S13]  /*4600*/  ISETP.GE.U32.AND P0, PT, R20, 0x300, PT ;  /* 0x000003001400780c */ /* 0x000fda0003f06070 */
[----:B------:R-:W-:Y:S05]  /*4610*/  @!P0 BRA `(.L_x_423) ;  /* 0x0000000400c88947 */ /* 0x000fea0003800000 */
[----:B------:R-:W0:Y:S01]  /*4620*/  LDCU.64 UR8, c[0x0][0x380] ;  /* 0x00007000ff0877ac */ /* 0x000e220008000a00 */
[----:B------:R-:W1:Y:S01]  /*4630*/  LDC.64 R10, c[0x0][0x380] ;  /* 0x0000e000ff0a7b82 */ /* 0x000e620000000a00 */
[C---:B------:R-:W-:Y:S01]  /*4640*/  IADD3 R17, P0, PT, R12.reuse, R15, RZ ;  /* 0x0000000f0c117210 */ /* 0x040fe20007f1e0ff */
[----:B------:R-:W-:-:S04]  /*4650*/  IMAD.IADD R15, R12, 0x1, R15 ;  /* 0x000000010c0f7824 */ /* 0x000fc800078e020f */
[----:B------:R-:W-:Y:S01]  /*4660*/  IMAD.X R6, RZ, RZ, RZ, P0 ;  /* 0x000000ffff067224 */ /* 0x000fe200000e06ff */
[----:B0-----:R-:W-:-:S04]  /*4670*/  LEA R14, P1, R17, UR8, 0x4 ;  /* 0x00000008110e7c11 */ /* 0x001fc8000f8220ff */
[----:B------:R-:W-:Y:S02]  /*4680*/  IADD3 R14, P0, PT, R14, 0x3008, RZ ;  /* 0x000030080e0e7810 */ /* 0x000fe40007f1e0ff */
[----:B------:R-:W-:-:S05]  /*4690*/  LEA.HI.X R17, R17, UR9, R6, 0x4, P1 ;  /* 0x0000000911117c11 */ /* 0x000fca00088f2406 */
[----:B------:R-:W-:-:S07]  /*46a0*/  IMAD.X R17, RZ, RZ, R17, P0 ;  /* 0x000000ffff117224 */ /* 0x000fce00000e0611 */
.L_x_437:
[----:B-1----:R-:W-:-:S05]  /*46b0*/  IMAD.WIDE.U32 R8, R15, 0x10, R10 ;  /* 0x000000100f087825 */ /* 0x002fca00078e000a */
[----:B------:R-:W2:Y:S04]  /*46c0*/  LDG.E.64.CONSTANT R22, desc[UR6][R8.64] ;  /* 0x0000000608167981 */ /* 0x000ea8000c1e9b00 */
[----:B------:R0:W3:Y:S02]  /*46d0*/  LDG.E.64.CONSTANT R6, desc[UR6][R8.64+0x8] ;  /* 0x0000080608067981 */ /* 0x0000e4000c1e9b00 */
[----:B0-----:R-:W-:Y:S02]  /*46e0*/  IMAD.MOV.U32 R8, RZ, RZ, R14 ;  /* 0x000000ffff087224 */ /* 0x001fe400078e000e */
[----:B------:R-:W-:-:S05]  /*46f0*/  IMAD.MOV.U32 R9, RZ, RZ, R17 ;  /* 0x000000ffff097224 */ /* 0x000fca00078e0011 */
[----:B------:R0:W5:Y:S04]  /*4700*/  LDG.E.64.CONSTANT R20, desc[UR6][R8.64+-0x2008] ;  /* 0xffdff80608147981 */ /* 0x000168000c1e9b00 */
[----:B------:R0:W5:Y:S01]  /*4710*/  LDG.E.64.CONSTANT R18, desc[UR6][R8.64+-0x2000] ;  /* 0xffe0000608127981 */ /* 0x000162000c1e9b00 */
[----:B------:R-:W-:Y:S01]  /*4720*/  BSSY.RECONVERGENT B2, `(.L_x_429) ;  /* 0x0000015000027945 */ /* 0x000fe20003800200 */
[----:B--2---:R-:W-:Y:S01]  /*4730*/  DSETP.GEU.AND P0, PT, |R4|, |R22|, PT ;  /* 0x400000160400722a */ /* 0x004fe20003f0e200 */
[----:B------:R-:W-:Y:S02]  /*4740*/  IMAD.MOV.U32 R16, RZ, RZ, R22 ;  /* 0x000000ffff107224 */ /* 0x000fe400078e0016 */
[----:B------:R-:W-:Y:S01]  /*4750*/  IMAD.MOV.U32 R17, RZ, RZ, R23 ;  /* 0x000000ffff117224 */ /* 0x000fe200078e0017 */
[----:B---3--:R-:W-:Y:S01]  /*4760*/  MOV R29, R7 ;  /* 0x00000007001d7202 */ /* 0x008fe20000000f00 */
[----:B------:R-:W-:-:S09]  /*4770*/  IMAD.MOV.U32 R27, RZ, RZ, R6 ;  /* 0x000000ffff1b7224 */ /* 0x000fd200078e0006 */
        /* <DEDUP_REMOVED lines=15> */
.L_x_430:
[----:B------:R-:W-:Y:S05]  /*4870*/  BSYNC.RECONVERGENT B2 ;  /* 0x0000000000027941 */ /* 0x000fea0003800200 */
.L_x_429:
[----:B------:R0:W5:Y:S04]  /*4880*/  LDG.E.64.CONSTANT R6, desc[UR6][R8.64+-0x1008] ;  /* 0xffeff80608067981 */ /* 0x000168000c1e9b00 */
[----:B------:R0:W5:Y:S02]  /*4890*/  LDG.E.64.CONSTANT R4, desc[UR6][R8.64+-0x1000] ;  /* 0xfff0000608047981 */ /* 0x000164000c1e9b00 */
[----:B-----5:R-:W-:Y:S01]  /*48a0*/  DSETP.GEU.AND P0, PT, |R16|, |R20|, PT ;  /* 0x400000141000722a */ /* 0x020fe20003f0e200 */
[----:B------:R-:W-:Y:S01]  /*48b0*/  BSSY.RECONVERGENT B2, `(.L_x_431) ;  /* 0x0000014000027945 */ /* 0x000fe20003800200 */
[----:B------:R-:W-:Y:S02]  /*48c0*/  IMAD.MOV.U32 R2, RZ, RZ, R20 ;  /* 0x000000ffff027224 */ /* 0x000fe400078e0014 */
[----:B------:R-:W-:-:S02]  /*48d0*/  IMAD.MOV.U32 R3, RZ, RZ, R21 ;  /* 0x000000ffff037224 */ /* 0x000fc400078e0015 */
        /* <DEDUP_REMOVED lines=17> */
.L_x_432:
[----:B------:R-:W-:Y:S05]  /*49f0*/  BSYNC.RECONVERGENT B2 ;  /* 0x0000000000027941 */ /* 0x000fea0003800200 */
.L_x_431:
[----:B------:R0:W5:Y:S04]  /*4a00*/  LDG.E.64.CONSTANT R16, desc[UR6][R8.64+-0x8] ;  /* 0xfffff80608107981 */ /* 0x000168000c1e9b00 */
[----:B------:R0:W5:Y:S01]  /*4a10*/  LDG.E.64.CONSTANT R18, desc[UR6][R8.64] ;  /* 0x0000000608127981 */ /* 0x000162000c1e9b00 */
[----:B------:R-:W-:Y:S01]  /*4a20*/  DSETP.GEU.AND P0, PT, |R2|, |R6|, PT ;  /* 0x400000060200722a */ /* 0x000fe20003f0e200 */
[----:B------:R-:W-:Y:S01]  /*4a30*/  BSSY.RECONVERGENT B2, `(.L_x_433) ;  /* 0x0000014000027945 */ /* 0x000fe20003800200 */
[----:B------:R-:W-:Y:S02]  /*4a40*/  IMAD.MOV.U32 R20, RZ, RZ, R6 ;  /* 0x000000ffff147224 */ /* 0x000fe400078e0006 */
[----:B------:R-:W-:Y:S02]  /*4a50*/  IMAD.MOV.U32 R21, RZ, RZ, R7 ;  /* 0x000000ffff157224 */ /* 0x000fe400078e0007 */
[----:B------:R-:W-:-:S02]  /*4a60*/  IMAD.MOV.U32 R29, RZ, RZ, R4 ;  /* 0x000000ffff1d7224 */ /* 0x000fc400078e0004 */
        /* <DEDUP_REMOVED lines=16> */
.L_x_434:
[----:B------:R-:W-:Y:S05]  /*4b70*/  BSYNC.RECONVERGENT B2 ;  /* 0x0000000000027941 */ /* 0x000fea0003800200 */
.L_x_433:
[----:B-----5:R-:W-:Y:S01]  /*4b80*/  DSETP.GEU.AND P0, PT, |R20|, |R16|, PT ;  /* 0x400000101400722a */ /* 0x020fe20003f0e200 */
[----:B------:R-:W-:Y:S01]  /*4b90*/  BSSY.RECONVERGENT B2, `(.L_x_435) ;  /* 0x0000014000027945 */ /* 0x000fe20003800200 */
[----:B------:R-:W-:Y:S02]  /*4ba0*/  IMAD.MOV.U32 R4, RZ, RZ, R16 ;  /* 0x000000ffff047224 */ /* 0x000fe400078e0010 */
[----:B------:R-:W-:Y:S02]  /*4bb0*/  IMAD.MOV.U32 R5, RZ, RZ, R17 ;  /* 0x000000ffff057224 */ /* 0x000fe400078e0011 */
[----:B------:R-:W-:Y:S02]  /*4bc0*/  IMAD.MOV.U32 R2, RZ, RZ, R18 ;  /* 0x000000ffff027224 */ /* 0x000fe400078e0012 */
[----:B------:R-:W-:-:S06]  /*4bd0*/  IMAD.MOV.U32 R3, RZ, RZ, R19 ;  /* 0x000000ffff037224 */ /* 0x000fcc00078e0013 */
        /* <DEDUP_REMOVED lines=15> */
.L_x_436:
[----:B------:R-:W-:Y:S05]  /*4cd0*/  BSYNC.RECONVERGENT B2 ;  /* 0x0000000000027941 */ /* 0x000fea0003800200 */
.L_x_435:
[----:B------:R-:W-:Y:S01]  /*4ce0*/  VIADD R12, R12, 0x400 ;  /* 0x000004000c0c7836 */ /* 0x000fe20000000000 */
[----:B------:R-:W-:Y:S01]  /*4cf0*/  IADD3 R14, P1, PT, R8, 0x4000, RZ ;  /* 0x00004000080e7810 */ /* 0x000fe20007f3e0ff */
[----:B------:R-:W-:-:S03]  /*4d00*/  VIADD R15, R15, 0x400 ;  /* 0x000004000f0f7836 */ /* 0x000fc60000000000 */
[----:B------:R-:W-:Y:S01]  /*4d10*/  ISETP.GE.AND P0, PT, R12, R13, PT ;  /* 0x0000000d0c00720c */ /* 0x000fe20003f06270 */
[----:B------:R-:W-:-:S12]  /*4d20*/  IMAD.X R17, RZ, RZ, R9, P1 ;  /* 0x000000ffff117224 */ /* 0x000fd800008e0609 */
[----:B------:R-:W-:Y:S05]  /*4d30*/  @!P0 BRA `(.L_x_437) ;  /* 0xfffffff8005c8947 */ /* 0x000fea000383ffff */
.L_x_423:
[----:B------:R-:W-:Y:S05]  /*4d40*/  BSYNC.RECONVERGENT B1 ;  /* 0x0000000000017941 */ /* 0x000fea0003800200 */
.L_x_422:
        /* <DEDUP_REMOVED lines=32> */
.L_x_439:
[----:B------:R-:W-:Y:S05]  /*4f50*/  BSYNC.RECONVERGENT B1 ;  /* 0x0000000000017941 */ /* 0x000fea0003800200 */
.L_x_438:
        /* <DEDUP_REMOVED lines=12> */
[----:B---3--:R-:W-:Y:S01]  /*5020*/  IMAD.MOV.U32 R8, RZ, RZ, R14 ;  /* 0x000000ffff087224 */ /* 0x008fe200078e000e */
[----:B------:R-:W-:Y:S01]  /*5030*/  MOV R2, R4 ;  /* 0x0000000400027202 */ /* 0x000fe20000000f00 */
[----:B----4-:R-:W-:Y:S02]  /*5040*/  IMAD.MOV.U32 R9, RZ, RZ, R13 ;  /* 0x000000ffff097224 */ /* 0x010fe400078e000d */
        /* <DEDUP_REMOVED lines=16> */
.L_x_441:
[----:B------:R-:W-:Y:S05]  /*5150*/  BSYNC.RECONVERGENT B1 ;  /* 0x0000000000017941 */ /* 0x000fea0003800200 */
.L_x_440:
[----:B------:R-:W-:Y:S01]  /*5160*/  ISETP.GT.AND P0, PT, R10, 0x1b, PT ;  /* 0x0000001b0a00780c */ /* 0x000fe20003f04270 */
[----:B0-----:R0:W0:Y:S01]  /*5170*/  SHFL.DOWN PT, R6, R2, 0x4, 0x1f ;  /* 0x08801f0002067f89 */ /* 0x00102200000e0000 */
[----:B------:R-:W-:Y:S01]  /*5180*/  BSSY.RECONVERGENT B1, `(.L_x_442) ;  /* 0x000001d000017945 */ /* 0x000fe20003800200 */
[----:B------:R-:W-:Y:S02]  /*5190*/  IMAD.MOV.U32 R11, RZ, RZ, R8 ;  /* 0x000000ffff0b7224 */ /* 0x000fe400078e0008 */
[----:B------:R0:W0:Y:S01]  /*51a0*/  SHFL.DOWN PT, R7, R3, 0x4, 0x1f ;  /* 0x08801f0003077f89 */ /* 0x00002200000e0000 */
[----:B------:R-:W-:Y:S02]  /*51b0*/  IMAD.MOV.U32 R12, RZ, RZ, R9 ;  /* 0x000000ffff0c7224 */ /* 0x000fe400078e0009 */
[----:B-1----:R-:W-:Y:S01]  /*51c0*/  IMAD.MOV.U32 R4, RZ, RZ, R2 ;  /* 0x000000ffff047224 */ /* 0x002fe200078e0002 */
[----:B----4-:R1:W4:Y:S01]  /*51d0*/  SHFL.DOWN PT, R13, R8, 0x4, 0x1f ;  /* 0x08801f00080d7f89 */ /* 0x01032200000e0000 */
[----:B--2---:R-:W-:-:S03]  /*51e0*/  IMAD.MOV.U32 R5, RZ, RZ, R3 ;  /* 0x000000ffff057224 */ /* 0x004fc600078e0003 */
[----:B---3--:R1:W2:Y:S01]  /*51f0*/  SHFL.DOWN PT, R14, R9, 0x4, 0x1f ;  /* 0x08801f00090e7f89 */ /* 0x0082a200000e0000 */
[----:B------:R-:W-:Y:S05]  /*5200*/  @P0 BRA `(.L_x_443) ;  /* 0x0000000000500947 */ /* 0x000fea0003800000 */
[----:B0-----:R-:W-:Y:S01]  /*5210*/  DSETP.GEU.AND P0, PT, |R2|, |R6|, PT ;  /* 0x400000060200722a */ /* 0x001fe20003f0e200 */
[----:B----4-:R-:W-:Y:S02]  /*5220*/  IMAD.MOV.U32 R11, RZ, RZ, R13 ;  /* 0x000000ffff0b7224 */ /* 0x010fe400078e000d */
        /* <DEDUP_REMOVED lines=18> */
.L_x_443:
[----:B------:R-:W-:Y:S05]  /*5350*/  BSYNC.RECONVERGENT B1 ;  /* 0x0000000000017941 */ /* 0x000fea0003800200 */
.L_x_442:
[----:B------:R-:W-:Y:S01]  /*5360*/  ISETP.GT.AND P0, PT, R10, 0x17, PT ;  /* 0x000000170a00780c */ /* 0x000fe20003f04270 */
[----:B0-----:R0:W3:Y:S01]  /*5370*/  SHFL.DOWN PT, R2, R4, 0x8, 0x1f ;  /* 0x09001f0004027f89 */ /* 0x0010e200000e0000 */
[----:B------:R-:W-:Y:S01]  /*5380*/  BSSY.RECONVERGENT B1, `(.L_x_444) ;  /* 0x000001d000017945 */ /* 0x000fe20003800200 */
[----:B-1----:R-:W-:Y:S02]  /*5390*/  IMAD.MOV.U32 R8, RZ, RZ, R11 ;  /* 0x000000ffff087224 */ /* 0x002fe400078e000b */
[----:B------:R0:W1:Y:S01]  /*53a0*/  SHFL.DOWN PT, R3, R5, 0x8, 0x1f ;  /* 0x09001f0005037f89 */ /* 0x00006200000e0000 */
[----:B------:R-:W-:Y:S02]  /*53b0*/  IMAD.MOV.U32 R9, RZ, RZ, R12 ;  /* 0x000000ffff097224 */ /* 0x000fe400078e000c */
[----:B------:R-:W-:Y:S01]  /*53c0*/  IMAD.MOV.U32 R6, RZ, RZ, R4 ;  /* 0x000000ffff067224 */ /* 0x000fe200078e0004 */
[----:B--2---:R0:W2:Y:S01]  /*53d0*/  SHFL.DOWN PT, R14, R11, 0x8, 0x1f ;  /* 0x09001f000b0e7f89 */ /* 0x0040a200000e0000 */
[----:B------:R-:W-:-:S03]  /*53e0*/  IMAD.MOV.U32 R7, RZ, RZ, R5 ;  /* 0x000000ffff077224 */ /* 0x000fc600078e0005 */
[----:B----4-:R0:W4:Y:S01]  /*53f0*/  SHFL.DOWN PT, R13, R12, 0x8, 0x1f ;  /* 0x09001f000c0d7f89 */ /* 0x01012200000e0000 */
[----:B------:R-:W-:Y:S05]  /*5400*/  @P0 BRA `(.L_x_445) ;  /* 0x0000000000500947 */ /* 0x000fea0003800000 */
[----:B-1-3--:R-:W-:Y:S01]  /*5410*/  DSETP.GEU.AND P0, PT, |R4|, |R2|, PT ;  /* 0x400000020400722a */ /* 0x00afe20003f0e200 */
[----:B--2---:R-:W-:Y:S01]  /*5420*/  IMAD.MOV.U32 R8, RZ, RZ, R14 ;  /* 0x000000ffff087224 */ /* 0x004fe200078e000e */
        /* <DEDUP_REMOVED lines=18> */
.L_x_445:
[----:B------:R-:W-:Y:S05]  /*5550*/  BSYNC.RECONVERGENT B1 ;  /* 0x0000000000017941 */ /* 0x000fea0003800200 */
.L_x_444:
[----:B------:R-:W-:Y:S01]  /*5560*/  ISETP.GT.AND P0, PT, R10, 0xf, PT ;  /* 0x0000000f0a00780c */ /* 0x000fe20003f04270 */
[----:B0-----:R0:W0:Y:S01]  /*5570*/  SHFL.DOWN PT, R4, R6, 0x10, 0x1f ;  /* 0x0a001f0006047f89 */ /* 0x00102200000e0000 */
[----:B------:R-:W-:Y:S01]  /*5580*/  BSSY.RECONVERGENT B1, `(.L_x_446) ;  /* 0x000001d000017945 */ /* 0x000fe20003800200 */
[----:B--2---:R-:W-:Y:S02]  /*5590*/  IMAD.MOV.U32 R14, RZ, RZ, R8 ;  /* 0x000000ffff0e7224 */ /* 0x004fe400078e0008 */
[----:B------:R2:W0:Y:S01]  /*55a0*/  SHFL.DOWN PT, R5, R7, 0x10, 0x1f ;  /* 0x0a001f0007057f89 */ /* 0x00042200000e0000 */
[----:B------:R-:W-:Y:S02]  /*55b0*/  IMAD.MOV.U32 R15, RZ, RZ, R9 ;  /* 0x000000ffff0f7224 */ /* 0x000fe400078e0009 */
[----:B---3--:R-:W-:Y:S01]  /*55c0*/  IMAD.MOV.U32 R2, RZ, RZ, R6 ;  /* 0x000000ffff027224 */ /* 0x008fe200078e0006 */
[----:B------:R2:W3:Y:S01]  /*55d0*/  SHFL.DOWN PT, R11, R8, 0x10, 0x1f ;  /* 0x0a001f00080b7f89 */ /* 0x0004e200000e0000 */
[----:B-1----:R-:W-:-:S03]  /*55e0*/  IMAD.MOV.U32 R3, RZ, RZ, R7 ;  /* 0x000000ffff037224 */ /* 0x002fc600078e0007 */
[----:B------:R2:W1:Y:S01]  /*55f0*/  SHFL.DOWN PT, R12, R9, 0x10, 0x1f ;  /* 0x0a001f00090c7f89 */ /* 0x00046200000e0000 */
[----:B------:R-:W-:Y:S05]  /*5600*/  @P0 BRA `(.L_x_447) ;  /* 0x0000000000500947 */ /* 0x000fea0003800000 */
[----:B0-----:R-:W-:Y:S01]  /*5610*/  DSETP.GEU.AND P0, PT, |R6|, |R4|, PT ;  /* 0x400000040600722a */ /* 0x001fe20003f0e200 */
[----:B---3--:R-:W-:Y:S02]  /*5620*/  IMAD.MOV.U32 R14, RZ, RZ, R11 ;  /* 0x000000ffff0e7224 */ /* 0x008fe400078e000b */
[----:B-1----:R-:W-:Y:S02]  /*5630*/  IMAD.MOV.U32 R15, RZ, RZ, R12 ;  /* 0x000000ffff0f7224 */ /* 0x002fe400078e000c */
        /* <DEDUP_REMOVED lines=17> */
.L_x_447:
[----:B------:R-:W-:Y:S05]  /*5750*/  BSYNC.RECONVERGENT B1 ;  /* 0x0000000000017941 */ /* 0x000fea0003800200 */
.L_x_446:
        /* <DEDUP_REMOVED lines=11> */
.L_x_449:
[----:B------:R-:W-:Y:S05]  /*5810*/  BSYNC.RECONVERGENT B1 ;  /* 0x0000000000017941 */ /* 0x000fea0003800200 */
.L_x_448:
        /* <DEDUP_REMOVED lines=8> */
[----:B--2---:R-:W2:Y:S04]  /*58a0*/  LDS.128 R4, [R0+0x20] ;  /* 0x0000200000047984 */ /* 0x004ea80000000c00 */
[----:B-1--4-:R1:W4:Y:S04]  /*58b0*/  LDS.64 R12, [R0+0x80] ;  /* 0x00008000000c7984 */ /* 0x0123280000000a00 */
[----:B---3--:R1:W3:Y:S01]  /*58c0*/  LDS.128 R8, [R0+0x30] ;  /* 0x0000300000087984 */ /* 0x0082e20000000c00 */
[----:B0-----:R-:W-:Y:S01]  /*58d0*/  DSETP.GEU.AND P0, PT, |R2|, |R16|, PT ;  /* 0x400000100200722a */ /* 0x001fe20003f0e200 */
[----:B------:R-:W-:-:S02]  /*58e0*/  IMAD.MOV.U32 R24, RZ, RZ, R16 ;  /* 0x000000ffff187224 */ /* 0x000fc400078e0010 */
[----:B------:R-:W-:Y:S02]  /*58f0*/  IMAD.MOV.U32 R25, RZ, RZ, R17 ;  /* 0x000000ffff197224 */ /* 0x000fe400078e0011 */
[----:B--2---:R-:W-:Y:S02]  /*5900*/  IMAD.MOV.U32 R27, RZ, RZ, R4 ;  /* 0x000000ffff1b7224 */ /* 0x004fe400078e0004 */
[----:B------:R-:W-:-:S07]  /*5910*/  IMAD.MOV.U32 R29, RZ, RZ, R5 ;  /* 0x000000ffff1d7224 */ /* 0x000fce00078e0005 */
[----:B-1-34-:R-:W-:Y:S05]  /*5920*/  @!P0 BRA `(.L_x_451) ;  /* 0x0000000000388947 */ /* 0x01afea0003800000 */
        /* <DEDUP_REMOVED lines=14> */
.L_x_451:
[----:B------:R-:W-:Y:S05]  /*5a10*/  BSYNC.RECONVERGENT B1 ;  /* 0x0000000000017941 */ /* 0x000fea0003800200 */
.L_x_450:
        /* <DEDUP_REMOVED lines=23> */
.L_x_453:
[----:B------:R-:W-:Y:S05]  /*5b90*/  BSYNC.RECONVERGENT B1 ;  /* 0x0000000000017941 */ /* 0x000fea0003800200 */
.L_x_452:
        /* <DEDUP_REMOVED lines=21> */
.L_x_455:
[----:B------:R-:W-:Y:S05]  /*5cf0*/  BSYNC.RECONVERGENT B1 ;  /* 0x0000000000017941 */ /* 0x000fea0003800200 */
.L_x_454:
        /* <DEDUP_REMOVED lines=23> */
.L_x_457:
[----:B------:R-:W-:Y:S05]  /*5e70*/  BSYNC.RECONVERGENT B1 ;  /* 0x0000000000017941 */ /* 0x000fea0003800200 */
.L_x_456:
[----:B------:R-:W-:Y:S01]  /*5e80*/  DSETP.GEU.AND P0, PT, |R14|, |R22|, PT ;  /* 0x400000160e00722a */ /* 0x000fe20003f0e200 */
[----:B------:R-:W-:Y:S01]  /*5e90*/  BSSY.RECONVERGENT B1, `(.L_x_458) ;  /* 0x0000014000017945 */ /* 0x000fe20003800200 */
[----:B------:R-:W-:Y:S01]  /*5ea0*/  MOV R2, R22 ;  /* 0x0000001600027202 */ /* 0x000fe20000000f00 */
[----:B------:R-:W-:Y:S02]  /*5eb0*/  IMAD.MOV.U32 R3, RZ, RZ, R23 ;  /* 0x000000ffff037224 */ /* 0x000fe400078e0017 */
[----:B-1----:R-:W-:Y:S02]  /*5ec0*/  IMAD.MOV.U32 R19, RZ, RZ, R8 ;  /* 0x000000ffff137224 */ /* 0x002fe400078e0008 */
        /* <DEDUP_REMOVED lines=16> */
.L_x_459:
[----:B------:R-:W-:Y:S05]  /*5fd0*/  BSYNC.RECONVERGENT B1 ;  /* 0x0000000000017941 */ /* 0x000fea0003800200 */
.L_x_458:
        /* <DEDUP_REMOVED lines=21> */
.L_x_461:
[----:B------:R-:W-:Y:S05]  /*6130*/  BSYNC.RECONVERGENT B1 ;  /* 0x0000000000017941 */ /* 0x000fea0003800200 */
.L_x_460:
        /* <DEDUP_REMOVED lines=20> */
.L_x_383:
[----:B------:R-:W-:Y:S05]  /*6280*/  BSYNC.RECONVERGENT B0 ;  /* 0x0000000000007941 */ /* 0x000fea0003800200 */
.L_x_350:
[----:B------:R-:W-:Y:S05]  /*6290*/  @P1 EXIT ;  /* 0x000000000000194d */ /* 0x000fea0003800000 */
[----:B01----:R-:W0:Y:S02]  /*62a0*/  LDC.64 R4, c[0x0][0x388] ;  /* 0x0000e200ff047b82 */ /* 0x003e240000000a00 */
[----:B0-----:R-:W-:Y:S04]  /*62b0*/  STG.E.64 desc[UR6][R4.64], R2 ;  /* 0x0000000204007986 */ /* 0x001fe8000c101b06 */
[----:B------:R-:W-:Y:S01]  /*62c0*/  STG.E.64 desc[UR6][R4.64+0x8], R14 ;  /* 0x0000080e04007986 */ /* 0x000fe2000c101b06 */
[----:B------:R-:W-:Y:S05]  /*62d0*/  EXIT ;  /* 0x000000000000794d */ /* 0x000fea0003800000 */
.L_x_462:
        /* <DEDUP_REMOVED lines=10> */
.L_x_741:


//--------------------- .text._ZN6thrust24THRUST_300001_SM_1000_NS8cuda_cub4core6detail13_kernel_agentINS1_8__reduce10DrainAgentIiEEJN3cub18CUB_300001_SM_10009GridQueueIjEEiEEEvDpT0_ --------------------------
	.section	.text._ZN6thrust24THRUST_300001_SM_1000_NS8cuda_cub4core6detail13_kernel_agentINS1_8__reduce10DrainAgentIiEEJN3cub18CUB_300001_SM_10009GridQueueIjEEiEEEvDpT0_,"ax",@progbits
	.align	128
        .global         _ZN6thrust24THRUST_300001_SM_1000_NS8cuda_cub4core6detail13_kernel_agentINS1_8__reduce10DrainAgentIiEEJN3cub18CUB_300001_SM_10009GridQueueIjEEiEEEvDpT0_
        .type           _ZN6thrust24THRUST_300001_SM_1000_NS8cuda_cub4core6detail13_kernel_agentINS1_8__reduce10DrainAgentIiEEJN3cub18CUB_300001_SM_10009GridQueueIjEEiEEEvDpT0_,@function
        .size           _ZN6thrust24THRUST_300001_SM_1000_NS8cuda_cub4core6detail13_kernel_agentINS1_8__reduce10DrainAgentIiEEJN3cub18CUB_300001_SM_10009GridQueueIjEEiEEEvDpT0_,(.L_x_742 - _ZN6thrust24THRUST_300001_SM_1000_NS8cuda_cub4core6detail13_kernel_agentINS1_8__reduce10DrainAgentIiEEJN3cub18CUB_300001_SM_10009GridQueueIjEEiEEEvDpT0_)
        .other          _ZN6thrust24THRUST_300001_SM_1000_NS8cuda_cub4core6detail13_kernel_agentINS1_8__reduce10DrainAgentIiEEJN3cub18CUB_300001_SM_10009GridQueueIjEEiEEEvDpT0_,@"STO_CUDA_ENTRY STV_DEFAULT"
_ZN6thrust24THRUST_300001_SM_1000_NS8cuda_cub4core6detail13_kernel_agentINS1_8__reduce10DrainAgentIiEEJN3cub18CUB_300001_SM_10009GridQueueIjEEiEEEvDpT0_:
.text._ZN6thrust24THRUST_300001_SM_1000_NS8cuda_cub4core6detail13_kernel_agentINS1_8__reduce10DrainAgentIiEEJN3cub18CUB_300001_SM_10009GridQueueIjEEiEEEvDpT0_:
[----:B------:R-:W-:Y:S08]  /*0000*/  LDC R1, c[0x0][0x37c] ;  /* 0x0000df00ff017b82 */ /* 0x000ff00000000800 */
[----:B------:R-:W0:Y:S01]  /*0010*/  LDC.64 R2, c[0x0][0x380] ;  /* 0x0000e000ff027b82 */ /* 0x000e220000000a00 */
[----:B------:R-:W0:Y:S07]  /*0020*/  LDCU.64 UR4, c[0x0][0x358] ;  /* 0x00006b00ff0477ac */ /* 0x000e2e0008000a00 */
[----:B------:R-:W1:Y:S01]  /*0030*/  LDC R5, c[0x0][0x388] ;  /* 0x0000e200ff057b82 */ /* 0x000e620000000800 */
[----:B0-----:R-:W-:Y:S04]  /*0040*/  STG.E desc[UR4][R2.64+0x4], RZ ;  /* 0x000004ff02007986 */ /* 0x001fe8000c101904 */
[----:B-1----:R-:W-:Y:S01]  /*0050*/  STG.E desc[UR4][R2.64], R5 ;  /* 0x0000000502007986 */ /* 0x002fe2000c101904 */
[----:B------:R-:W-:Y:S05]  /*0060*/  EXIT ;  /* 0x000000000000794d */ /* 0x000fea0003800000 */
.L_x_463:
        /* <DEDUP_REMOVED lines=9> */
.L_x_742:


//--------------------- .text._ZN6thrust24THRUST_300001_SM_1000_NS8cuda_cub4core6detail13_kernel_agentINS1_8__reduce11ReduceAgentINS0_12zip_iteratorIN4cuda3std3__45tupleIJNS0_10device_ptrIdEENS0_17counting_iteratorIlNS0_11use_defaultESF_SF_EEEEEEEPNSB_IJdlEEESJ_iNS1_9__extrema9arg_max_fIdl7abs_maxEEEEJSI_SK_iN3cub18CUB_300001_SM_100013GridEvenShareIiEENSR_9GridQueueIjEESO_EEEvDpT0_ --------------------------
	.section	.text._ZN6thrust24THRUST_300001_SM_1000_NS8cuda_cub4core6detail13_kernel_agentINS1_8__reduce11ReduceAgentINS0_12zip_iteratorIN4cuda3std3__45tupleIJNS0_10device_ptrIdEENS0_17counting_iteratorIlNS0_11use_defaultESF_SF_EEEEEEEPNSB_IJdlEEESJ_iNS1_9__extrema9arg_max_fIdl7abs_maxEEEEJSI_SK_iN3cub18CUB_300001_SM_100013GridEvenShareIiEENSR_9GridQueueIjEESO_EEEvDpT0_,"ax",@progbits
	.align	128
        .global         _ZN6thrust24THRUST_300001_SM_1000_NS8cuda_cub4core6detail13_kernel_agentINS1_8__reduce11ReduceAgentINS0_12zip_iteratorIN4cuda3std3__45tupleIJNS0_10device_ptrIdEENS0_17counting_iteratorIlNS0_11use_defaultESF_SF_EEEEEEEPNSB_IJdlEEESJ_iNS1_9__extrema9arg_max_fIdl7abs_maxEEEEJSI_SK_iN3cub18CUB_300001_SM_100013GridEvenShareIiEENSR_9GridQueueIjEESO_EEEvDpT0_
        .type           _ZN6thrust24THRUST_300001_SM_1000_NS8cuda_cub4core6detail13_kernel_agentINS1_8__reduce11ReduceAgentINS0_12zip_iteratorIN4cuda3std3__45tupleIJNS0_10device_ptrIdEENS0_17counting_iteratorIlNS0_11use_defaultESF_SF_EEEEEEEPNSB_IJdlEEESJ_iNS1_9__extrema9arg_max_fIdl7abs_maxEEEEJSI_SK_iN3cub18CUB_300001_SM_100013GridEvenShareIiEENSR_9GridQueueIjEESO_EEEvDpT0_,@function
        .size           _ZN6thrust24THRUST_300001_SM_1000_NS8cuda_cub4core6detail13_kernel_agentINS1_8__reduce11ReduceAgentINS0_12zip_iteratorIN4cuda3std3__45tupleIJNS0_10device_ptrIdEENS0_17counting_iteratorIlNS0_11use_defaultESF_SF_EEEEEEEPNSB_IJdlEEESJ_iNS1_9__extrema9arg_max_fIdl7abs_maxEEEEJSI_SK_iN3cub18CUB_300001_SM_100013GridEvenShareIiEENSR_9GridQueueIjEESO_EEEvDpT0_,(.L_x_743 - _ZN6thrust24THRUST_300001_SM_1000_NS8cuda_cub4core6detail13_kernel_agentINS1_8__reduce11ReduceAgentINS0_12zip_iteratorIN4cuda3std3__45tupleIJNS0_10device_ptrIdEENS0_17counting_iteratorIlNS0_11use_defaultESF_SF_EEEEEEEPNSB_IJdlEEESJ_iNS1_9__extrema9arg_max_fIdl7abs_maxEEEEJSI_SK_iN3cub18CUB_300001_SM_100013GridEvenShareIiEENSR_9GridQueueIjEESO_EEEvDpT0_)
        .other          _ZN6thrust24THRUST_300001_SM_1000_NS8cuda_cub4core6detail13_kernel_agentINS1_8__reduce11ReduceAgentINS0_12zip_iteratorIN4cuda3std3__45tupleIJNS0_10device_ptrIdEENS0_17counting_iteratorIlNS0_11use_defaultESF_SF_EEEEEEEPNSB_IJdlEEESJ_iNS1_9__extrema9arg_max_fIdl7abs_maxEEEEJSI_SK_iN3cub18CUB_300001_SM_100013GridEvenShareIiEENSR_9GridQueueIjEESO_EEEvDpT0_,@"STO_CUDA_ENTRY STV_DEFAULT"
_ZN6thrust24THRUST_300001_SM_1000_NS8cuda_cub4core6detail13_kernel_agentINS1_8__reduce11ReduceAgentINS0_12zip_iteratorIN4cuda3std3__45tupleIJNS0_10device_ptrIdEENS0_17counting_iteratorIlNS0_11use_defaultESF_SF_EEEEEEEPNSB_IJdlEEESJ_iNS1_9__extrema9arg_max_fIdl7abs_maxEEEEJSI_SK_iN3cub18CUB_300001_SM_100013GridEvenShareIiEENSR_9GridQueueIjEESO_EEEvDpT0_:
.text._ZN6thrust24THRUST_300001_SM_1000_NS8cuda_cub4core6detail13_kernel_agentINS1_8__reduce11ReduceAgentINS0_12zip_iteratorIN4cuda3std3__45tupleIJNS0_10device_ptrIdEENS0_17counting_iteratorIlNS0_11use_defaultESF_SF_EEEEEEEPNSB_IJdlEEESJ_iNS1_9__extrema9arg_max_fIdl7abs_maxEEEEJSI_SK_iN3cub18CUB_300001_SM_100013GridEvenShareIiEENSR_9GridQueueIjEESO_EEEvDpT0_:
[----:B------:R-:W-:Y:S01]  /*0000*/  LDC R1, c[0x0][0x37c] ;  /* 0x0000df00ff017b82 */ /* 0x000fe20000000800 */
[----:B------:R-:W0:Y:S01]  /*0010*/  S2R R0, SR_CTAID.X ;  /* 0x0000000000007919 */ /* 0x000e220000002500 */
[----:B------:R-:W1:Y:S01]  /*0020*/  LDCU UR4, c[0x0][0x398] ;  /* 0x00007300ff0477ac */ /* 0x000e620008000800 */
[----:B------:R-:W-:Y:S01]  /*0030*/  BSSY.RECONVERGENT B0, `(.L_x_464) ;  /* 0x000066d000007945 */ /* 0x000fe20003800200 */
[----:B------:R-:W2:Y:S01]  /*0040*/  LDCU UR6, c[0x0][0x370] ;  /* 0x00006e00ff0677ac */ /* 0x000ea20008000800 */
[----:B------:R-:W3:Y:S01]  /*0050*/  LDCU.64 UR10, c[0x0][0x358] ;  /* 0x00006b00ff0a77ac */ /* 0x000ee20008000a00 */
[----:B-1----:R-:W-:Y:S01]  /*0060*/  IMAD.U32 R7, RZ, RZ, UR4 ;  /* 0x00000004ff077e24 */ /* 0x002fe2000f8e00ff */
[----:B--2---:R-:W-:Y:S01]  /*0070*/  UIMAD UR6, UR6, 0x500, URZ ;  /* 0x00000500060678a4 */ /* 0x004fe2000f8e02ff */
[----:B0-----:R-:W-:-:S04]  /*0080*/  IMAD R10, R0, 0x500, RZ ;  /* 0x00000500000a7824 */ /* 0x001fc800078e02ff */
[----:B------:R-:W-:-:S05]  /*0090*/  VIADD R2, R10, 0x500 ;  /* 0x000005000a027836 */ /* 0x000fca0000000000 */
[----:B------:R-:W-:-:S13]  /*00a0*/  ISETP.GT.AND P0, PT, R2, R7, PT ;  /* 0x000000070200720c */ /* 0x000fda0003f04270 */
[----:B---3--:R-:W-:Y:S05]  /*00b0*/  @!P0 BRA `(.L_x_465) ;  /* 0x0000003800d08947 */ /* 0x008fea0003800000 */
[----:B------:R-:W0:Y:S01]  /*00c0*/  S2R R5, SR_TID.X ;  /* 0x0000000000057919 */ /* 0x000e220000002100 */
[----:B------:R-:W-:Y:S01]  /*00d0*/  IMAD.IADD R4, R7, 0x1, -R10 ;  /* 0x0000000107047824 */ /* 0x000fe200078e0a0a */
[----:B------:R-:W1:Y:S01]  /*00e0*/  LDCU.64 UR6, c[0x0][0x388] ;  /* 0x00007100ff0677ac */ /* 0x000e620008000a00 */
[----:B------:R-:W-:Y:S01]  /*00f0*/  BSSY.RECONVERGENT B1, `(.L_x_466) ;  /* 0x0000010000017945 */ /* 0x000fe20003800200 */
[----:B------:R-:W-:Y:S01]  /*0100*/  IMAD.MOV.U32 R8, RZ, RZ, RZ ;  /* 0x000000ffff087224 */ /* 0x000fe200078e00ff */
[----:B------:R-:W-:Y:S01]  /*0110*/  CS2R R2, SRZ ;  /* 0x0000000000027805 */ /* 0x000fe2000001ff00 */
[----:B------:R-:W2:Y:S01]  /*0120*/  LDCU.64 UR8, c[0x0][0x388] ;  /* 0x00007100ff0877ac */ /* 0x000ea20008000a00 */
[----:B------:R-:W-:Y:S01]  /*0130*/  IMAD.MOV.U32 R6, RZ, RZ, RZ ;  /* 0x000000ffff067224 */ /* 0x000fe200078e00ff */
[----:B0-----:R-:W-:Y:S01]  /*0140*/  ISETP.GE.AND P0, PT, R5, R4, PT ;  /* 0x000000040500720c */ /* 0x001fe20003f06270 */
[----:B------:R-:W-:-:S12]  /*0150*/  IMAD.MOV.U32 R9, RZ, RZ, R5 ;  /* 0x000000ffff097224 */ /* 0x000fd800078e0005 */
[----:B-12---:R-:W-:Y:S05]  /*0160*/  @P0 BRA `(.L_x_467) ;  /* 0x0000000000200947 */ /* 0x006fea0003800000 */
[----:B------:R-:W0:Y:S01]  /*0170*/  LDC.64 R2, c[0x0][0x380] ;  /* 0x0000e000ff027b82 */ /* 0x000e220000000a00 */
[----:B------:R-:W-:Y:S01]  /*0180*/  IMAD.IADD R11, R10, 0x1, R5 ;  /* 0x000000010a0b7824 */ /* 0x000fe200078e0205 */
[----:B------:R-:W1:Y:S03]  /*0190*/  LDCU.64 UR4, c[0x0][0x388] ;  /* 0x00007100ff0477ac */ /* 0x000e660008000a00 */
[----:B0-----:R-:W-:-:S06]  /*01a0*/  IMAD.WIDE R2, R11, 0x8, R2 ;  /* 0x000000080b027825 */ /* 0x001fcc00078e0202 */
[----:B------:R-:W5:Y:S01]  /*01b0*/  LDG.E.64 R2, desc[UR10][R2.64] ;  /* 0x0000000a02027981 */ /* 0x000f62000c1e1b00 */
[----:B-1----:R-:W-:Y:S01]  /*01c0*/  IADD3 R8, P0, PT, R11, UR4, RZ ;  /* 0x000000040b087c10 */ /* 0x002fe2000ff1e0ff */
[----:B------:R-:W-:-:S03]  /*01d0*/  VIADD R9, R5, 0x100 ;  /* 0x0000010005097836 */ /* 0x000fc60000000000 */
[----:B------:R-:W-:-:S09]  /*01e0*/  LEA.HI.X.SX32 R6, R11, UR5, 0x1, P0 ;  /* 0x000000050b067c11 */ /* 0x000fd200080f0eff */
.L_x_467:
[----:B------:R-:W-:Y:S05]  /*01f0*/  BSYNC.RECONVERGENT B1 ;  /* 0x0000000000017941 */ /* 0x000fea0003800200 */
.L_x_466:
        /* <DEDUP_REMOVED lines=9> */
[----:B------:R-:W0:Y:S01]  /*0290*/  LDC.64 R12, c[0x0][0x380] ;  /* 0x0000e000ff0c7b82 */ /* 0x000e220000000a00 */
[----:B------:R-:W-:Y:S01]  /*02a0*/  LEA.HI R7, R18, 0x1, RZ, 0x18 ;  /* 0x0000000112077811 */ /* 0x000fe200078fc0ff */
[----:B------:R-:W-:-:S03]  /*02b0*/  IMAD.IADD R11, R10, 0x1, R9 ;  /* 0x000000010a0b7824 */ /* 0x000fc600078e0209 */
[----:B------:R-:W-:-:S05]  /*02c0*/  LOP3.LUT R7, R7, 0x3, RZ, 0xc0, !PT ;  /* 0x0000000307077812 */ /* 0x000fca00078ec0ff */
[----:B------:R-:W-:-:S07]  /*02d0*/  IMAD.MOV R7, RZ, RZ, -R7 ;  /* 0x000000ffff077224 */ /* 0x000fce00078e0a07 */
.L_x_474:
[----:B0-----:R-:W-:-:S06]  /*02e0*/  IMAD.WIDE R14, R11, 0x8, R12 ;  /* 0x000000080b0e7825 */ /* 0x001fcc00078e020c */
[----:B------:R-:W2:Y:S01]  /*02f0*/  LDG.E.64 R14, desc[UR10][R14.64] ;  /* 0x0000000a0e0e7981 */ /* 0x000ea2000c1e1b00 */
[----:B------:R-:W-:Y:S01]  /*0300*/  IADD3 R22, P1, PT, R11, UR6, RZ ;  /* 0x000000060b167c10 */ /* 0x000fe2000ff3e0ff */
[----:B------:R-:W-:Y:S01]  /*0310*/  VIADD R7, R7, 0x1 ;  /* 0x0000000107077836 */ /* 0x000fe20000000000 */
[----:B------:R-:W-:Y:S01]  /*0320*/  BSSY.RECONVERGENT B3, `(.L_x_472) ;  /* 0x000001b000037945 */ /* 0x000fe20003800200 */
[----:B------:R-:W-:Y:S01]  /*0330*/  IMAD.MOV.U32 R19, RZ, RZ, R8 ;  /* 0x000000ffff137224 */ /* 0x000fe200078e0008 */
[----:B------:R-:W-:Y:S01]  /*0340*/  LEA.HI.X.SX32 R21, R11, UR7, 0x1, P1 ;  /* 0x000000070b157c11 */ /* 0x000fe200088f0eff */
[----:B------:R-:W-:Y:S01]  /*0350*/  IMAD.MOV.U32 R20, RZ, RZ, R6 ;  /* 0x000000ffff147224 */ /* 0x000fe200078e0006 */
[----:B------:R-:W-:Y:S01]  /*0360*/  ISETP.NE.AND P2, PT, R7, RZ, PT ;  /* 0x000000ff0700720c */ /* 0x000fe20003f45270 */
[----:B-----5:R-:W-:Y:S02]  /*0370*/  IMAD.MOV.U32 R16, RZ, RZ, R2 ;  /* 0x000000ffff107224 */ /* 0x020fe400078e0002 */
[----:B------:R-:W-:-:S02]  /*0380*/  IMAD.MOV.U32 R17, RZ, RZ, R3 ;  /* 0x000000ffff117224 */ /* 0x000fc400078e0003 */
[----:B------:R-:W-:Y:S02]  /*0390*/  IMAD.MOV.U32 R8, RZ, RZ, R22 ;  /* 0x000000ffff087224 */ /* 0x000fe400078e0016 */
        /* <DEDUP_REMOVED lines=19> */
.L_x_473:
[----:B------:R-:W-:Y:S05]  /*04d0*/  BSYNC.RECONVERGENT B3 ;  /* 0x0000000000037941 */ /* 0x000fea0003800200 */
.L_x_472:
[----:B------:R-:W-:Y:S02]  /*04e0*/  VIADD R9, R9, 0x100 ;  /* 0x0000010009097836 */ /* 0x000fe40000000000 */
[----:B------:R-:W-:Y:S01]  /*04f0*/  VIADD R11, R11, 0x100 ;  /* 0x000001000b0b7836 */ /* 0x000fe20000000000 */
[----:B------:R-:W-:Y:S06]  /*0500*/  @P2 BRA `(.L_x_474) ;  /* 0xfffffffc00742947 */ /* 0x000fec000383ffff */
.L_x_471:
[----:B------:R-:W-:Y:S05]  /*0510*/  BSYNC.RECONVERGENT B2 ;  /* 0x0000000000027941 */ /* 0x000fea0003800200 */
.L_x_470:
[----:B------:R-:W-:-:S13]  /*0520*/  ISETP.GE.U32.AND P0, PT, R18, 0x300, PT ;  /* 0x000003001200780c */ /* 0x000fda0003f06070 */
[----:B------:R-:W-:Y:S05]  /*0530*/  @!P0 BRA `(.L_x_469) ;  /* 0x0000000400cc8947 */ /* 0x000fea0003800000 */
[----:B------:R-:W0:Y:S01]  /*0540*/  LDC.64 R12, c[0x0][0x380] ;  /* 0x0000e000ff0c7b82 */ /* 0x000e220000000a00 */
[----:B------:R-:W-:-:S04]  /*0550*/  IMAD.IADD R7, R10, 0x1, R9 ;  /* 0x000000010a077824 */ /* 0x000fc800078e0209 */
[C---:B------:R-:W-:Y:S02]  /*0560*/  VIADD R27, R7.reuse, 0x100 ;  /* 0x00000100071b7836 */ /* 0x040fe40000000000 */
[C---:B------:R-:W-:Y:S02]  /*0570*/  VIADD R26, R7.reuse, 0x200 ;  /* 0x00000200071a7836 */ /* 0x040fe40000000000 */
[----:B------:R-:W-:Y:S01]  /*0580*/  VIADD R25, R7, 0x300 ;  /* 0x0000030007197836 */ /* 0x000fe20000000000 */
[----:B0-----:R-:W-:-:S05]  /*0590*/  IADD3 R10, P0, PT, R12, 0x1000, RZ ;  /* 0x000010000c0a7810 */ /* 0x001fca0007f1e0ff */
[----:B------:R-:W-:-:S08]  /*05a0*/  IMAD.X R11, RZ, RZ, R13, P0 ;  /* 0x000000ffff0b7224 */ /* 0x000fd000000e060d */
.L_x_483:
[----:B------:R-:W-:-:S05]  /*05b0*/  IMAD.WIDE R22, R7, 0x8, R10 ;  /* 0x0000000807167825 */ /* 0x000fca00078e020a */
[----:B------:R-:W2:Y:S04]  /*05c0*/  LDG.E.64 R20, desc[UR10][R22.64+-0x1000] ;  /* 0xfff0000a16147981 */ /* 0x000ea8000c1e1b00 */
[----:B-----5:R0:W5:Y:S04]  /*05d0*/  LDG.E.64 R16, desc[UR10][R22.64+-0x800] ;  /* 0xfff8000a16107981 */ /* 0x020168000c1e1b00 */
[----:B------:R0:W5:Y:S04]  /*05e0*/  LDG.E.64 R14, desc[UR10][R22.64] ;  /* 0x0000000a160e7981 */ /* 0x000168000c1e1b00 */
[----:B------:R0:W5:Y:S01]  /*05f0*/  LDG.E.64 R12, desc[UR10][R22.64+0x800] ;  /* 0x0008000a160c7981 */ /* 0x000162000c1e1b00 */
[C---:B------:R-:W-:Y:S01]  /*0600*/  IADD3 R29, P1, PT, R7.reuse, UR8, RZ ;  /* 0x00000008071d7c10 */ /* 0x040fe2000ff3e0ff */
[----:B------:R-:W-:Y:S03]  /*0610*/  BSSY.RECONVERGENT B2, `(.L_x_475) ;  /* 0x0000016000027945 */ /* 0x000fe60003800200 */
[----:B------:R-:W-:Y:S01]  /*0620*/  LEA.HI.X.SX32 R31, R7, UR9, 0x1, P1 ;  /* 0x00000009071f7c11 */ /* 0x000fe200088f0eff */
[----:B------:R-:W-:-:S03]  /*0630*/  IMAD.MOV.U32 R24, RZ, RZ, R29 ;  /* 0x000000ffff187224 */ /* 0x000fc600078e001d */
[----:B------:R-:W-:Y:S01]  /*0640*/  MOV R28, R31 ;  /* 0x0000001f001c7202 */ /* 0x000fe20000000f00 */
        /* <DEDUP_REMOVED lines=18> */
.L_x_476:
[----:B------:R-:W-:Y:S05]  /*0770*/  BSYNC.RECONVERGENT B2 ;  /* 0x0000000000027941 */ /* 0x000fea0003800200 */
.L_x_475:
[----:B-----5:R-:W-:Y:S01]  /*0780*/  DSETP.GEU.AND P0, PT, |R18|, |R16|, PT ;  /* 0x400000101200722a */ /* 0x020fe20003f0e200 */
[C---:B------:R-:W-:Y:S01]  /*0790*/  IADD3 R21, P1, PT, R27.reuse, UR8, RZ ;  /* 0x000000081b157c10 */ /* 0x040fe2000ff3e0ff */
[----:B------:R-:W-:Y:S01]  /*07a0*/  BSSY.RECONVERGENT B2, `(.L_x_477) ;  /* 0x0000015000027945 */ /* 0x000fe20003800200 */
[----:B------:R-:W-:Y:S02]  /*07b0*/  IMAD.MOV.U32 R2, RZ, RZ, R16 ;  /* 0x000000ffff027224 */ /* 0x000fe400078e0010 */
[----:B------:R-:W-:Y:S01]  /*07c0*/  LEA.HI.X.SX32 R23, R27, UR9, 0x1, P1 ;  /* 0x000000091b177c11 */ /* 0x000fe200088f0eff */
[----:B------:R-:W-:Y:S02]  /*07d0*/  IMAD.MOV.U32 R6, RZ, RZ, R21 ;  /* 0x000000ffff067224 */ /* 0x000fe400078e0015 */
[----:B------:R-:W-:Y:S02]  /*07e0*/  IMAD.MOV.U32 R3, RZ, RZ, R17 ;  /* 0x000000ffff037224 */ /* 0x000fe400078e0011 */
[----:B------:R-:W-:-:S04]  /*07f0*/  IMAD.MOV.U32 R8, RZ, RZ, R23 ;  /* 0x000000ffff087224 */ /* 0x000fc800078e0017 */
        /* <DEDUP_REMOVED lines=15> */
.L_x_478:
[----:B------:R-:W-:Y:S05]  /*08f0*/  BSYNC.RECONVERGENT B2 ;  /* 0x0000000000027941 */ /* 0x000fea0003800200 */
.L_x_477:
[----:B------:R-:W-:Y:S01]  /*0900*/  DSETP.GEU.AND P0, PT, |R2|, |R14|, PT ;  /* 0x4000000e0200722a */ /* 0x000fe20003f0e200 */
[C---:B------:R-:W-:Y:S01]  /*0910*/  IADD3 R21, P1, PT, R26.reuse, UR8, RZ ;  /* 0x000000081a157c10 */ /* 0x040fe2000ff3e0ff */
[----:B------:R-:W-:Y:S01]  /*0920*/  BSSY.RECONVERGENT B2, `(.L_x_479) ;  /* 0x0000016000027945 */ /* 0x000fe20003800200 */
[----:B------:R-:W-:Y:S01]  /*0930*/  IADD3 R29, P2, PT, R25, UR8, RZ ;  /* 0x00000008191d7c10 */ /* 0x000fe2000ff5e0ff */
[----:B------:R-:W-:Y:S01]  /*0940*/  IMAD.MOV.U32 R16, RZ, RZ, R14 ;  /* 0x000000ffff107224 */ /* 0x000fe200078e000e */
        /* <DEDUP_REMOVED lines=19> */
.L_x_480:
[----:B------:R-:W-:Y:S05]  /*0a80*/  BSYNC.RECONVERGENT B2 ;  /* 0x0000000000027941 */ /* 0x000fea0003800200 */
.L_x_479:
[----:B------:R-:W-:Y:S01]  /*0a90*/  DSETP.GEU.AND P0, PT, |R16|, |R12|, PT ;  /* 0x4000000c1000722a */ /* 0x000fe20003f0e200 */
[----:B------:R-:W-:Y:S01]  /*0aa0*/  LEA.HI.X.SX32 R14, R25, UR9, 0x1, P2 ;  /* 0x00000009190e7c11 */ /* 0x000fe200090f0eff */
[----:B------:R-:W-:Y:S01]  /*0ab0*/  BSSY.RECONVERGENT B2, `(.L_x_481) ;  /* 0x0000014000027945 */ /* 0x000fe20003800200 */
[----:B------:R-:W-:Y:S02]  /*0ac0*/  IMAD.MOV.U32 R8, RZ, RZ, R29 ;  /* 0x000000ffff087224 */ /* 0x000fe400078e001d */
[----:B------:R-:W-:Y:S02]  /*0ad0*/  IMAD.MOV.U32 R2, RZ, RZ, R12 ;  /* 0x000000ffff027224 */ /* 0x000fe400078e000c */
[----:B------:R-:W-:Y:S02]  /*0ae0*/  IMAD.MOV.U32 R6, RZ, RZ, R14 ;  /* 0x000000ffff067224 */ /* 0x000fe400078e000e */
[----:B------:R-:W-:-:S05]  /*0af0*/  IMAD.MOV.U32 R3, RZ, RZ, R13 ;  /* 0x000000ffff037224 */ /* 0x000fca00078e000d */
        /* <DEDUP_REMOVED lines=15> */
.L_x_482:
[----:B------:R-:W-:Y:S05]  /*0bf0*/  BSYNC.RECONVERGENT B2 ;  /* 0x0000000000027941 */ /* 0x000fea0003800200 */
.L_x_481:
[----:B------:R-:W-:Y:S02]  /*0c00*/  VIADD R9, R9, 0x400 ;  /* 0x0000040009097836 */ /* 0x000fe40000000000 */
[----:B------:R-:W-:Y:S02]  /*0c10*/  VIADD R27, R27, 0x400 ;  /* 0x000004001b1b7836 */ /* 0x000fe40000000000 */
[----:B------:R-:W-:Y:S01]  /*0c20*/  VIADD R26, R26, 0x400 ;  /* 0x000004001a1a7836 */ /* 0x000fe20000000000 */
[----:B------:R-:W-:Y:S01]  /*0c30*/  ISETP.GE.AND P0, PT, R9, R4, PT ;  /* 0x000000040900720c */ /* 0x000fe20003f06270 */
[----:B------:R-:W-:Y:S02]  /*0c40*/  VIADD R25, R25, 0x400 ;  /* 0x0000040019197836 */ /* 0x000fe40000000000 */
[----:B------:R-:W-:-:S10]  /*0c50*/  VIADD R7, R7, 0x400 ;  /* 0x0000040007077836 */ /* 0x000fd40000000000 */
[----:B------:R-:W-:Y:S05]  /*0c60*/  @!P0 BRA `(.L_x_483) ;  /* 0xfffffff800508947 */ /* 0x000fea000383ffff */
.L_x_469:
[----:B------:R-:W-:Y:S05]  /*0c70*/  BSYNC.RECONVERGENT B1 ;  /* 0x0000000000017941 */ /* 0x000fea0003800200 */
.L_x_468:
        /* <DEDUP_REMOVED lines=34> */
.L_x_486:
[----:B------:R-:W-:Y:S05]  /*0ea0*/  BSYNC.RECONVERGENT B1 ;  /* 0x0000000000017941 */ /* 0x000fea0003800200 */
.L_x_485:
        /* <DEDUP_REMOVED lines=31> */
.L_x_488:
[----:B------:R-:W-:Y:S05]  /*10a0*/  BSYNC.RECONVERGENT B1 ;  /* 0x0000000000017941 */ /* 0x000fea0003800200 */
.L_x_487:
[----:B------:R-:W-:Y:S01]  /*10b0*/  ISETP.GT.AND P0, PT, R15, 0x1b, PT ;  /* 0x0000001b0f00780c */ /* 0x000fe20003f04270 */
[----:B---3--:R3:W3:Y:S01]  /*10c0*/  SHFL.DOWN PT, R8, R2, 0x4, 0x1f ;  /* 0x08801f0002087f89 */ /* 0x0086e200000e0000 */
[----:B------:R-:W-:Y:S01]  /*10d0*/  BSSY.RECONVERGENT B1, `(.L_x_489) ;  /* 0x000001d000017945 */ /* 0x000fe20003800200 */
[----:B0-----:R-:W-:Y:S01]  /*10e0*/  MOV R11, R4 ;  /* 0x00000004000b7202 */ /* 0x001fe20000000f00 */
[----:B------:R-:W-:Y:S01]  /*10f0*/  IMAD.MOV.U32 R12, RZ, RZ, R13 ;  /* 0x000000ffff0c7224 */ /* 0x000fe200078e000d */
[----:B------:R0:W0:Y:S01]  /*1100*/  SHFL.DOWN PT, R9, R3, 0x4, 0x1f ;  /* 0x08801f0003097f89 */ /* 0x00002200000e0000 */
[----:B-1----:R-:W-:Y:S02]  /*1110*/  IMAD.MOV.U32 R6, RZ, RZ, R2 ;  /* 0x000000ffff067224 */ /* 0x002fe400078e0002 */
[----:B--2---:R-:W-:Y:S01]  /*1120*/  IMAD.MOV.U32 R7, RZ, RZ, R3 ;  /* 0x000000ffff077224 */ /* 0x004fe200078e0003 */
[----:B----4-:R1:W2:Y:S04]  /*1130*/  SHFL.DOWN PT, R17, R4, 0x4, 0x1f ;  /* 0x08801f0004117f89 */ /* 0x0102a800000e0000 */
[----:B------:R1:W4:Y:S01]  /*1140*/  SHFL.DOWN PT, R10, R13, 0x4, 0x1f ;  /* 0x08801f000d0a7f89 */ /* 0x00032200000e0000 */
        /* <DEDUP_REMOVED lines=21> */
.L_x_490:
[----:B------:R-:W-:Y:S05]  /*12a0*/  BSYNC.RECONVERGENT B1 ;  /* 0x0000000000017941 */ /* 0x000fea0003800200 */
.L_x_489:
[----:B------:R-:W-:Y:S01]  /*12b0*/  ISETP.GT.AND P0, PT, R15, 0x17, PT ;  /* 0x000000170f00780c */ /* 0x000fe20003f04270 */
[----:B---3--:R3:W2:Y:S01]  /*12c0*/  SHFL.DOWN PT, R8, R6, 0x8, 0x1f ;  /* 0x09001f0006087f89 */ /* 0x0086a200000e0000 */
[----:B------:R-:W-:Y:S01]  /*12d0*/  BSSY.RECONVERGENT B1, `(.L_x_491) ;  /* 0x000001d000017945 */ /* 0x000fe20003800200 */
[----:B-1----:R-:W-:Y:S02]  /*12e0*/  IMAD.MOV.U32 R4, RZ, RZ, R11 ;  /* 0x000000ffff047224 */ /* 0x002fe400078e000b */
[----:B0-----:R3:W0:Y:S01]  /*12f0*/  SHFL.DOWN PT, R9, R7, 0x8, 0x1f ;  /* 0x09001f0007097f89 */ /* 0x00162200000e0000 */
[----:B----4-:R-:W-:Y:S02]  /*1300*/  IMAD.MOV.U32 R10, RZ, RZ, R12 ;  /* 0x000000ffff0a7224 */ /* 0x010fe400078e000c */
[----:B------:R-:W-:Y:S01]  /*1310*/  IMAD.MOV.U32 R2, RZ, RZ, R6 ;  /* 0x000000ffff027224 */ /* 0x000fe200078e0006 */
[----:B------:R3:W1:Y:S01]  /*1320*/  SHFL.DOWN PT, R14, R11, 0x8, 0x1f ;  /* 0x09001f000b0e7f89 */ /* 0x00066200000e0000 */
[----:B------:R-:W-:-:S03]  /*1330*/  IMAD.MOV.U32 R3, RZ, RZ, R7 ;  /* 0x000000ffff037224 */ /* 0x000fc600078e0007 */
[----:B------:R3:W4:Y:S01]  /*1340*/  SHFL.DOWN PT, R13, R12, 0x8, 0x1f ;  /* 0x09001f000c0d7f89 */ /* 0x00072200000e0000 */
[----:B------:R-:W-:Y:S05]  /*1350*/  @P0 BRA `(.L_x_492) ;  /* 0x0000000000500947 */ /* 0x000fea0003800000 */
[----:B0-2---:R-:W-:Y:S01]  /*1360*/  DSETP.GEU.AND P0, PT, |R6|, |R8|, PT ;  /* 0x400000080600722a */ /* 0x005fe20003f0e200 */
[----:B-1----:R-:W-:Y:S02]  /*1370*/  IMAD.MOV.U32 R4, RZ, RZ, R14 ;  /* 0x000000ffff047224 */ /* 0x002fe400078e000e */
        /* <DEDUP_REMOVED lines=18> */
.L_x_492:
[----:B------:R-:W-:Y:S05]  /*14a0*/  BSYNC.RECONVERGENT B1 ;  /* 0x0000000000017941 */ /* 0x000fea0003800200 */
.L_x_491:
[----:B------:R-:W-:Y:S01]  /*14b0*/  ISETP.GT.AND P0, PT, R15, 0xf, PT ;  /* 0x0000000f0f00780c */ /* 0x000fe20003f04270 */
[----:B---3--:R3:W1:Y:S01]  /*14c0*/  SHFL.DOWN PT, R6, R2, 0x10, 0x1f ;  /* 0x0a001f0002067f89 */ /* 0x00866200000e0000 */
[----:B------:R-:W-:Y:S01]  /*14d0*/  BSSY.RECONVERGENT B1, `(.L_x_493) ;  /* 0x000001d000017945 */ /* 0x000fe20003800200 */
[----:B--2---:R-:W-:Y:S02]  /*14e0*/  IMAD.MOV.U32 R17, RZ, RZ, R4 ;  /* 0x000000ffff117224 */ /* 0x004fe400078e0004 */
[----:B------:R3:W2:Y:S01]  /*14f0*/  SHFL.DOWN PT, R7, R3, 0x10, 0x1f ;  /* 0x0a001f0003077f89 */ /* 0x0006a200000e0000 */
[----:B------:R-:W-:Y:S02]  /*1500*/  IMAD.MOV.U32 R19, RZ, RZ, R10 ;  /* 0x000000ffff137224 */ /* 0x000fe400078e000a */
[----:B------:R-:W-:Y:S01]  /*1510*/  IMAD.MOV.U32 R12, RZ, RZ, R2 ;  /* 0x000000ffff0c7224 */ /* 0x000fe200078e0002 */
[----:B0-----:R3:W0:Y:S01]  /*1520*/  SHFL.DOWN PT, R9, R4, 0x10, 0x1f ;  /* 0x0a001f0004097f89 */ /* 0x00162200000e0000 */
[----:B----4-:R-:W-:-:S03]  /*1530*/  IMAD.MOV.U32 R13, RZ, RZ, R3 ;  /* 0x000000ffff0d7224 */ /* 0x010fc600078e0003 */
[----:B------:R3:W4:Y:S01]  /*1540*/  SHFL.DOWN PT, R11, R10, 0x10, 0x1f ;  /* 0x0a001f000a0b7f89 */ /* 0x00072200000e0000 */
[----:B------:R-:W-:Y:S05]  /*1550*/  @P0 BRA `(.L_x_494) ;  /* 0x0000000000500947 */ /* 0x000fea0003800000 */
[----:B-12---:R-:W-:Y:S01]  /*1560*/  DSETP.GEU.AND P0, PT, |R2|, |R6|, PT ;  /* 0x400000060200722a */ /* 0x006fe20003f0e200 */
[----:B0-----:R-:W-:Y:S01]  /*1570*/  IMAD.MOV.U32 R17, RZ, RZ, R9 ;  /* 0x000000ffff117224 */ /* 0x001fe200078e0009 */
        /* <DEDUP_REMOVED lines=18> */
.L_x_494:
[----:B------:R-:W-:Y:S05]  /*16a0*/  BSYNC.RECONVERGENT B1 ;  /* 0x0000000000017941 */ /* 0x000fea0003800200 */
.L_x_493:
[----:B------:R-:W-:Y:S01]  /*16b0*/  ISETP.NE.AND P0, PT, R15, RZ, PT ;  /* 0x000000ff0f00720c */ /* 0x000fe20003f05270 */
[----:B------:R-:W-:-:S12]  /*16c0*/  BSSY.RECONVERGENT B1, `(.L_x_495) ;  /* 0x000000b000017945 */ /* 0x000fd80003800200 */
[----:B------:R-:W-:Y:S05]  /*16d0*/  @P0 BRA `(.L_x_496) ;  /* 0x0000000000240947 */ /* 0x000fea0003800000 */
[----:B---3--:R-:W3:Y:S01]  /*16e0*/  S2R R4, SR_CgaCtaId ;  /* 0x0000000000047919 */ /* 0x008ee20000008800 */
[----:B------:R-:W-:Y:S01]  /*16f0*/  MOV R3, 0x400 ;  /* 0x0000040000037802 */ /* 0x000fe20000000f00 */
[----:B------:R-:W-:Y:S01]  /*1700*/  IMAD.MOV.U32 R18, RZ, RZ, R17 ;  /* 0x000000ffff127224 */ /* 0x000fe200078e0011 */
[----:B------:R-:W-:-:S04]  /*1710*/  SHF.R.U32.HI R2, RZ, 0x1, R5 ;  /* 0x00000001ff027819 */ /* 0x000fc80000011605 */
[----:B------:R-:W-:Y:S02]  /*1720*/  LOP3.LUT R2, R2, 0x1f0, RZ, 0xc0, !PT ;  /* 0x000001f002027812 */ /* 0x000fe400078ec0ff */
[----:B---3--:R-:W-:-:S05]  /*1730*/  LEA R3, R4, R3, 0x18 ;  /* 0x0000000304037211 */ /* 0x008fca00078ec0ff */
[----:B------:R-:W-:-:S05]  /*1740*/  IMAD.IADD R3, R2, 0x1, R3 ;  /* 0x0000000102037824 */ /* 0x000fca00078e0203 */
[----:B------:R3:W-:Y:S04]  /*1750*/  STS.64 [R3+0x10], R18 ;  /* 0x0000101203007388 */ /* 0x0007e80000000a00 */
[----:B------:R3:W-:Y:S02]  /*1760*/  STS.64 [R3+0x8], R12 ;  /* 0x0000080c03007388 */ /* 0x0007e40000000a00 */
.L_x_496:
[----:B------:R-:W-:Y:S05]  /*1770*/  BSYNC.RECONVERGENT B1 ;  /* 0x0000000000017941 */ /* 0x000fea0003800200 */
.L_x_495:
[----:B------:R-:W-:Y:S01]  /*1780*/  BAR.SYNC.DEFER_BLOCKING 0x0 ;  /* 0x0000000000007b1d */ /* 0x000fe20000010000 */
[----:B------:R-:W-:-:S13]  /*1790*/  ISETP.NE.AND P1, PT, R5, RZ, PT ;  /* 0x000000ff0500720c */ /* 0x000fda0003f25270 */
[----:B------:R-:W-:Y:S05]  /*17a0*/  @P1 BRA `(.L_x_497) ;  /* 0x0000004c00d41947 */ /* 0x000fea0003800000 */
[----:B---3--:R-:W3:Y:S01]  /*17b0*/  S2R R3, SR_CgaCtaId ;  /* 0x0000000000037919 */ /* 0x008ee20000008800 */
[----:B------:R-:W-:Y:S01]  /*17c0*/  MOV R2, 0x400 ;  /* 0x0000040000027802 */ /* 0x000fe20000000f00 */
[----:B------:R-:W-:Y:S03]  /*17d0*/  BSSY.RECONVERGENT B1, `(.L_x_498) ;  /* 0x000001a000017945 */ /* 0x000fe60003800200 */
[----:B---3--:R-:W-:-:S05]  /*17e0*/  LEA R32, R3, R2, 0x18 ;  /* 0x0000000203207211 */ /* 0x008fca00078ec0ff */
[----:B-1----:R-:W1:Y:S04]  /*17f0*/  LDS.64 R14, [R32+0x18] ;  /* 0x00001800200e7984 */ /* 0x002e680000000a00 */
[----:B0---4-:R-:W0:Y:S04]  /*1800*/  LDS.128 R8, [R32+0x20] ;  /* 0x0000200020087984 */ /* 0x011e280000000c00 */
[----:B------:R3:W4:Y:S04]  /*1810*/  LDS.64 R2, [R32+0x80] ;  /* 0x0000800020027984 */ /* 0x0007280000000a00 */
[----:B--2---:R3:W2:Y:S01]  /*1820*/  LDS.128 R4, [R32+0x30] ;  /* 0x0000300020047984 */ /* 0x0046a20000000c00 */
        /* <DEDUP_REMOVED lines=20> */
.L_x_499:
[----:B------:R-:W-:Y:S05]  /*1970*/  BSYNC.RECONVERGENT B1 ;  /* 0x0000000000017941 */ /* 0x000fea0003800200 */
.L_x_498:
[----:B------:R0:W1:Y:S01]  /*1980*/  LDS.128 R12, [R32+0x40] ;  /* 0x00004000200c7984 */ /* 0x0000620000000c00 */
[----:B------:R-:W-:Y:S01]  /*1990*/  DSETP.GEU.AND P0, PT, |R28|, |R10|, PT ;  /* 0x4000000a1c00722a */ /* 0x000fe20003f0e200 */
[----:B------:R-:W-:Y:S01]  /*19a0*/  BSSY.RECONVERGENT B1, `(.L_x_500) ;  /* 0x0000017000017945 */ /* 0x000fe20003800200 */
[----:B------:R-:W-:Y:S01]  /*19b0*/  IMAD.MOV.U32 R33, RZ, RZ, R4 ;  /* 0x000000ffff217224 */ /* 0x000fe200078e0004 */
[----:B------:R0:W2:Y:S01]  /*19c0*/  LDS.128 R16, [R32+0x50] ;  /* 0x0000500020107984 */ /* 0x0000a20000000c00 */
[----:B------:R-:W-:Y:S02]  /*19d0*/  IMAD.MOV.U32 R35, RZ, RZ, R5 ;  /* 0x000000ffff237224 */ /* 0x000fe400078e0005 */
[----:B------:R-:W-:Y:S01]  /*19e0*/  IMAD.MOV.U32 R8, RZ, RZ, R10 ;  /* 0x000000ffff087224 */ /* 0x000fe200078e000a */
[----:B------:R0:W3:Y:S01]  /*19f0*/  LDS.128 R20, [R32+0x60] ;  /* 0x0000600020147984 */ /* 0x0000e20000000c00 */
[----:B------:R-:W-:-:S03]  /*1a00*/  IMAD.MOV.U32 R9, RZ, RZ, R11 ;  /* 0x000000ffff097224 */ /* 0x000fc600078e000b */
[----:B------:R0:W4:Y:S03]  /*1a10*/  LDS.128 R24, [R32+0x70] ;  /* 0x0000700020187984 */ /* 0x0001260000000c00 */
        /* <DEDUP_REMOVED lines=15> */
.L_x_501:
[----:B------:R-:W-:Y:S05]  /*1b10*/  BSYNC.RECONVERGENT B1 ;  /* 0x0000000000017941 */ /* 0x000fea0003800200 */
.L_x_500:
        /* <DEDUP_REMOVED lines=21> */
.L_x_503:
[----:B------:R-:W-:Y:S05]  /*1c70*/  BSYNC.RECONVERGENT B1 ;  /* 0x0000000000017941 */ /* 0x000fea0003800200 */
.L_x_502:
[----:B------:R-:W-:Y:S01]  /*1c80*/  DSETP.GEU.AND P0, PT, |R4|, |R14|, PT ;  /* 0x4000000e0400722a */ /* 0x000fe20003f0e200 */
[----:B------:R-:W-:Y:S01]  /*1c90*/  BSSY.RECONVERGENT B1, `(.L_x_504) ;  /* 0x0000014000017945 */ /* 0x000fe20003800200 */
[----:B------:R-:W-:Y:S02]  /*1ca0*/  IMAD.MOV.U32 R6, RZ, RZ, R14 ;  /* 0x000000ffff067224 */ /* 0x000fe400078e000e */
[----:B------:R-:W-:Y:S02]  /*1cb0*/  IMAD.MOV.U32 R7, RZ, RZ, R15 ;  /* 0x000000ffff077224 */ /* 0x000fe400078e000f */
[----:B--2---:R-:W-:Y:S02]  /*1cc0*/  IMAD.MOV.U32 R9, RZ, RZ, R16 ;  /* 0x000000ffff097224 */ /* 0x004fe400078e0010 */
        /* <DEDUP_REMOVED lines=16> */
.L_x_505:
[----:B------:R-:W-:Y:S05]  /*1dd0*/  BSYNC.RECONVERGENT B1 ;  /* 0x0000000000017941 */ /* 0x000fea0003800200 */
.L_x_504:
        /* <DEDUP_REMOVED lines=21> */
.L_x_507:
[----:B------:R-:W-:Y:S05]  /*1f30*/  BSYNC.RECONVERGENT B1 ;  /* 0x0000000000017941 */ /* 0x000fea0003800200 */
.L_x_506:
[----:B------:R-:W-:Y:S01]  /*1f40*/  DSETP.GEU.AND P0, PT, |R4|, |R22|, PT ;  /* 0x400000160400722a */ /* 0x000fe20003f0e200 */
[----:B------:R-:W-:Y:S01]  /*1f50*/  BSSY.RECONVERGENT B1, `(.L_x_508) ;  /* 0x0000014000017945 */ /* 0x000fe20003800200 */
[----:B------:R-:W-:Y:S02]  /*1f60*/  IMAD.MOV.U32 R6, RZ, RZ, R22 ;  /* 0x000000ffff067224 */ /* 0x000fe400078e0016 */
[----:B------:R-:W-:Y:S02]  /*1f70*/  IMAD.MOV.U32 R7, RZ, RZ, R23 ;  /* 0x000000ffff077224 */ /* 0x000fe400078e0017 */
[----:B----4-:R-:W-:Y:S02]  /*1f80*/  IMAD.MOV.U32 R9, RZ, RZ, R24 ;  /* 0x000000ffff097224 */ /* 0x010fe400078e0018 */
        /* <DEDUP_REMOVED lines=16> */
.L_x_509:
[----:B------:R-:W-:Y:S05]  /*2090*/  BSYNC.RECONVERGENT B1 ;  /* 0x0000000000017941 */ /* 0x000fea0003800200 */
.L_x_508:
[----:B------:R-:W-:Y:S01]  /*20a0*/  DSETP.GEU.AND P0, PT, |R6|, |R26|, PT ;  /* 0x4000001a0600722a */ /* 0x000fe20003f0e200 */
[----:B------:R-:W-:Y:S02]  /*20b0*/  IMAD.MOV.U32 R12, RZ, RZ, R26 ;  /* 0x000000ffff0c7224 */ /* 0x000fe400078e001a */
[----:B------:R-:W-:Y:S02]  /*20c0*/  IMAD.MOV.U32 R13, RZ, RZ, R27 ;  /* 0x000000ffff0d7224 */ /* 0x000fe400078e001b */
        /* <DEDUP_REMOVED lines=18> */
.L_x_484:
        /* <DEDUP_REMOVED lines=8> */
[----:B------:R-:W-:Y:S01]  /*2270*/  ISETP.GT.AND P0, PT, R11, R4, PT ;  /* 0x000000040b00720c */ /* 0x000fe20003f04270 */
[----:B------:R-:W-:Y:S02]  /*2280*/  IMAD.IADD R9, R4, 0x1, R9 ;  /* 0x0000000104097824 */ /* 0x000fe400078e0209 */
[----:B------:R-:W-:-:S03]  /*2290*/  IMAD.MOV.U32 R11, RZ, RZ, R3 ;  /* 0x000000ffff0b7224 */ /* 0x000fc600078e0003 */
        /* <DEDUP_REMOVED lines=27> */
.L_x_511:
[----:B------:R-:W-:Y:S05]  /*2450*/  BSYNC.RECONVERGENT B1 ;  /* 0x0000000000017941 */ /* 0x000fea0003800200 */
.L_x_510:
[----:B------:R-:W-:Y:S01]  /*2460*/  VIADD R2, R7, 0x2 ;  /* 0x0000000207027836 */ /* 0x000fe20000000000 */
[----:B--2---:R1:W2:Y:S01]  /*2470*/  SHFL.DOWN PT, R12, R10, 0x2, R9 ;  /* 0x084000000a0c7989 */ /* 0x0042a200000e0009 */
[----:B------:R-:W-:Y:S01]  /*2480*/  BSSY.RECONVERGENT B1, `(.L_x_512) ;  /* 0x000001e000017945 */ /* 0x000fe20003800200 */
[----:B------:R-:W-:Y:S02]  /*2490*/  IMAD.MOV.U32 R8, RZ, RZ, R16 ;  /* 0x000000ffff087224 */ /* 0x000fe400078e0010 */
[----:B------:R-:W-:Y:S01]  /*24a0*/  ISETP.GT.AND P0, PT, R2, R9, PT ;  /* 0x000000090200720c */ /* 0x000fe20003f04270 */
[----:B---3--:R1:W3:Y:S01]  /*24b0*/  SHFL.DOWN PT, R13, R11, 0x2, R9 ;  /* 0x084000000b0d7989 */ /* 0x0082e200000e0009 */
[----:B------:R-:W-:Y:S02]  /*24c0*/  IMAD.MOV.U32 R14, RZ, RZ, R18 ;  /* 0x000000ffff0e7224 */ /* 0x000fe400078e0012 */
[----:B------:R-:W-:Y:S01]  /*24d0*/  IMAD.MOV.U32 R2, RZ, RZ, R10 ;  /* 0x000000ffff027224 */ /* 0x000fe200078e000a */
[----:B----4-:R1:W4:Y:S01]  /*24e0*/  SHFL.DOWN PT, R15, R16, 0x2, R9 ;  /* 0x08400000100f7989 */ /* 0x01032200000e0009 */
[----:B------:R-:W-:-:S03]  /*24f0*/  IMAD.MOV.U32 R3, RZ, RZ, R11 ;  /* 0x000000ffff037224 */ /* 0x000fc600078e000b */
[----:B0-----:R1:W0:Y:S04]  /*2500*/  SHFL.DOWN PT, R17, R18, 0x2, R9 ;  /* 0x0840000012117989 */ /* 0x00122800000e0009 */
[----:B------:R-:W-:Y:S05]  /*2510*/  @P0 BRA `(.L_x_513) ;  /* 0x0000000000500947 */ /* 0x000fea0003800000 */
[----:B--23--:R-:W-:Y:S01]  /*2520*/  DSETP.GEU.AND P0, PT, |R10|, |R12|, PT ;  /* 0x4000000c0a00722a */ /* 0x00cfe20003f0e200 */
[----:B----4-:R-:W-:Y:S02]  /*2530*/  IMAD.MOV.U32 R8, RZ, RZ, R15 ;  /* 0x000000ffff087224 */ /* 0x010fe400078e000f */
[----:B0-----:R-:W-:Y:S02]  /*2540*/  IMAD.MOV.U32 R14, RZ, RZ, R17 ;  /* 0x000000ffff0e7224 */ /* 0x001fe400078e0011 */
        /* <DEDUP_REMOVED lines=17> */
.L_x_513:
[----:B------:R-:W-:Y:S05]  /*2660*/  BSYNC.RECONVERGENT B1 ;  /* 0x0000000000017941 */ /* 0x000fea0003800200 */
.L_x_512:
[----:B------:R-:W-:Y:S01]  /*2670*/  VIADD R6, R7, 0x4 ;  /* 0x0000000407067836 */ /* 0x000fe20000000000 */
[----:B--2---:R2:W2:Y:S01]  /*2680*/  SHFL.DOWN PT, R12, R2, 0x4, R9 ;  /* 0x08800000020c7989 */ /* 0x0044a200000e0009 */
[----:B------:R-:W-:Y:S01]  /*2690*/  BSSY.RECONVERGENT B1, `(.L_x_514) ;  /* 0x000001e000017945 */ /* 0x000fe20003800200 */
[----:B-1----:R-:W-:Y:S02]  /*26a0*/  IMAD.MOV.U32 R16, RZ, RZ, R14 ;  /* 0x000000ffff107224 */ /* 0x002fe400078e000e */
        /* <DEDUP_REMOVED lines=28> */
.L_x_515:
[----:B------:R-:W-:Y:S05]  /*2870*/  BSYNC.RECONVERGENT B1 ;  /* 0x0000000000017941 */ /* 0x000fea0003800200 */
.L_x_514:
[----:B--2---:R-:W-:Y:S01]  /*2880*/  VIADD R2, R7, 0x8 ;  /* 0x0000000807027836 */ /* 0x004fe20000000000 */
[----:B------:R2:W2:Y:S01]  /*2890*/  SHFL.DOWN PT, R12, R10, 0x8, R9 ;  /* 0x090000000a0c7989 */ /* 0x0004a200000e0009 */
        /* <DEDUP_REMOVED lines=30> */
.L_x_517:
[----:B------:R-:W-:Y:S05]  /*2a80*/  BSYNC.RECONVERGENT B1 ;  /* 0x0000000000017941 */ /* 0x000fea0003800200 */
.L_x_516:
[----:B-1----:R-:W-:Y:S01]  /*2a90*/  VIADD R6, R7, 0x10 ;  /* 0x0000001007067836 */ /* 0x002fe20000000000 */
[----:B--2---:R1:W2:Y:S01]  /*2aa0*/  SHFL.DOWN PT, R10, R2, 0x10, R9 ;  /* 0x0a000000020a7989 */ /* 0x0042a200000e0009 */
[----:B------:R-:W-:Y:S01]  /*2ab0*/  BSSY.RECONVERGENT B1, `(.L_x_518) ;  /* 0x000001e000017945 */ /* 0x000fe20003800200 */
[----:B0-----:R-:W-:Y:S01]  /*2ac0*/  IMAD.MOV.U32 R17, RZ, RZ, R8 ;  /* 0x000000ffff117224 */ /* 0x001fe200078e0008 */
[----:B------:R-:W-:Y:S01]  /*2ad0*/  MOV R19, R14 ;  /* 0x0000000e00137202 */ /* 0x000fe20000000f00 */
[----:B------:R1:W0:Y:S01]  /*2ae0*/  SHFL.DOWN PT, R11, R3, 0x10, R9 ;  /* 0x0a000000030b7989 */ /* 0x00022200000e0009 */
[----:B------:R-:W-:Y:S01]  /*2af0*/  ISETP.GT.AND P0, PT, R6, R9, PT ;  /* 0x000000090600720c */ /* 0x000fe20003f04270 */
[----:B------:R-:W-:Y:S02]  /*2b00*/  IMAD.MOV.U32 R12, RZ, RZ, R2 ;  /* 0x000000ffff0c7224 */ /* 0x000fe400078e0002 */
[----:B----4-:R1:W4:Y:S01]  /*2b10*/  SHFL.DOWN PT, R15, R8, 0x10, R9 ;  /* 0x0a000000080f7989 */ /* 0x01032200000e0009 */
[----:B---3--:R-:W-:-:S03]  /*2b20*/  IMAD.MOV.U32 R13, RZ, RZ, R3 ;  /* 0x000000ffff0d7224 */ /* 0x008fc600078e0003 */
[----:B------:R1:W3:Y:S06]  /*2b30*/  SHFL.DOWN PT, R21, R14, 0x10, R9 ;  /* 0x0a0000000e157989 */ /* 0x0002ec00000e0009 */
[----:B------:R-:W-:Y:S05]  /*2b40*/  @P0 BRA `(.L_x_519) ;  /* 0x0000000000500947 */ /* 0x000fea0003800000 */
[----:B0-2---:R-:W-:Y:S01]  /*2b50*/  DSETP.GEU.AND P0, PT, |R2|, |R10|, PT ;  /* 0x4000000a0200722a */ /* 0x005fe20003f0e200 */
        /* <DEDUP_REMOVED lines=19> */
.L_x_519:
[----:B------:R-:W-:Y:S05]  /*2c90*/  BSYNC.RECONVERGENT B1 ;  /* 0x0000000000017941 */ /* 0x000fea0003800200 */
.L_x_518:
[----:B------:R-:W-:Y:S01]  /*2ca0*/  ISETP.NE.AND P0, PT, R7, RZ, PT ;  /* 0x000000ff0700720c */ /* 0x000fe20003f05270 */
[----:B------:R-:W-:-:S12]  /*2cb0*/  BSSY.RECONVERGENT B1, `(.L_x_520) ;  /* 0x000000b000017945 */ /* 0x000fd80003800200 */
[----:B------:R-:W-:Y:S05]  /*2cc0*/  @P0 BRA `(.L_x_521) ;  /* 0x0000000000240947 */ /* 0x000fea0003800000 */
[----:B------:R-:W5:Y:S01]  /*2cd0*/  S2R R6, SR_CgaCtaId ;  /* 0x0000000000067919 */ /* 0x000f620000008800 */
[----:B-1----:R-:W-:Y:S01]  /*2ce0*/  MOV R3, 0x400 ;  /* 0x0000040000037802 */ /* 0x002fe20000000f00 */
[----:B------:R-:W-:Y:S01]  /*2cf0*/  IMAD.MOV.U32 R18, RZ, RZ, R17 ;  /* 0x000000ffff127224 */ /* 0x000fe200078e0011 */
[----:B------:R-:W-:-:S04]  /*2d00*/  SHF.R.U32.HI R2, RZ, 0x1, R5 ;  /* 0x00000001ff027819 */ /* 0x000fc80000011605 */
[----:B------:R-:W-:Y:S02]  /*2d10*/  LOP3.LUT R2, R2, 0x1f0, RZ, 0xc0, !PT ;  /* 0x000001f002027812 */ /* 0x000fe400078ec0ff */
[----:B-----5:R-:W-:-:S05]  /*2d20*/  LEA R3, R6, R3, 0x18 ;  /* 0x0000000306037211 */ /* 0x020fca00078ec0ff */
[----:B------:R-:W-:-:S05]  /*2d30*/  IMAD.IADD R3, R2, 0x1, R3 ;  /* 0x0000000102037824 */ /* 0x000fca00078e0203 */
[----:B------:R1:W-:Y:S04]  /*2d40*/  STS.64 [R3+0x10], R18 ;  /* 0x0000101203007388 */ /* 0x0003e80000000a00 */
[----:B------:R1:W-:Y:S02]  /*2d50*/  STS.64 [R3+0x8], R12 ;  /* 0x0000080c03007388 */ /* 0x0003e40000000a00 */
.L_x_521:
[----:B------:R-:W-:Y:S05]  /*2d60*/  BSYNC.RECONVERGENT B1 ;  /* 0x0000000000017941 */ /* 0x000fea0003800200 */
.L_x_520:
[----:B------:R-:W-:Y:S01]  /*2d70*/  BAR.SYNC.DEFER_BLOCKING 0x0 ;  /* 0x0000000000007b1d */ /* 0x000fe20000010000 */
[----:B------:R-:W-:-:S13]  /*2d80*/  ISETP.NE.AND P1, PT, R5, RZ, PT ;  /* 0x000000ff0500720c */ /* 0x000fda0003f25270 */
[----:B------:R-:W-:Y:S05]  /*2d90*/  @P1 BRA `(.L_x_497) ;  /* 0x0000003800581947 */ /* 0x000fea0003800000 */
[----:B------:R-:W-:Y:S01]  /*2da0*/  ISETP.GE.AND P0, PT, R4, 0x21, PT ;  /* 0x000000210400780c */ /* 0x000fe20003f06270 */
[----:B0-----:R-:W-:Y:S02]  /*2db0*/  IMAD.MOV.U32 R11, RZ, RZ, R17 ;  /* 0x000000ffff0b7224 */ /* 0x001fe400078e0011 */
[----:B-1----:R-:W-:Y:S02]  /*2dc0*/  IMAD.MOV.U32 R14, RZ, RZ, R19 ;  /* 0x000000ffff0e7224 */ /* 0x002fe400078e0013 */
        /* <DEDUP_REMOVED lines=29> */
.L_x_523:
[----:B------:R-:W-:Y:S05]  /*2fa0*/  BSYNC.RECONVERGENT B1 ;  /* 0x0000000000017941 */ /* 0x000fea0003800200 */
.L_x_522:
[----:B------:R-:W-:Y:S01]  /*2fb0*/  ISETP.GE.AND P0, PT, R4, 0x41, PT ;  /* 0x000000410400780c */ /* 0x000fe20003f06270 */
[----:B------:R-:W-:Y:S02]  /*2fc0*/  IMAD.MOV.U32 R5, RZ, RZ, R11 ;  /* 0x000000ffff057224 */ /* 0x000fe400078e000b */
[----:B--2---:R-:W-:Y:S02]  /*2fd0*/  IMAD.MOV.U32 R10, RZ, RZ, R14 ;  /* 0x000000ffff0a7224 */ /* 0x004fe400078e000e */
        /* <DEDUP_REMOVED lines=29> */
.L_x_525:
[----:B------:R-:W-:Y:S05]  /*31b0*/  BSYNC.RECONVERGENT B1 ;  /* 0x0000000000017941 */ /* 0x000fea0003800200 */
.L_x_524:
        /* <DEDUP_REMOVED lines=32> */
.L_x_527:
[----:B------:R-:W-:Y:S05]  /*33c0*/  BSYNC.RECONVERGENT B1 ;  /* 0x0000000000017941 */ /* 0x000fea0003800200 */
.L_x_526:
        /* <DEDUP_REMOVED lines=32> */
.L_x_529:
[----:B------:R-:W-:Y:S05]  /*35d0*/  BSYNC.RECONVERGENT B1 ;  /* 0x0000000000017941 */ /* 0x000fea0003800200 */
.L_x_528:
        /* <DEDUP_REMOVED lines=32> */
.L_x_531:
[----:B------:R-:W-:Y:S05]  /*37e0*/  BSYNC.RECONVERGENT B1 ;  /* 0x0000000000017941 */ /* 0x000fea0003800200 */
.L_x_530:
        /* <DEDUP_REMOVED lines=32> */
.L_x_533:
[----:B------:R-:W-:Y:S05]  /*39f0*/  BSYNC.RECONVERGENT B1 ;  /* 0x0000000000017941 */ /* 0x000fea0003800200 */
.L_x_532:
        /* <DEDUP_REMOVED lines=32> */
.L_x_465:
[----:B------:R-:W0:Y:S01]  /*3c00*/  S2R R4, SR_TID.X ;  /* 0x0000000000047919 */ /* 0x000e220000002100 */
[----:B------:R-:W1:Y:S01]  /*3c10*/  LDCU.128 UR12, c[0x0][0x380] ;  /* 0x00007000ff0c77ac */ /* 0x000e620008000c00 */
[----:B------:R-:W-:Y:S02]  /*3c20*/  SHF.R.S32.HI R5, RZ, 0x1f, R10 ;  /* 0x0000001fff057819 */ /* 0x000fe4000001140a */
[----:B0-----:R-:W-:-:S04]  /*3c30*/  IADD3 R2, P0, PT, R10, R4, RZ ;  /* 0x000000040a027210 */ /* 0x001fc80007f1e0ff */
[----:B-1----:R-:W-:Y:S01]  /*3c40*/  LEA R8, P1, R2, UR12, 0x3 ;  /* 0x0000000c02087c11 */ /* 0x002fe2000f8218ff */
[----:B------:R-:W-:-:S05]  /*3c50*/  IMAD.X R3, RZ, RZ, R5, P0 ;  /* 0x000000ffff037224 */ /* 0x000fca00000e0605 */
[----:B------:R-:W-:-:S05]  /*3c60*/  LEA.HI.X R9, R2, UR13, R3, 0x3, P1 ;  /* 0x0000000d02097c11 */ /* 0x000fca00088f1c03 */
[----:B------:R-:W2:Y:S04]  /*3c70*/  LDG.E.64 R12, desc[UR10][R8.64] ;  /* 0x0000000a080c7981 */ /* 0x000ea8000c1e1b00 */
[----:B------:R-:W2:Y:S04]  /*3c80*/  LDG.E.64 R14, desc[UR10][R8.64+0x800] ;  /* 0x0008000a080e7981 */ /* 0x000ea8000c1e1b00 */
[----:B------:R-:W3:Y:S04]  /*3c90*/  LDG.E.64 R16, desc[UR10][R8.64+0x1000] ;  /* 0x0010000a08107981 */ /* 0x000ee8000c1e1b00 */
[----:B------:R-:W4:Y:S04]  /*3ca0*/  LDG.E.64 R18, desc[UR10][R8.64+0x1800] ;  /* 0x0018000a08127981 */ /* 0x000f28000c1e1b00 */
[----:B------:R0:W5:Y:S01]  /*3cb0*/  LDG.E.64 R2, desc[UR10][R8.64+0x2000] ;  /* 0x0020000a08027981 */ /* 0x000162000c1e1b00 */
[----:B------:R-:W-:Y:S01]  /*3cc0*/  BSSY.RECONVERGENT B1, `(.L_x_534) ;  /* 0x000001f000017945 */ /* 0x000fe20003800200 */
[C---:B0-----:R-:W-:Y:S01]  /*3cd0*/  LOP3.LUT R8, R4.reuse, 0x400, RZ, 0xfc, !PT ;  /* 0x0000040004087812 */ /* 0x041fe200078efcff */
[----:B------:R-:W-:Y:S01]  /*3ce0*/  VIADD R9, R4, 0x200 ;  /* 0x0000020004097836 */ /* 0x000fe20000000000 */
[----:B--2---:R-:W-:-:S06]  /*3cf0*/  DSETP.GEU.AND P0, PT, |R12|, |R14|, PT ;  /* 0x4000000e0c00722a */ /* 0x004fcc0003f0e200 */
[----:B------:R-:W-:Y:S02]  /*3d00*/  FSEL R12, R12, R14, P0 ;  /* 0x0000000e0c0c7208 */ /* 0x000fe40000000000 */
[----:B------:R-:W-:Y:S02]  /*3d10*/  FSEL R13, R13, R15, P0 ;  /* 0x0000000f0d0d7208 */ /* 0x000fe40000000000 */
[----:B------:R-:W-:-:S04]  /*3d20*/  IADD3 R14, P1, PT, R10, UR14, RZ ;  /* 0x0000000e0a0e7c10 */ /* 0x000fc8000ff3e0ff */
[----:B---3--:R-:W-:Y:S01]  /*3d30*/  DSETP.GEU.AND P2, PT, |R12|, |R16|, PT ;  /* 0x400000100c00722a */ /* 0x008fe20003f4e200 */
[----:B------:R-:W-:-:S05]  /*3d40*/  IADD3 R6, P5, PT, R8, R14, RZ ;  /* 0x0000000e08067210 */ /* 0x000fca0007fbe0ff */
[----:B------:R-:W-:Y:S02]  /*3d50*/  FSEL R12, R12, R16, P2 ;  /* 0x000000100c0c7208 */ /* 0x000fe40001000000 */
[----:B------:R-:W-:-:S06]  /*3d60*/  FSEL R13, R13, R17, P2 ;  /* 0x000000110d0d7208 */ /* 0x000fcc0001000000 */
[----:B----4-:R-:W-:-:S06]  /*3d70*/  DSETP.GEU.AND P3, PT, |R12|, |R18|, PT ;  /* 0x400000120c00722a */ /* 0x010fcc0003f6e200 */
[----:B------:R-:W-:Y:S02]  /*3d80*/  FSEL R10, R12, R18, P3 ;  /* 0x000000120c0a7208 */ /* 0x000fe40001800000 */
[----:B------:R-:W-:Y:S02]  /*3d90*/  FSEL R11, R13, R19, P3 ;  /* 0x000000130d0b7208 */ /* 0x000fe40001800000 */
[----:B------:R-:W-:Y:S01]  /*3da0*/  IADD3.X R12, PT, PT, R5, UR15, RZ, P1, !PT ;  /* 0x0000000f050c7c10 */ /* 0x000fe20008ffe4ff */
[C---:B------:R-:W-:Y:S01]  /*3db0*/  VIADD R5, R4.reuse, 0x100 ;  /* 0x0000010004057836 */ /* 0x040fe20000000000 */
[----:B------:R-:W-:Y:S02]  /*3dc0*/  ISETP.LE.AND P1, PT, R7, UR6, PT ;  /* 0x0000000607007c0c */ /* 0x000fe4000bf23270 */
[----:B-----5:R-:W-:Y:S02]  /*3dd0*/  DSETP.GEU.AND P4, PT, |R10|, |R2|, PT ;  /* 0x400000020a00722a */ /* 0x020fe40003f8e200 */
[----:B------:R-:W-:Y:S01]  /*3de0*/  @P2 SEL R9, R4, R5, P0 ;  /* 0x0000000504092207 */ /* 0x000fe20000000000 */
[----:B------:R-:W-:-:S02]  /*3df0*/  IMAD.X R5, RZ, RZ, R12, P5 ;  /* 0x000000ffff057224 */ /* 0x000fc400028e060c */
[----:B------:R-:W-:-:S09]  /*3e00*/  @!P3 VIADD R9, R4, 0x300 ;  /* 0x000003000409b836 */ /* 0x000fd20000000000 */
        /* <DEDUP_REMOVED lines=10> */
.L_x_535:
[----:B------:R-:W-:Y:S05]  /*3eb0*/  BSYNC.RECONVERGENT B1 ;  /* 0x0000000000017941 */ /* 0x000fea0003800200 */
.L_x_534:
        /* <DEDUP_REMOVED lines=12> */
[----:B------:R-:W-:-:S05]  /*3f80*/  IMAD.MOV.U32 R11, RZ, RZ, 0x500 ;  /* 0x00000500ff0b7424 */ /* 0x000fca00078e00ff */
[----:B------:R-:W2:Y:S01]  /*3f90*/  ATOMG.E.ADD.STRONG.GPU PT, R10, desc[UR10][R8.64], R11 ;  /* 0x8000000b080a79a8 */ /* 0x000ea200081ef10a */
[----:B------:R-:W0:Y:S01]  /*3fa0*/  S2UR UR5, SR_CgaCtaId ;  /* 0x00000000000579c3 */ /* 0x000e220000008800 */
[----:B------:R-:W-:Y:S02]  /*3fb0*/  UMOV UR4, 0x400 ;  /* 0x0000040000047882 */ /* 0x000fe40000000000 */
[----:B0-----:R-:W-:Y:S01]  /*3fc0*/  ULEA UR4, UR5, UR4, 0x18 ;  /* 0x0000000405047291 */ /* 0x001fe2000f8ec0ff */
[----:B--2---:R-:W-:-:S08]  /*3fd0*/  VIADD R10, R10, UR6 ;  /* 0x000000060a0a7c36 */ /* 0x004fd00008000000 */
[----:B------:R0:W-:Y:S03]  /*3fe0*/  STS [UR4+0x98], R10 ;  /* 0x0000980aff007988 */ /* 0x0001e60008000804 */
.L_x_538:
[----:B------:R-:W-:Y:S05]  /*3ff0*/  BSYNC.RECONVERGENT B1 ;  /* 0x0000000000017941 */ /* 0x000fea0003800200 */
.L_x_537:
[----:B------:R-:W1:Y:S08]  /*4000*/  S2UR UR5, SR_CgaCtaId ;  /* 0x00000000000579c3 */ /* 0x000e700000008800 */
[----:B------:R-:W-:Y:S06]  /*4010*/  BAR.SYNC.DEFER_BLOCKING 0x0 ;  /* 0x0000000000007b1d */ /* 0x000fec0000010000 */
[----:B------:R-:W-:-:S02]  /*4020*/  UMOV UR4, 0x400 ;  /* 0x0000040000047882 */ /* 0x000fc40000000000 */
[----:B-1----:R-:W-:-:S06]  /*4030*/  ULEA UR4, UR5, UR4, 0x18 ;  /* 0x0000000405047291 */ /* 0x002fcc000f8ec0ff */
[----:B------:R-:W-:-:S05]  /*4040*/  IMAD.U32 R14, RZ, RZ, UR4 ;  /* 0x00000004ff0e7e24 */ /* 0x000fca000f8e00ff */
[----:B------:R-:W0:Y:S02]  /*4050*/  LDS R12, [R14+0x98] ;  /* 0x000098000e0c7984 */ /* 0x000e240000000800 */
[----:B0-----:R-:W-:-:S05]  /*4060*/  VIADD R10, R12, 0x500 ;  /* 0x000005000c0a7836 */ /* 0x001fca0000000000 */
[----:B------:R-:W-:-:S13]  /*4070*/  ISETP.GT.AND P0, PT, R10, R7, PT ;  /* 0x000000070a00720c */ /* 0x000fda0003f04270 */
[----:B------:R-:W-:Y:S05]  /*4080*/  @P0 BRA `(.L_x_539) ;  /* 0x0000000400900947 */ /* 0x000fea0003800000 */
[----:B------:R-:W-:Y:S01]  /*4090*/  BSSY.RECONVERGENT B1, `(.L_x_539) ;  /* 0x0000063000017945 */ /* 0x000fe20003800200 */
[----:B------:R-:W-:Y:S01]  /*40a0*/  IMAD.MOV.U32 R20, RZ, RZ, R2 ;  /* 0x000000ffff147224 */ /* 0x000fe200078e0002 */
[----:B------:R-:W0:Y:S01]  /*40b0*/  LDCU UR7, c[0x0][0x398] ;  /* 0x00007300ff0777ac */ /* 0x000e220008000800 */
[----:B------:R-:W-:Y:S02]  /*40c0*/  IMAD.MOV.U32 R21, RZ, RZ, R3 ;  /* 0x000000ffff157224 */ /* 0x000fe400078e0003 */
[----:B------:R-:W-:Y:S01]  /*40d0*/  IMAD.MOV.U32 R27, RZ, RZ, R6 ;  /* 0x000000ffff1b7224 */ /* 0x000fe200078e0006 */
[----:B------:R-:W1:Y:S01]  /*40e0*/  LDCU.128 UR12, c[0x0][0x380] ;  /* 0x00007000ff0c77ac */ /* 0x000e620008000c00 */
[----:B------:R-:W-:-:S07]  /*40f0*/  IMAD.MOV.U32 R22, RZ, RZ, R5 ;  /* 0x000000ffff167224 */ /* 0x000fce00078e0005 */
.L_x_542:
[----:B------:R-:W-:-:S04]  /*4100*/  IADD3 R28, P0, PT, R4, R12, RZ ;  /* 0x0000000c041c7210 */ /* 0x000fc80007f1e0ff */
[----:B------:R-:W-:Y:S02]  /*4110*/  LEA.HI.X.SX32 R25, R12, RZ, 0x1, P0 ;  /* 0x000000ff0c197211 */ /* 0x000fe400000f0eff */
[----:B-1----:R-:W-:-:S04]  /*4120*/  LEA R6, P0, R28, UR12, 0x3 ;  /* 0x0000000c1c067c11 */ /* 0x002fc8000f8018ff */
[----:B------:R-:W-:-:S05]  /*4130*/  LEA.HI.X R7, R28, UR13, R25, 0x3, P0 ;  /* 0x0000000d1c077c11 */ /* 0x000fca00080f1c19 */
[----:B------:R-:W2:Y:S04]  /*4140*/  LDG.E.64 R18, desc[UR10][R6.64] ;  /* 0x0000000a06127981 */ /* 0x000ea8000c1e1b00 */
[----:B------:R-:W3:Y:S04]  /*4150*/  LDG.E.64 R16, desc[UR10][R6.64+0x800] ;  /* 0x0008000a06107981 */ /* 0x000ee8000c1e1b00 */
[----:B------:R-:W4:Y:S04]  /*4160*/  LDG.E.64 R12, desc[UR10][R6.64+0x1000] ;  /* 0x0010000a060c7981 */ /* 0x000f28000c1e1b00 */
[----:B------:R-:W4:Y:S01]  /*4170*/  LDG.E.64 R10, desc[UR10][R6.64+0x1800] ;  /* 0x0018000a060a7981 */ /* 0x000f22000c1e1b00 */
[----:B------:R-:W-:-:S03]  /*4180*/  IADD3 R28, P0, PT, R28, UR14, RZ ;  /* 0x0000000e1c1c7c10 */ /* 0x000fc6000ff1e0ff */
[----:B------:R1:W5:Y:S01]  /*4190*/  LDG.E.64 R2, desc[UR10][R6.64+0x2000] ;  /* 0x0020000a06027981 */ /* 0x000362000c1e1b00 */
[----:B------:R-:W-:Y:S01]  /*41a0*/  IADD3.X R25, PT, PT, R25, UR15, RZ, P0, !PT ;  /* 0x0000000f19197c10 */ /* 0x000fe200087fe4ff */
[----:B------:R-:W-:Y:S01]  /*41b0*/  BSSY.RECONVERGENT B2, `(.L_x_540) ;  /* 0x0000038000027945 */ /* 0x000fe20003800200 */
[----:B------:R-:W-:Y:S01]  /*41c0*/  BAR.SYNC.DEFER_BLOCKING 0x0 ;  /* 0x0000000000007b1d */ /* 0x000fe20000010000 */
[C---:B------:R-:W-:Y:S02]  /*41d0*/  IADD3 R24, P4, PT, R28.reuse, 0x200, RZ ;  /* 0x000002001c187810 */ /* 0x040fe40007f9e0ff */
[C---:B------:R-:W-:Y:S02]  /*41e0*/  IADD3 R15, P5, PT, R28.reuse, 0x300, RZ ;  /* 0x000003001c0f7810 */ /* 0x040fe40007fbe0ff */
[C---:B------:R-:W-:Y:S02]  /*41f0*/  IADD3 R23, P3, PT, R28.reuse, 0x100, RZ ;  /* 0x000001001c177810 */ /* 0x040fe40007f7e0ff */
[----:B-1----:R-:W-:-:S02]  /*4200*/  IADD3 R6, P6, PT, R28, 0x400, RZ ;  /* 0x000004001c067810 */ /* 0x002fc40007fde0ff */
[----:B------:R-:W-:Y:S01]  /*4210*/  IADD3.X R26, PT, PT, RZ, R25, RZ, P3, !PT ;  /* 0x00000019ff1a7210 */ /* 0x000fe20001ffe4ff */
[----:B--2---:R-:W-:-:S14]  /*4220*/  DSETP.GEU.AND P2, PT, |R20|, |R18|, PT ;  /* 0x400000121400722a */ /* 0x004fdc0003f4e200 */
[----:B------:R-:W-:-:S04]  /*4230*/  @P2 ISETP.GE.U32.AND P0, PT, R27, R28, PT ;  /* 0x0000001c1b00220c */ /* 0x000fc80003f06070 */
[----:B------:R-:W-:-:S13]  /*4240*/  @P2 ISETP.GE.AND.EX P0, PT, R22, R25, PT, P0 ;  /* 0x000000191600220c */ /* 0x000fda0003f06300 */
[----:B------:R-:W-:-:S06]  /*4250*/  @P2 DSETP.LT.OR P0, PT, |R18|, |R20|, !P0 ;  /* 0x400000141200222a */ /* 0x000fcc0004701600 */
[----:B------:R-:W-:Y:S02]  /*4260*/  @P2 FSEL R5, R20, R18, P0 ;  /* 0x0000001214052208 */ /* 0x000fe40000000000 */
[----:B------:R-:W-:Y:S01]  /*4270*/  @P2 FSEL R20, R21, R19, P0 ;  /* 0x0000001315142208 */ /* 0x000fe20000000000 */
[----:B------:R-:W-:Y:S01]  /*4280*/  IMAD.X R21, RZ, RZ, R25, P4 ;  /* 0x000000ffff157224 */ /* 0x000fe200020e0619 */
[----:B------:R-:W-:Y:S01]  /*4290*/  @P2 SEL R28, R27, R28, P0 ;  /* 0x0000001c1b1c2207 */ /* 0x000fe20000000000 */
[----:B------:R-:W-:Y:S02]  /*42a0*/  @P2 IMAD.MOV.U32 R18, RZ, RZ, R5 ;  /* 0x000000ffff122224 */ /* 0x000fe400078e0005 */
[----:B------:R-:W-:Y:S02]  /*42b0*/  @P2 IMAD.MOV.U32 R19, RZ, RZ, R20 ;  /* 0x000000ffff132224 */ /* 0x000fe400078e0014 */
[--C-:B------:R-:W-:Y:S02]  /*42c0*/  IMAD.X R20, RZ, RZ, R25.reuse, P5 ;  /* 0x000000ffff147224 */ /* 0x100fe400028e0619 */
[----:B------:R-:W-:Y:S01]  /*42d0*/  IMAD.X R5, RZ, RZ, R25, P6 ;  /* 0x000000ffff057224 */ /* 0x000fe200030e0619 */
[----:B------:R-:W-:Y:S01]  /*42e0*/  @P2 SEL R25, R22, R25, P0 ;  /* 0x0000001916192207 */ /* 0x000fe20000000000 */
        /* <DEDUP_REMOVED lines=20> */
[----:B------:R-:W-:-:S05]  /*4430*/  ISETP.NE.AND P2, PT, R4, RZ, PT ;  /* 0x000000ff0400720c */ /* 0x000fca0003f45270 */
[----:B------:R-:W-:-:S14]  /*4440*/  DSETP.GEU.AND P1, PT, |R12|, |R10|, PT ;  /* 0x4000000a0c00722a */ /* 0x000fdc0003f2e200 */
[----:B------:R-:W-:-:S04]  /*4450*/  @P1 ISETP.GE.U32.AND P0, PT, R24, R15, PT ;  /* 0x0000000f1800120c */ /* 0x000fc80003f06070 */
[----:B------:R-:W-:-:S13]  /*4460*/  @P1 ISETP.GE.AND.EX P0, PT, R21, R20, PT, P0 ;  /* 0x000000141500120c */ /* 0x000fda0003f06300 */
[----:B------:R-:W-:-:S06]  /*4470*/  @P1 DSETP.LT.OR P0, PT, |R10|, |R12|, !P0 ;  /* 0x4000000c0a00122a */ /* 0x000fcc0004701600 */
[----:B------:R-:W-:Y:S02]  /*4480*/  @P1 FSEL R16, R12, R10, P0 ;  /* 0x0000000a0c101208 */ /* 0x000fe40000000000 */
[----:B------:R-:W-:Y:S01]  /*4490*/  @P1 FSEL R13, R13, R11, P0 ;  /* 0x0000000b0d0d1208 */ /* 0x000fe20000000000 */
[----:B------:R-:W-:Y:S06]  /*44a0*/  @P2 BRA `(.L_x_541) ;  /* 0x0000000000202947 */ /* 0x000fec0003800000 */
[----:B------:R-:W-:-:S05]  /*44b0*/  IMAD.MOV.U32 R17, RZ, RZ, 0x500 ;  /* 0x00000500ff117424 */ /* 0x000fca00078e00ff */
[----:B------:R-:W2:Y:S01]  /*44c0*/  ATOMG.E.ADD.STRONG.GPU PT, R7, desc[UR10][R8.64], R17 ;  /* 0x80000011080779a8 */ /* 0x000ea200081ef10a */
[----:B------:R-:W1:Y:S01]  /*44d0*/  S2UR UR5, SR_CgaCtaId ;  /* 0x00000000000579c3 */ /* 0x000e620000008800 */
[----:B------:R-:W-:Y:S02]  /*44e0*/  UMOV UR4, 0x400 ;  /* 0x0000040000047882 */ /* 0x000fe40000000000 */
[----:B-1----:R-:W-:-:S06]  /*44f0*/  ULEA UR4, UR5, UR4, 0x18 ;  /* 0x0000000405047291 */ /* 0x002fcc000f8ec0ff */
[----:B------:R-:W-:Y:S02]  /*4500*/  IMAD.U32 R14, RZ, RZ, UR4 ;  /* 0x00000004ff0e7e24 */ /* 0x000fe4000f8e00ff */
[----:B--2---:R-:W-:-:S05]  /*4510*/  VIADD R7, R7, UR6 ;  /* 0x0000000607077c36 */ /* 0x004fca0008000000 */
[----:B------:R1:W-:Y:S02]  /*4520*/  STS [R14+0x98], R7 ;  /* 0x000098070e007388 */ /* 0x0003e40000000800 */
.L_x_541:
[----:B0-----:R-:W-:Y:S05]  /*4530*/  BSYNC.RECONVERGENT B2 ;  /* 0x0000000000027941 */ /* 0x001fea0003800200 */
.L_x_540:
[----:B------:R-:W-:Y:S01]  /*4540*/  BAR.SYNC.DEFER_BLOCKING 0x0 ;  /* 0x0000000000007b1d */ /* 0x000fe20000010000 */
[----:B------:R-:W-:Y:S01]  /*4550*/  @P1 IMAD.MOV.U32 R10, RZ, RZ, R16 ;  /* 0x000000ffff0a1224 */ /* 0x000fe200078e0010 */
[----:B------:R-:W-:Y:S01]  /*4560*/  @P1 SEL R15, R24, R15, P0 ;  /* 0x0000000f180f1207 */ /* 0x000fe20000000000 */
[----:B------:R-:W-:Y:S01]  /*4570*/  @P1 IMAD.MOV.U32 R11, RZ, RZ, R13 ;  /* 0x000000ffff0b1224 */ /* 0x000fe200078e000d */
[----:B------:R-:W-:Y:S01]  /*4580*/  @P1 SEL R20, R21, R20, P0 ;  /* 0x0000001415141207 */ /* 0x000fe20000000000 */
[----:B-1----:R-:W-:-:S04]  /*4590*/  IMAD.U32 R7, RZ, RZ, UR7 ;  /* 0x00000007ff077e24 */ /* 0x002fc8000f8e00ff */
[----:B-----5:R-:W-:-:S14]  /*45a0*/  DSETP.GEU.AND P2, PT, |R10|, |R2|, PT ;  /* 0x400000020a00722a */ /* 0x020fdc0003f4e200 */
[----:B------:R-:W-:Y:S01]  /*45b0*/  @P2 ISETP.GE.U32.AND P0, PT, R15, R6, PT ;  /* 0x000000060f00220c */ /* 0x000fe20003f06070 */
[----:B------:R-:W0:Y:S03]  /*45c0*/  LDS R12, [R14+0x98] ;  /* 0x000098000e0c7984 */ /* 0x000e260000000800 */
        /* <DEDUP_REMOVED lines=9> */
[----:B------:R-:W-:-:S02]  /*4660*/  IMAD.MOV.U32 R22, RZ, RZ, R5 ;  /* 0x000000ffff167224 */ /* 0x000fc400078e0005 */
[----:B------:R-:W-:Y:S02]  /*4670*/  IMAD.MOV.U32 R20, RZ, RZ, R2 ;  /* 0x000000ffff147224 */ /* 0x000fe400078e0002 */
[----:B------:R-:W-:Y:S02]  /*4680*/  IMAD.MOV.U32 R21, RZ, RZ, R3 ;  /* 0x000000ffff157224 */ /* 0x000fe400078e0003 */
[----:B0-----:R-:W-:-:S05]  /*4690*/  VIADD R10, R12, 0x500 ;  /* 0x000005000c0a7836 */ /* 0x001fca0000000000 */
[----:B------:R-:W-:-:S13]  /*46a0*/  ISETP.GT.AND P0, PT, R10, R7, PT ;  /* 0x000000070a00720c */ /* 0x000fda0003f04270 */
[----:B------:R-:W-:Y:S05]  /*46b0*/  @!P0 BRA `(.L_x_542) ;  /* 0xfffffff800908947 */ /* 0x000fea000383ffff */
[----:B------:R-:W-:Y:S05]  /*46c0*/  BSYNC.RECONVERGENT B1 ;  /* 0x0000000000017941 */ /* 0x000fea0003800200 */
.L_x_539:
[----:B------:R-:W-:Y:S01]  /*46d0*/  ISETP.GE.AND P0, PT, R12, R7, PT ;  /* 0x000000070c00720c */ /* 0x000fe20003f06270 */
[----:B------:R-:W0:Y:S01]  /*46e0*/  LDCU.64 UR6, c[0x0][0x388] ;  /* 0x00007100ff0677ac */ /* 0x000e220008000a00 */
[----:B------:R-:W-:Y:S01]  /*46f0*/  BSSY.RECONVERGENT B1, `(.L_x_536) ;  /* 0x00000ac000017945 */ /* 0x000fe20003800200 */
[----:B------:R-:W1:Y:S10]  /*4700*/  LDCU.64 UR4, c[0x0][0x388] ;  /* 0x00007100ff0477ac */ /* 0x000e740008000a00 */
[----:B------:R-:W-:Y:S05]  /*4710*/  @P0 BRA `(.L_x_543) ;  /* 0x0000000800a40947 */ /* 0x000fea0003800000 */
[----:B------:R-:W-:-:S05]  /*4720*/  IMAD.IADD R9, R7, 0x1, -R12 ;  /* 0x0000000107097824 */ /* 0x000fca00078e0a0c */
[----:B------:R-:W-:-:S13]  /*4730*/  ISETP.GE.AND P0, PT, R4, R9, PT ;  /* 0x000000090400720c */ /* 0x000fda0003f06270 */
[----:B------:R-:W-:Y:S05]  /*4740*/  @P0 BRA `(.L_x_543) ;  /* 0x0000000800980947 */ /* 0x000fea0003800000 */
[----:B------:R-:W-:Y:S01]  /*4750*/  LOP3.LUT R8, RZ, R4, RZ, 0x33, !PT ;  /* 0x00000004ff087212 */ /* 0x000fe200078e33ff */
[----:B------:R-:W-:Y:S03]  /*4760*/  BSSY.RECONVERGENT B2, `(.L_x_544) ;  /* 0x000002f000027945 */ /* 0x000fe60003800200 */
[----:B------:R-:W-:Y:S01]  /*4770*/  IADD3 R18, PT, PT, -R12, R7, R8 ;  /* 0x000000070c127210 */ /* 0x000fe20007ffe108 */
[----:B------:R-:W-:-:S03]  /*4780*/  IMAD.MOV.U32 R8, RZ, RZ, R4 ;  /* 0x000000ffff087224 */ /* 0x000fc600078e0004 */
[----:B------:R-:W-:-:S04]  /*4790*/  LOP3.LUT R7, R18, 0x300, RZ, 0xc0, !PT ;  /* 0x0000030012077812 */ /* 0x000fc800078ec0ff */
[----:B------:R-:W-:-:S13]  /*47a0*/  ISETP.NE.AND P0, PT, R7, 0x300, PT ;  /* 0x000003000700780c */ /* 0x000fda0003f05270 */
[----:B------:R-:W-:Y:S05]  /*47b0*/  @!P0 BRA `(.L_x_545) ;  /* 0x0000000000a48947 */ /* 0x000fea0003800000 */
[----:B------:R-:W2:Y:S01]  /*47c0*/  LDC.64 R10, c[0x0][0x380] ;  /* 0x0000e000ff0a7b82 */ /* 0x000ea20000000a00 */
[----:B------:R-:W-:Y:S01]  /*47d0*/  LEA.HI R7, R18, 0x1, RZ, 0x18 ;  /* 0x0000000112077811 */ /* 0x000fe200078fc0ff */
[----:B------:R-:W-:Y:S02]  /*47e0*/  IMAD.IADD R13, R4, 0x1, R12 ;  /* 0x00000001040d7824 */ /* 0x000fe400078e020c */
[----:B------:R-:W-:Y:S01]  /*47f0*/  IMAD.MOV.U32 R8, RZ, RZ, R4 ;  /* 0x000000ffff087224 */ /* 0x000fe200078e0004 */
[----:B------:R-:W-:-:S05]  /*4800*/  LOP3.LUT R7, R7, 0x3, RZ, 0xc0, !PT ;  /* 0x0000000307077812 */ /* 0x000fca00078ec0ff */
[----:B------:R-:W-:-:S07]  /*4810*/  IMAD.MOV R7, RZ, RZ, -R7 ;  /* 0x000000ffff077224 */ /* 0x000fce00078e0a07 */
.L_x_548:
[----:B--2---:R-:W-:-:S06]  /*4820*/  IMAD.WIDE R14, R13, 0x8, R10 ;  /* 0x000000080d0e7825 */ /* 0x004fcc00078e020a */
[----:B------:R-:W2:Y:S01]  /*4830*/  LDG.E.64 R14, desc[UR10][R14.64] ;  /* 0x0000000a0e0e7981 */ /* 0x000ea2000c1e1b00 */
[----:B-1----:R-:W-:Y:S01]  /*4840*/  IADD3 R22, P1, PT, R13, UR4, RZ ;  /* 0x000000040d167c10 */ /* 0x002fe2000ff3e0ff */
[----:B------:R-:W-:Y:S01]  /*4850*/  VIADD R7, R7, 0x1 ;  /* 0x0000000107077836 */ /* 0x000fe20000000000 */
[----:B------:R-:W-:Y:S01]  /*4860*/  BSSY.RECONVERGENT B3, `(.L_x_546) ;  /* 0x000001b000037945 */ /* 0x000fe20003800200 */
[----:B------:R-:W-:Y:S01]  /*4870*/  IMAD.MOV.U32 R19, RZ, RZ, R6 ;  /* 0x000000ffff137224 */ /* 0x000fe200078e0006 */
[----:B------:R-:W-:Y:S01]  /*4880*/  LEA.HI.X.SX32 R21, R13, UR5, 0x1, P1 ;  /* 0x000000050d157c11 */ /* 0x000fe200088f0eff */
[----:B------:R-:W-:Y:S01]  /*4890*/  IMAD.MOV.U32 R20, RZ, RZ, R5 ;  /* 0x000000ffff147224 */ /* 0x000fe200078e0005 */
[----:B------:R-:W-:Y:S01]  /*48a0*/  MOV R16, R2 ;  /* 0x0000000200107202 */ /* 0x000fe20000000f00 */
[----:B------:R-:W-:Y:S01]  /*48b0*/  IMAD.MOV.U32 R17, RZ, RZ, R3 ;  /* 0x000000ffff117224 */ /* 0x000fe200078e0003 */
[----:B------:R-:W-:Y:S01]  /*48c0*/  ISETP.NE.AND P2, PT, R7, RZ, PT ;  /* 0x000000ff0700720c */ /* 0x000fe20003f45270 */
        /* <DEDUP_REMOVED lines=20> */
.L_x_547:
[----:B0-----:R-:W-:Y:S05]  /*4a10*/  BSYNC.RECONVERGENT B3 ;  /* 0x0000000000037941 */ /* 0x001fea0003800200 */
.L_x_546:
[----:B------:R-:W-:Y:S02]  /*4a20*/  VIADD R8, R8, 0x100 ;  /* 0x0000010008087836 */ /* 0x000fe40000000000 */
[----:B------:R-:W-:Y:S01]  /*4a30*/  VIADD R13, R13, 0x100 ;  /* 0x000001000d0d7836 */ /* 0x000fe20000000000 */
[----:B------:R-:W-:Y:S06]  /*4a40*/  @P2 BRA `(.L_x_548) ;  /* 0xfffffffc00742947 */ /* 0x000fec000383ffff */
.L_x_545:
[----:B01----:R-:W-:Y:S05]  /*4a50*/  BSYNC.RECONVERGENT B2 ;  /* 0x0000000000027941 */ /* 0x003fea0003800200 */
.L_x_544:
        /* <DEDUP_REMOVED lines=9> */
.L_x_557:
[----:B------:R-:W-:-:S05]  /*4af0*/  IMAD.WIDE R22, R7, 0x8, R10 ;  /* 0x0000000807167825 */ /* 0x000fca00078e020a */
[----:B------:R-:W2:Y:S04]  /*4b00*/  LDG.E.64 R20, desc[UR10][R22.64+-0x1000] ;  /* 0xfff0000a16147981 */ /* 0x000ea8000c1e1b00 */
[----:B------:R0:W5:Y:S04]  /*4b10*/  LDG.E.64 R16, desc[UR10][R22.64+-0x800] ;  /* 0xfff8000a16107981 */ /* 0x000168000c1e1b00 */
[----:B------:R0:W5:Y:S04]  /*4b20*/  LDG.E.64 R14, desc[UR10][R22.64] ;  /* 0x0000000a160e7981 */ /* 0x000168000c1e1b00 */
[----:B------:R0:W5:Y:S01]  /*4b30*/  LDG.E.64 R12, desc[UR10][R22.64+0x800] ;  /* 0x0008000a160c7981 */ /* 0x000162000c1e1b00 */
[C---:B------:R-:W-:Y:S01]  /*4b40*/  IADD3 R29, P1, PT, R7.reuse, UR6, RZ ;  /* 0x00000006071d7c10 */ /* 0x040fe2000ff3e0ff */
[----:B------:R-:W-:Y:S03]  /*4b50*/  BSSY.RECONVERGENT B2, `(.L_x_549) ;  /* 0x0000016000027945 */ /* 0x000fe60003800200 */
[----:B------:R-:W-:Y:S01]  /*4b60*/  LEA.HI.X.SX32 R30, R7, UR7, 0x1, P1 ;  /* 0x00000007071e7c11 */ /* 0x000fe200088f0eff */
        /* <DEDUP_REMOVED lines=20> */
.L_x_550:
[----:B------:R-:W-:Y:S05]  /*4cb0*/  BSYNC.RECONVERGENT B2 ;  /* 0x0000000000027941 */ /* 0x000fea0003800200 */
.L_x_549:
        /* <DEDUP_REMOVED lines=23> */
.L_x_552:
[----:B------:R-:W-:Y:S05]  /*4e30*/  BSYNC.RECONVERGENT B2 ;  /* 0x0000000000027941 */ /* 0x000fea0003800200 */
.L_x_551:
        /* <DEDUP_REMOVED lines=24> */
.L_x_554:
[----:B------:R-:W-:Y:S05]  /*4fc0*/  BSYNC.RECONVERGENT B2 ;  /* 0x0000000000027941 */ /* 0x000fea0003800200 */
.L_x_553:
        /* <DEDUP_REMOVED lines=22> */
.L_x_556:
[----:B------:R-:W-:Y:S05]  /*5130*/  BSYNC.RECONVERGENT B2 ;  /* 0x0000000000027941 */ /* 0x000fea0003800200 */
.L_x_555:
[----:B------:R-:W-:Y:S02]  /*5140*/  VIADD R8, R8, 0x400 ;  /* 0x0000040008087836 */ /* 0x000fe40000000000 */
[----:B------:R-:W-:Y:S02]  /*5150*/  VIADD R27, R27, 0x400 ;  /* 0x000004001b1b7836 */ /* 0x000fe40000000000 */
[----:B------:R-:W-:Y:S01]  /*5160*/  VIADD R26, R26, 0x400 ;  /* 0x000004001a1a7836 */ /* 0x000fe20000000000 */
[----:B------:R-:W-:Y:S01]  /*5170*/  ISETP.GE.AND P0, PT, R8, R9, PT ;  /* 0x000000090800720c */ /* 0x000fe20003f06270 */
[----:B------:R-:W-:Y:S02]  /*5180*/  VIADD R25, R25, 0x400 ;  /* 0x0000040019197836 */ /* 0x000fe40000000000 */
[----:B------:R-:W-:-:S10]  /*5190*/  VIADD R7, R7, 0x400 ;  /* 0x0000040007077836 */ /* 0x000fd40000000000 */
[----:B------:R-:W-:Y:S05]  /*51a0*/  @!P0 BRA `(.L_x_557) ;  /* 0xfffffff800508947 */ /* 0x000fea000383ffff */
.L_x_543:
[----:B01----:R-:W-:Y:S05]  /*51b0*/  BSYNC.RECONVERGENT B1 ;  /* 0x0000000000017941 */ /* 0x003fea0003800200 */
.L_x_536:
        /* <DEDUP_REMOVED lines=13> */
[----:B------:R-:W-:Y:S01]  /*5290*/  MOV R12, R7 ;  /* 0x00000007000c7202 */ /* 0x000fe20000000f00 */
[----:B------:R-:W-:Y:S02]  /*52a0*/  IMAD.MOV.U32 R13, RZ, RZ, R16 ;  /* 0x000000ffff0d7224 */ /* 0x000fe400078e0010 */
        /* <DEDUP_REMOVED lines=17> */
.L_x_559:
[----:B------:R-:W-:Y:S05]  /*53c0*/  BSYNC.RECONVERGENT B1 ;  /* 0x0000000000017941 */ /* 0x000fea0003800200 */
.L_x_558:
        /* <DEDUP_REMOVED lines=31> */
.L_x_561:
[----:B------:R-:W-:Y:S05]  /*55c0*/  BSYNC.RECONVERGENT B1 ;  /* 0x0000000000017941 */ /* 0x000fea0003800200 */
.L_x_560:
[----:B------:R-:W-:Y:S01]  /*55d0*/  ISETP.GT.AND P0, PT, R14, 0x1b, PT ;  /* 0x0000001b0e00780c */ /* 0x000fe20003f04270 */
[----:B0-----:R0:W0:Y:S01]  /*55e0*/  SHFL.DOWN PT, R8, R2, 0x4, 0x1f ;  /* 0x08801f0002087f89 */ /* 0x00102200000e0000 */
[----:B------:R-:W-:Y:S01]  /*55f0*/  BSSY.RECONVERGENT B1, `(.L_x_562) ;  /* 0x000001d000017945 */ /* 0x000fe20003800200 */
[----:B---3--:R-:W-:Y:S02]  /*5600*/  IMAD.MOV.U32 R11, RZ, RZ, R5 ;  /* 0x000000ffff0b7224 */ /* 0x008fe400078e0005 */
[----:B------:R3:W0:Y:S01]  /*5610*/  SHFL.DOWN PT, R9, R3, 0x4, 0x1f ;  /* 0x08801f0003097f89 */ /* 0x00062200000e0000 */
[----:B------:R-:W-:Y:S02]  /*5620*/  IMAD.MOV.U32 R12, RZ, RZ, R10 ;  /* 0x000000ffff0c7224 */ /* 0x000fe400078e000a */
[----:B-1----:R-:W-:Y:S01]  /*5630*/  IMAD.MOV.U32 R6, RZ, RZ, R2 ;  /* 0x000000ffff067224 */ /* 0x002fe200078e0002 */
[----:B----4-:R3:W1:Y:S01]  /*5640*/  SHFL.DOWN PT, R16, R5, 0x4, 0x1f ;  /* 0x08801f0005107f89 */ /* 0x01066200000e0000 */
[----:B--2---:R-:W-:-:S03]  /*5650*/  IMAD.MOV.U32 R7, RZ, RZ, R3 ;  /* 0x000000ffff077224 */ /* 0x004fc600078e0003 */
[----:B------:R3:W2:Y:S01]  /*5660*/  SHFL.DOWN PT, R13, R10, 0x4, 0x1f ;  /* 0x08801f000a0d7f89 */ /* 0x0006a200000e0000 */
[----:B------:R-:W-:Y:S05]  /*5670*/  @P0 BRA `(.L_x_563) ;  /* 0x0000000000500947 */ /* 0x000fea0003800000 */
[----:B0-----:R-:W-:Y:S01]  /*5680*/  DSETP.GEU.AND P0, PT, |R2|, |R8|, PT ;  /* 0x400000080200722a */ /* 0x001fe20003f0e200 */
[----:B-1----:R-:W-:Y:S02]  /*5690*/  IMAD.MOV.U32 R11, RZ, RZ, R16 ;  /* 0x000000ffff0b7224 */ /* 0x002fe400078e0010 */
[----:B--2---:R-:W-:Y:S02]  /*56a0*/  IMAD.MOV.U32 R12, RZ, RZ, R13 ;  /* 0x000000ffff0c7224 */ /* 0x004fe400078e000d */
        /* <DEDUP_REMOVED lines=17> */
.L_x_563:
[----:B------:R-:W-:Y:S05]  /*57c0*/  BSYNC.RECONVERGENT B1 ;  /* 0x0000000000017941 */ /* 0x000fea0003800200 */
.L_x_562:
[----:B------:R-:W-:Y:S01]  /*57d0*/  ISETP.GT.AND P0, PT, R14, 0x17, PT ;  /* 0x000000170e00780c */ /* 0x000fe20003f04270 */
[----:B0-----:R0:W4:Y:S01]  /*57e0*/  SHFL.DOWN PT, R8, R6, 0x8, 0x1f ;  /* 0x09001f0006087f89 */ /* 0x00112200000e0000 */
[----:B------:R-:W-:Y:S01]  /*57f0*/  BSSY.RECONVERGENT B1, `(.L_x_564) ;  /* 0x000001d000017945 */ /* 0x000fe20003800200 */
[----:B---3--:R-:W-:Y:S02]  /*5800*/  IMAD.MOV.U32 R5, RZ, RZ, R11 ;  /* 0x000000ffff057224 */ /* 0x008fe400078e000b */
[----:B------:R0:W3:Y:S01]  /*5810*/  SHFL.DOWN PT, R9, R7, 0x8, 0x1f ;  /* 0x09001f0007097f89 */ /* 0x0000e200000e0000 */
[----:B------:R-:W-:Y:S02]  /*5820*/  IMAD.MOV.U32 R10, RZ, RZ, R12 ;  /* 0x000000ffff0a7224 */ /* 0x000fe400078e000c */
[----:B------:R-:W-:Y:S01]  /*5830*/  IMAD.MOV.U32 R2, RZ, RZ, R6 ;  /* 0x000000ffff027224 */ /* 0x000fe200078e0006 */
[----:B-1----:R0:W1:Y:S01]  /*5840*/  SHFL.DOWN PT, R16, R11, 0x8, 0x1f ;  /* 0x09001f000b107f89 */ /* 0x00206200000e0000 */
[----:B------:R-:W-:-:S03]  /*5850*/  IMAD.MOV.U32 R3, RZ, RZ, R7 ;  /* 0x000000ffff037224 */ /* 0x000fc600078e0007 */
[----:B--2---:R0:W2:Y:S01]  /*5860*/  SHFL.DOWN PT, R13, R12, 0x8, 0x1f ;  /* 0x09001f000c0d7f89 */ /* 0x0040a200000e0000 */
[----:B------:R-:W-:Y:S05]  /*5870*/  @P0 BRA `(.L_x_565) ;  /* 0x0000000000500947 */ /* 0x000fea0003800000 */
[----:B---34-:R-:W-:Y:S01]  /*5880*/  DSETP.GEU.AND P0, PT, |R6|, |R8|, PT ;  /* 0x400000080600722a */ /* 0x018fe20003f0e200 */
[----:B-1----:R-:W-:Y:S02]  /*5890*/  IMAD.MOV.U32 R5, RZ, RZ, R16 ;  /* 0x000000ffff057224 */ /* 0x002fe400078e0010 */
        /* <DEDUP_REMOVED lines=18> */
.L_x_565:
[----:B------:R-:W-:Y:S05]  /*59c0*/  BSYNC.RECONVERGENT B1 ;  /* 0x0000000000017941 */ /* 0x000fea0003800200 */
.L_x_564:
[----:B------:R-:W-:Y:S01]  /*59d0*/  ISETP.GT.AND P0, PT, R14, 0xf, PT ;  /* 0x0000000f0e00780c */ /* 0x000fe20003f04270 */
[----:B0-----:R0:W0:Y:S01]  /*59e0*/  SHFL.DOWN PT, R6, R2, 0x10, 0x1f ;  /* 0x0a001f0002067f89 */ /* 0x00102200000e0000 */
[----:B------:R-:W-:Y:S01]  /*59f0*/  BSSY.RECONVERGENT B1, `(.L_x_566) ;  /* 0x000001d000017945 */ /* 0x000fe20003800200 */
[----:B------:R-:W-:Y:S02]  /*5a00*/  IMAD.MOV.U32 R17, RZ, RZ, R5 ;  /* 0x000000ffff117224 */ /* 0x000fe400078e0005 */
[----:B------:R0:W0:Y:S01]  /*5a10*/  SHFL.DOWN PT, R7, R3, 0x10, 0x1f ;  /* 0x0a001f0003077f89 */ /* 0x00002200000e0000 */
[----:B------:R-:W-:Y:S02]  /*5a20*/  IMAD.MOV.U32 R19, RZ, RZ, R10 ;  /* 0x000000ffff137224 */ /* 0x000fe400078e000a */
[----:B------:R-:W-:Y:S01]  /*5a30*/  IMAD.MOV.U32 R12, RZ, RZ, R2 ;  /* 0x000000ffff0c7224 */ /* 0x000fe200078e0002 */
[----:B----4-:R4:W0:Y:S01]  /*5a40*/  SHFL.DOWN PT, R8, R5, 0x10, 0x1f ;  /* 0x0a001f0005087f89 */ /* 0x01082200000e0000 */
[----:B--2---:R-:W-:-:S03]  /*5a50*/  IMAD.MOV.U32 R13, RZ, RZ, R3 ;  /* 0x000000ffff0d7224 */ /* 0x004fc600078e0003 */
[----:B---3--:R4:W2:Y:S01]  /*5a60*/  SHFL.DOWN PT, R9, R10, 0x10, 0x1f ;  /* 0x0a001f000a097f89 */ /* 0x0088a200000e0000 */
[----:B------:R-:W-:Y:S05]  /*5a70*/  @P0 BRA `(.L_x_567) ;  /* 0x0000000000500947 */ /* 0x000fea0003800000 */
[----:B0-----:R-:W-:Y:S01]  /*5a80*/  DSETP.GEU.AND P0, PT, |R2|, |R6|, PT ;  /* 0x400000060200722a */ /* 0x001fe20003f0e200 */
[----:B------:R-:W-:Y:S02]  /*5a90*/  IMAD.MOV.U32 R17, RZ, RZ, R8 ;  /* 0x000000ffff117224 */ /* 0x000fe400078e0008 */
        /* <DEDUP_REMOVED lines=18> */
.L_x_567:
[----:B------:R-:W-:Y:S05]  /*5bc0*/  BSYNC.RECONVERGENT B1 ;  /* 0x0000000000017941 */ /* 0x000fea0003800200 */
.L_x_566:
[----:B------:R-:W-:Y:S01]  /*5bd0*/  ISETP.NE.AND P0, PT, R14, RZ, PT ;  /* 0x000000ff0e00720c */ /* 0x000fe20003f05270 */
[----:B------:R-:W-:-:S12]  /*5be0*/  BSSY.RECONVERGENT B1, `(.L_x_568) ;  /* 0x000000b000017945 */ /* 0x000fd80003800200 */
[----:B------:R-:W-:Y:S05]  /*5bf0*/  @P0 BRA `(.L_x_569) ;  /* 0x0000000000240947 */ /* 0x000fea0003800000 */
[----:B0-----:R-:W0:Y:S01]  /*5c00*/  S2R R6, SR_CgaCtaId ;  /* 0x0000000000067919 */ /* 0x001e220000008800 */
[----:B------:R-:W-:Y:S01]  /*5c10*/  MOV R3, 0x400 ;  /* 0x0000040000037802 */ /* 0x000fe20000000f00 */
[----:B------:R-:W-:Y:S01]  /*5c20*/  IMAD.MOV.U32 R18, RZ, RZ, R17 ;  /* 0x000000ffff127224 */ /* 0x000fe200078e0011 */
[----:B------:R-:W-:-:S04]  /*5c30*/  SHF.R.U32.HI R2, RZ, 0x1, R4 ;  /* 0x00000001ff027819 */ /* 0x000fc80000011604 */
[----:B------:R-:W-:Y:S02]  /*5c40*/  LOP3.LUT R2, R2, 0x1f0, RZ, 0xc0, !PT ;  /* 0x000001f002027812 */ /* 0x000fe400078ec0ff */
[----:B0-----:R-:W-:-:S05]  /*5c50*/  LEA R3, R6, R3, 0x18 ;  /* 0x0000000306037211 */ /* 0x001fca00078ec0ff */
[----:B------:R-:W-:-:S05]  /*5c60*/  IMAD.IADD R3, R2, 0x1, R3 ;  /* 0x0000000102037824 */ /* 0x000fca00078e0203 */
[----:B------:R3:W-:Y:S04]  /*5c70*/  STS.64 [R3+0x10], R18 ;  /* 0x0000101203007388 */ /* 0x0007e80000000a00 */
[----:B------:R3:W-:Y:S02]  /*5c80*/  STS.64 [R3+0x8], R12 ;  /* 0x0000080c03007388 */ /* 0x0007e40000000a00 */
.L_x_569:
[----:B------:R-:W-:Y:S05]  /*5c90*/  BSYNC.RECONVERGENT B1 ;  /* 0x0000000000017941 */ /* 0x000fea0003800200 */
.L_x_568:
[----:B------:R-:W-:Y:S01]  /*5ca0*/  BAR.SYNC.DEFER_BLOCKING 0x0 ;  /* 0x0000000000007b1d */ /* 0x000fe20000010000 */
[----:B------:R-:W-:-:S13]  /*5cb0*/  ISETP.NE.AND P1, PT, R4, RZ, PT ;  /* 0x000000ff0400720c */ /* 0x000fda0003f25270 */
[----:B------:R-:W-:Y:S05]  /*5cc0*/  @P1 BRA `(.L_x_497) ;  /* 0x00000008008c1947 */ /* 0x000fea0003800000 */
[----:B0--3--:R-:W0:Y:S01]  /*5cd0*/  S2R R3, SR_CgaCtaId ;  /* 0x0000000000037919 */ /* 0x009e220000008800 */
[----:B------:R-:W-:Y:S01]  /*5ce0*/  MOV R2, 0x400 ;  /* 0x0000040000027802 */ /* 0x000fe20000000f00 */
[----:B------:R-:W-:Y:S03]  /*5cf0*/  BSSY.RECONVERGENT B1, `(.L_x_570) ;  /* 0x000001a000017945 */ /* 0x000fe60003800200 */
[----:B0-----:R-:W-:-:S05]  /*5d00*/  LEA R30, R3, R2, 0x18 ;  /* 0x00000002031e7211 */ /* 0x001fca00078ec0ff */
[----:B------:R-:W0:Y:S04]  /*5d10*/  LDS.64 R14, [R30+0x18] ;  /* 0x000018001e0e7984 */ /* 0x000e280000000a00 */
[----:B----4-:R-:W3:Y:S04]  /*5d20*/  LDS.128 R4, [R30+0x20] ;  /* 0x000020001e047984 */ /* 0x010ee80000000c00 */
[----:B------:R4:W1:Y:S04]  /*5d30*/  LDS.64 R28, [R30+0x80] ;  /* 0x000080001e1c7984 */ /* 0x0008680000000a00 */
[----:B--2---:R4:W2:Y:S01]  /*5d40*/  LDS.128 R8, [R30+0x30] ;  /* 0x000030001e087984 */ /* 0x0048a20000000c00 */
[----:B0-----:R-:W-:Y:S01]  /*5d50*/  DSETP.GEU.AND P0, PT, |R12|, |R14|, PT ;  /* 0x4000000e0c00722a */ /* 0x001fe20003f0e200 */
[----:B------:R-:W-:Y:S01]  /*5d60*/  MOV R2, R14 ;  /* 0x0000000e00027202 */ /* 0x000fe20000000f00 */
[----:B------:R-:W-:-:S02]  /*5d70*/  IMAD.MOV.U32 R3, RZ, RZ, R15 ;  /* 0x000000ffff037224 */ /* 0x000fc400078e000f */
[----:B---3--:R-:W-:Y:S02]  /*5d80*/  IMAD.MOV.U32 R31, RZ, RZ, R4 ;  /* 0x000000ffff1f7224 */ /* 0x008fe400078e0004 */
[----:B------:R-:W-:-:S08]  /*5d90*/  IMAD.MOV.U32 R33, RZ, RZ, R5 ;  /* 0x000000ffff217224 */ /* 0x000fd000078e0005 */
[----:B-12-4-:R-:W-:Y:S05]  /*5da0*/  @!P0 BRA `(.L_x_571) ;  /* 0x0000000000388947 */ /* 0x016fea0003800000 */
        /* <DEDUP_REMOVED lines=14> */
.L_x_571:
[----:B------:R-:W-:Y:S05]  /*5e90*/  BSYNC.RECONVERGENT B1 ;  /* 0x0000000000017941 */ /* 0x000fea0003800200 */
.L_x_570:
        /* <DEDUP_REMOVED lines=25> */
.L_x_573:
[----:B------:R-:W-:Y:S05]  /*6030*/  BSYNC.RECONVERGENT B1 ;  /* 0x0000000000017941 */ /* 0x000fea0003800200 */
.L_x_572:
        /* <DEDUP_REMOVED lines=21> */
.L_x_575:
[----:B------:R-:W-:Y:S05]  /*6190*/  BSYNC.RECONVERGENT B1 ;  /* 0x0000000000017941 */ /* 0x000fea0003800200 */
.L_x_574:
        /* <DEDUP_REMOVED lines=21> */
.L_x_577:
[----:B------:R-:W-:Y:S05]  /*62f0*/  BSYNC.RECONVERGENT B1 ;  /* 0x0000000000017941 */ /* 0x000fea0003800200 */
.L_x_576:
        /* <DEDUP_REMOVED lines=21> */
.L_x_579:
[----:B------:R-:W-:Y:S05]  /*6450*/  BSYNC.RECONVERGENT B1 ;  /* 0x0000000000017941 */ /* 0x000fea0003800200 */
.L_x_578:
        /* <DEDUP_REMOVED lines=21> */
.L_x_581:
[----:B------:R-:W-:Y:S05]  /*65b0*/  BSYNC.RECONVERGENT B1 ;  /* 0x0000000000017941 */ /* 0x000fea0003800200 */
.L_x_580:
        /* <DEDUP_REMOVED lines=20> */
.L_x_497:
[----:B------:R-:W-:Y:S05]  /*6700*/  BSYNC.RECONVERGENT B0 ;  /* 0x0000000000007941 */ /* 0x000fea0003800200 */
.L_x_464:
[----:B------:R-:W-:Y:S05]  /*6710*/  @P1 EXIT ;  /* 0x000000000000194d */ /* 0x000fea0003800000 */
[----:B01-3--:R-:W0:Y:S01]  /*6720*/  LDC.64 R2, c[0x0][0x390] ;  /* 0x0000e400ff027b82 */ /* 0x00be220000000a00 */
[----:B------:R-:W-:Y:S02]  /*6730*/  IMAD.MOV.U32 R18, RZ, RZ, R17 ;  /* 0x000000ffff127224 */ /* 0x000fe400078e0011 */
[----:B0-----:R-:W-:-:S05]  /*6740*/  IMAD.WIDE.U32 R2, R0, 0x10, R2 ;  /* 0x0000001000027825 */ /* 0x001fca00078e0002 */
[----:B------:R-:W-:Y:S04]  /*6750*/  STG.E.64 desc[UR10][R2.64], R12 ;  /* 0x0000000c02007986 */ /* 0x000fe8000c101b0a */
[----:B------:R-:W-:Y:S01]  /*6760*/  STG.E.64 desc[UR10][R2.64+0x8], R18 ;  /* 0x0000081202007986 */ /* 0x000fe2000c101b0a */
[----:B------:R-:W-:Y:S05]  /*6770*/  EXIT ;  /* 0x000000000000794d */ /* 0x000fea0003800000 */
.L_x_582:
        /* <DEDUP_REMOVED lines=16> */
.L_x_743:


//--------------------- .text._ZN6thrust24THRUST_300001_SM_1000_NS8cuda_cub4core6detail13_kernel_agentINS1_8__reduce11ReduceAgentINS0_12zip_iteratorIN4cuda3std3__45tupleIJNS0_10device_ptrIdEENS0_17counting_iteratorIlNS0_11use_defaultESF_SF_EEEEEEEPNSB_IJdlEEESJ_iNS1_9__extrema9arg_max_fIdl7abs_maxEEEEJSI_SK_iSO_EEEvDpT0_ --------------------------
	.section	.text._ZN6thrust24THRUST_300001_SM_1000_NS8cuda_cub4core6detail13_kernel_agentINS1_8__reduce11ReduceAgentINS0_12zip_iteratorIN4cuda3std3__45tupleIJNS0_10device_ptrIdEENS0_17counting_iteratorIlNS0_11use_defaultESF_SF_EEEEEEEPNSB_IJdlEEESJ_iNS1_9__extrema9arg_max_fIdl7abs_maxEEEEJSI_SK_iSO_EEEvDpT0_,"ax",@progbits
	.align	128
        .global         _ZN6thrust24THRUST_300001_SM_1000_NS8cuda_cub4core6detail13_kernel_agentINS1_8__reduce11ReduceAgentINS0_12zip_iteratorIN4cuda3std3__45tupleIJNS0_10device_ptrIdEENS0_17counting_iteratorIlNS0_11use_defaultESF_SF_EEEEEEEPNSB_IJdlEEESJ_iNS1_9__extrema9arg_max_fIdl7abs_maxEEEEJSI_SK_iSO_EEEvDpT0_
        .type           _ZN6thrust24THRUST_300001_SM_1000_NS8cuda_cub4core6detail13_kernel_agentINS1_8__reduce11ReduceAgentINS0_12zip_iteratorIN4cuda3std3__45tupleIJNS0_10device_ptrIdEENS0_17counting_iteratorIlNS0_11use_defaultESF_SF_EEEEEEEPNSB_IJdlEEESJ_iNS1_9__extrema9arg_max_fIdl7abs_maxEEEEJSI_SK_iSO_EEEvDpT0_,@function
        .size           _ZN6thrust24THRUST_300001_SM_1000_NS8cuda_cub4core6detail13_kernel_agentINS1_8__reduce11ReduceAgentINS0_12zip_iteratorIN4cuda3std3__45tupleIJNS0_10device_ptrIdEENS0_17counting_iteratorIlNS0_11use_defaultESF_SF_EEEEEEEPNSB_IJdlEEESJ_iNS1_9__extrema9arg_max_fIdl7abs_maxEEEEJSI_SK_iSO_EEEvDpT0_,(.L_x_744 - _ZN6thrust24THRUST_300001_SM_1000_NS8cuda_cub4core6detail13_kernel_agentINS1_8__reduce11ReduceAgentINS0_12zip_iteratorIN4cuda3std3__45tupleIJNS0_10device_ptrIdEENS0_17counting_iteratorIlNS0_11use_defaultESF_SF_EEEEEEEPNSB_IJdlEEESJ_iNS1_9__extrema9arg_max_fIdl7abs_maxEEEEJSI_SK_iSO_EEEvDpT0_)
        .other          _ZN6thrust24THRUST_300001_SM_1000_NS8cuda_cub4core6detail13_kernel_agentINS1_8__reduce11ReduceAgentINS0_12zip_iteratorIN4cuda3std3__45tupleIJNS0_10device_ptrIdEENS0_17counting_iteratorIlNS0_11use_defaultESF_SF_EEEEEEEPNSB_IJdlEEESJ_iNS1_9__extrema9arg_max_fIdl7abs_maxEEEEJSI_SK_iSO_EEEvDpT0_,@"STO_CUDA_ENTRY STV_DEFAULT"
_ZN6thrust24THRUST_300001_SM_1000_NS8cuda_cub4core6detail13_kernel_agentINS1_8__reduce11ReduceAgentINS0_12zip_iteratorIN4cuda3std3__45tupleIJNS0_10device_ptrIdEENS0_17counting_iteratorIlNS0_11use_defaultESF_SF_EEEEEEEPNSB_IJdlEEESJ_iNS1_9__extrema9arg_max_fIdl7abs_maxEEEEJSI_SK_iSO_EEEvDpT0_:
.text._ZN6thrust24THRUST_300001_SM_1000_NS8cuda_cub4core6detail13_kernel_agentINS1_8__reduce11ReduceAgentINS0_12zip_iteratorIN4cuda3std3__45tupleIJNS0_10device_ptrIdEENS0_17counting_iteratorIlNS0_11use_defaultESF_SF_EEEEEEEPNSB_IJdlEEESJ_iNS1_9__extrema9arg_max_fIdl7abs_maxEEEEJSI_SK_iSO_EEEvDpT0_:
        /* <DEDUP_REMOVED lines=23> */
.L_x_586:
[----:B0-----:R-:W-:Y:S05]  /*0170*/  BSYNC.RECONVERGENT B1 ;  /* 0x0000000000017941 */ /* 0x001fea0003800200 */
.L_x_585:
        /* <DEDUP_REMOVED lines=19> */
.L_x_593:
        /* <DEDUP_REMOVED lines=31> */
.L_x_592:
[----:B------:R-:W-:Y:S05]  /*04a0*/  BSYNC.RECONVERGENT B3 ;  /* 0x0000000000037941 */ /* 0x000fea0003800200 */
.L_x_591:
[----:B------:R-:W-:Y:S01]  /*04b0*/  IADD3 R14, P0, PT, R14, 0x100, RZ ;  /* 0x000001000e0e7810 */ /* 0x000fe20007f1e0ff */
[----:B------:R-:W-:Y:S02]  /*04c0*/  VIADD R10, R10, 0x100 ;  /* 0x000001000a0a7836 */ /* 0x000fe40000000000 */
[----:B------:R-:W-:Y:S02]  /*04d0*/  IMAD.X R13, RZ, RZ, R13, P3 ;  /* 0x000000ffff0d7224 */ /* 0x000fe400018e060d */
[----:B------:R-:W-:Y:S01]  /*04e0*/  IMAD.X R15, RZ, RZ, R15, P0 ;  /* 0x000000ffff0f7224 */ /* 0x000fe200000e060f */
[----:B------:R-:W-:Y:S07]  /*04f0*/  @P2 BRA `(.L_x_593) ;  /* 0xfffffffc006c2947 */ /* 0x000fee000383ffff */
.L_x_590:
[----:B------:R-:W-:Y:S05]  /*0500*/  BSYNC.RECONVERGENT B2 ;  /* 0x0000000000027941 */ /* 0x000fea0003800200 */
.L_x_589:
[----:B------:R-:W-:-:S13]  /*0510*/  ISETP.GE.U32.AND P0, PT, R16, 0x300, PT ;  /* 0x000003001000780c */ /* 0x000fda0003f06070 */
[----:B------:R-:W-:Y:S05]  /*0520*/  @!P0 BRA `(.L_x_588) ;  /* 0x0000000400bc8947 */ /* 0x000fea0003800000 */
[----:B------:R-:W0:Y:S01]  /*0530*/  LDC.64 R4, c[0x0][0x380] ;  /* 0x0000e000ff047b82 */ /* 0x000e220000000a00 */
[----:B------:R-:W-:-:S07]  /*0540*/  VIADD R20, R10, 0x200 ;  /* 0x000002000a147836 */ /* 0x000fce0000000000 */
[----:B------:R-:W1:Y:S02]  /*0550*/  LDC.64 R6, c[0x0][0x388] ;  /* 0x0000e200ff067b82 */ /* 0x000e640000000a00 */
.L_x_602:
        /* <DEDUP_REMOVED lines=30> */
.L_x_595:
[----:B------:R-:W-:Y:S05]  /*0740*/  BSYNC.RECONVERGENT B2 ;  /* 0x0000000000027941 */ /* 0x000fea0003800200 */
.L_x_594:
[----:B-----5:R-:W-:Y:S01]  /*0750*/  DSETP.GEU.AND P0, PT, |R16|, |R14|, PT ;  /* 0x4000000e1000722a */ /* 0x020fe20003f0e200 */
[C---:B------:R-:W-:Y:S01]  /*0760*/  IADD3 R19, P1, PT, R23.reuse, R6, RZ ;  /* 0x0000000617137210 */ /* 0x040fe20007f3e0ff */
[----:B------:R-:W-:Y:S01]  /*0770*/  BSSY.RECONVERGENT B2, `(.L_x_596) ;  /* 0x0000015000027945 */ /* 0x000fe20003800200 */
[----:B------:R-:W-:Y:S02]  /*0780*/  IMAD.MOV.U32 R2, RZ, RZ, R14 ;  /* 0x000000ffff027224 */ /* 0x000fe400078e000e */
[----:B------:R-:W-:Y:S01]  /*0790*/  LEA.HI.X.SX32 R18, R23, R7, 0x1, P1 ;  /* 0x0000000717127211 */ /* 0x000fe200008f0eff */
[----:B------:R-:W-:Y:S02]  /*07a0*/  IMAD.MOV.U32 R9, RZ, RZ, R19 ;  /* 0x000000ffff097224 */ /* 0x000fe400078e0013 */
[----:B------:R-:W-:Y:S02]  /*07b0*/  IMAD.MOV.U32 R3, RZ, RZ, R15 ;  /* 0x000000ffff037224 */ /* 0x000fe400078e000f */
[----:B------:R-:W-:-:S04]  /*07c0*/  IMAD.MOV.U32 R8, RZ, RZ, R18 ;  /* 0x000000ffff087224 */ /* 0x000fc800078e0012 */
        /* <DEDUP_REMOVED lines=15> */
.L_x_597:
[----:B------:R-:W-:Y:S05]  /*08c0*/  BSYNC.RECONVERGENT B2 ;  /* 0x0000000000027941 */ /* 0x000fea0003800200 */
.L_x_596:
        /* <DEDUP_REMOVED lines=25> */
.L_x_599:
[----:B------:R-:W-:Y:S05]  /*0a60*/  BSYNC.RECONVERGENT B2 ;  /* 0x0000000000027941 */ /* 0x000fea0003800200 */
.L_x_598:
        /* <DEDUP_REMOVED lines=22> */
.L_x_601:
[----:B------:R-:W-:Y:S05]  /*0bd0*/  BSYNC.RECONVERGENT B2 ;  /* 0x0000000000027941 */ /* 0x000fea0003800200 */
.L_x_600:
[C---:B------:R-:W-:Y:S01]  /*0be0*/  VIADD R10, R20.reuse, 0x200 ;  /* 0x00000200140a7836 */ /* 0x040fe20000000000 */
[----:B------:R-:W-:-:S04]  /*0bf0*/  IADD3 R20, PT, PT, R20, 0x400, RZ ;  /* 0x0000040014147810 */ /* 0x000fc80007ffe0ff */
[----:B------:R-:W-:-:S13]  /*0c00*/  ISETP.GE.AND P0, PT, R10, UR5, PT ;  /* 0x000000050a007c0c */ /* 0x000fda000bf06270 */
[----:B------:R-:W-:Y:S05]  /*0c10*/  @!P0 BRA `(.L_x_602) ;  /* 0xfffffff800508947 */ /* 0x000fea000383ffff */
.L_x_588:
[----:B------:R-:W-:Y:S05]  /*0c20*/  BSYNC.RECONVERGENT B1 ;  /* 0x0000000000017941 */ /* 0x000fea0003800200 */
.L_x_587:
        /* <DEDUP_REMOVED lines=35> */
.L_x_605:
[----:B------:R-:W-:Y:S05]  /*0e60*/  BSYNC.RECONVERGENT B1 ;  /* 0x0000000000017941 */ /* 0x000fea0003800200 */
.L_x_604:
        /* <DEDUP_REMOVED lines=31> */
.L_x_607:
[----:B------:R-:W-:Y:S05]  /*1060*/  BSYNC.RECONVERGENT B1 ;  /* 0x0000000000017941 */ /* 0x000fea0003800200 */
.L_x_606:
        /* <DEDUP_REMOVED lines=31> */
.L_x_609:
[----:B------:R-:W-:Y:S05]  /*1260*/  BSYNC.RECONVERGENT B1 ;  /* 0x0000000000017941 */ /* 0x000fea0003800200 */
.L_x_608:
[----:B------:R-:W-:Y:S01]  /*1270*/  ISETP.GT.AND P0, PT, R10, 0x17, PT ;  /* 0x000000170a00780c */ /* 0x000fe20003f04270 */
[----:B-1----:R1:W1:Y:S01]  /*1280*/  SHFL.DOWN PT, R2, R4, 0x8, 0x1f ;  /* 0x09001f0004027f89 */ /* 0x00226200000e0000 */
[----:B------:R-:W-:Y:S01]  /*1290*/  BSSY.RECONVERGENT B1, `(.L_x_610) ;  /* 0x000001d000017945 */ /* 0x000fe20003800200 */
[----:B0-----:R-:W-:Y:S02]  /*12a0*/  IMAD.MOV.U32 R8, RZ, RZ, R11 ;  /* 0x000000ffff087224 */ /* 0x001fe400078e000b */
[----:B------:R0:W0:Y:S01]  /*12b0*/  SHFL.DOWN PT, R3, R5, 0x8, 0x1f ;  /* 0x09001f0005037f89 */ /* 0x00002200000e0000 */
[----:B------:R-:W-:Y:S02]  /*12c0*/  IMAD.MOV.U32 R9, RZ, RZ, R12 ;  /* 0x000000ffff097224 */ /* 0x000fe400078e000c */
[----:B------:R-:W-:Y:S01]  /*12d0*/  IMAD.MOV.U32 R6, RZ, RZ, R4 ;  /* 0x000000ffff067224 */ /* 0x000fe200078e0004 */
[----:B---3--:R3:W0:Y:S01]  /*12e0*/  SHFL.DOWN PT, R14, R11, 0x8, 0x1f ;  /* 0x09001f000b0e7f89 */ /* 0x00862200000e0000 */
[----:B--2---:R-:W-:-:S03]  /*12f0*/  IMAD.MOV.U32 R7, RZ, RZ, R5 ;  /* 0x000000ffff077224 */ /* 0x004fc600078e0005 */
[----:B----4-:R3:W2:Y:S01]  /*1300*/  SHFL.DOWN PT, R13, R12, 0x8, 0x1f ;  /* 0x09001f000c0d7f89 */ /* 0x0106a200000e0000 */
[----:B------:R-:W-:Y:S05]  /*1310*/  @P0 BRA `(.L_x_611) ;  /* 0x0000000000500947 */ /* 0x000fea0003800000 */
[----:B01----:R-:W-:Y:S01]  /*1320*/  DSETP.GEU.AND P0, PT, |R4|, |R2|, PT ;  /* 0x400000020400722a */ /* 0x003fe20003f0e200 */
[----:B------:R-:W-:Y:S01]  /*1330*/  IMAD.MOV.U32 R8, RZ, RZ, R14 ;  /* 0x000000ffff087224 */ /* 0x000fe200078e000e */
[----:B--2---:R-:W-:Y:S01]  /*1340*/  MOV R9, R13 ;  /* 0x0000000d00097202 */ /* 0x004fe20000000f00 */
        /* <DEDUP_REMOVED lines=17> */
.L_x_611:
[----:B------:R-:W-:Y:S05]  /*1460*/  BSYNC.RECONVERGENT B1 ;  /* 0x0000000000017941 */ /* 0x000fea0003800200 */
.L_x_610:
[----:B------:R-:W-:Y:S01]  /*1470*/  ISETP.GT.AND P0, PT, R10, 0xf, PT ;  /* 0x0000000f0a00780c */ /* 0x000fe20003f04270 */
[----:B-1----:R1:W4:Y:S01]  /*1480*/  SHFL.DOWN PT, R4, R6, 0x10, 0x1f ;  /* 0x0a001f0006047f89 */ /* 0x00232200000e0000 */
[----:B------:R-:W-:Y:S01]  /*1490*/  BSSY.RECONVERGENT B1, `(.L_x_612) ;  /* 0x000001d000017945 */ /* 0x000fe20003800200 */
[----:B0-----:R-:W-:Y:S02]  /*14a0*/  IMAD.MOV.U32 R14, RZ, RZ, R8 ;  /* 0x000000ffff0e7224 */ /* 0x001fe400078e0008 */
[----:B------:R1:W0:Y:S01]  /*14b0*/  SHFL.DOWN PT, R5, R7, 0x10, 0x1f ;  /* 0x0a001f0007057f89 */ /* 0x00022200000e0000 */
[----:B------:R-:W-:Y:S02]  /*14c0*/  IMAD.MOV.U32 R15, RZ, RZ, R9 ;  /* 0x000000ffff0f7224 */ /* 0x000fe400078e0009 */
[----:B------:R-:W-:Y:S01]  /*14d0*/  IMAD.MOV.U32 R2, RZ, RZ, R6 ;  /* 0x000000ffff027224 */ /* 0x000fe200078e0006 */
[----:B---3--:R1:W3:Y:S01]  /*14e0*/  SHFL.DOWN PT, R11, R8, 0x10, 0x1f ;  /* 0x0a001f00080b7f89 */ /* 0x0082e200000e0000 */
[----:B------:R-:W-:-:S03]  /*14f0*/  IMAD.MOV.U32 R3, RZ, RZ, R7 ;  /* 0x000000ffff037224 */ /* 0x000fc600078e0007 */
[----:B------:R1:W0:Y:S01]  /*1500*/  SHFL.DOWN PT, R12, R9, 0x10, 0x1f ;  /* 0x0a001f00090c7f89 */ /* 0x00022200000e0000 */
[----:B------:R-:W-:Y:S05]  /*1510*/  @P0 BRA `(.L_x_613) ;  /* 0x0000000000500947 */ /* 0x000fea0003800000 */
[----:B0---4-:R-:W-:Y:S01]  /*1520*/  DSETP.GEU.AND P0, PT, |R6|, |R4|, PT ;  /* 0x400000040600722a */ /* 0x011fe20003f0e200 */
[----:B---3--:R-:W-:Y:S02]  /*1530*/  IMAD.MOV.U32 R14, RZ, RZ, R11 ;  /* 0x000000ffff0e7224 */ /* 0x008fe400078e000b */
        /* <DEDUP_REMOVED lines=18> */
.L_x_613:
[----:B------:R-:W-:Y:S05]  /*1660*/  BSYNC.RECONVERGENT B1 ;  /* 0x0000000000017941 */ /* 0x000fea0003800200 */
.L_x_612:
[----:B------:R-:W-:Y:S01]  /*1670*/  ISETP.NE.AND P0, PT, R10, RZ, PT ;  /* 0x000000ff0a00720c */ /* 0x000fe20003f05270 */
[----:B------:R-:W-:-:S12]  /*1680*/  BSSY.RECONVERGENT B1, `(.L_x_614) ;  /* 0x000000a000017945 */ /* 0x000fd80003800200 */
[----:B------:R-:W-:Y:S05]  /*1690*/  @P0 BRA `(.L_x_615) ;  /* 0x0000000000200947 */ /* 0x000fea0003800000 */
[----:B-1----:R-:W1:Y:S01]  /*16a0*/  S2R R6, SR_CgaCtaId ;  /* 0x0000000000067919 */ /* 0x002e620000008800 */
[----:B0-----:R-:W-:Y:S02]  /*16b0*/  MOV R5, 0x400 ;  /* 0x0000040000057802 */ /* 0x001fe40000000f00 */
[----:B----4-:R-:W-:-:S04]  /*16c0*/  SHF.R.U32.HI R4, RZ, 0x1, R0 ;  /* 0x00000001ff047819 */ /* 0x010fc80000011600 */
[----:B------:R-:W-:Y:S02]  /*16d0*/  LOP3.LUT R4, R4, 0x1f0, RZ, 0xc0, !PT ;  /* 0x000001f004047812 */ /* 0x000fe400078ec0ff */
[----:B-1----:R-:W-:-:S05]  /*16e0*/  LEA R5, R6, R5, 0x18 ;  /* 0x0000000506057211 */ /* 0x002fca00078ec0ff */
[----:B------:R-:W-:-:S05]  /*16f0*/  IMAD.IADD R5, R4, 0x1, R5 ;  /* 0x0000000104057824 */ /* 0x000fca00078e0205 */
[----:B------:R0:W-:Y:S04]  /*1700*/  STS.64 [R5+0x10], R14 ;  /* 0x0000100e05007388 */ /* 0x0001e80000000a00 */
[----:B------:R0:W-:Y:S02]  /*1710*/  STS.64 [R5+0x8], R2 ;  /* 0x0000080205007388 */ /* 0x0001e40000000a00 */
.L_x_615:
[----:B------:R-:W-:Y:S05]  /*1720*/  BSYNC.RECONVERGENT B1 ;  /* 0x0000000000017941 */ /* 0x000fea0003800200 */
.L_x_614:
        /* <DEDUP_REMOVED lines=8> */
[----:B-1--4-:R-:W1:Y:S04]  /*17b0*/  LDS.128 R4, [R0+0x20] ;  /* 0x0000200000047984 */ /* 0x012e680000000c00 */
[----:B--2---:R2:W4:Y:S04]  /*17c0*/  LDS.64 R12, [R0+0x80] ;  /* 0x00008000000c7984 */ /* 0x0045280000000a00 */
[----:B---3--:R2:W3:Y:S01]  /*17d0*/  LDS.128 R8, [R0+0x30] ;  /* 0x0000300000087984 */ /* 0x0084e20000000c00 */
[----:B0-----:R-:W-:Y:S01]  /*17e0*/  DSETP.GEU.AND P0, PT, |R2|, |R16|, PT ;  /* 0x400000100200722a */ /* 0x001fe20003f0e200 */
[----:B------:R-:W-:Y:S01]  /*17f0*/  IMAD.MOV.U32 R24, RZ, RZ, R16 ;  /* 0x000000ffff187224 */ /* 0x000fe200078e0010 */
[----:B------:R-:W-:Y:S01]  /*1800*/  MOV R25, R17 ;  /* 0x0000001100197202 */ /* 0x000fe20000000f00 */
[----:B-1----:R-:W-:-:S02]  /*1810*/  IMAD.MOV.U32 R26, RZ, RZ, R4 ;  /* 0x000000ffff1a7224 */ /* 0x002fc400078e0004 */
[----:B------:R-:W-:-:S09]  /*1820*/  IMAD.MOV.U32 R27, RZ, RZ, R5 ;  /* 0x000000ffff1b7224 */ /* 0x000fd200078e0005 */
        /* <DEDUP_REMOVED lines=15> */
.L_x_618:
[----:B------:R-:W-:Y:S05]  /*1920*/  BSYNC.RECONVERGENT B1 ;  /* 0x0000000000017941 */ /* 0x000fea0003800200 */
.L_x_617:
        /* <DEDUP_REMOVED lines=23> */
.L_x_620:
[----:B------:R-:W-:Y:S05]  /*1aa0*/  BSYNC.RECONVERGENT B1 ;  /* 0x0000000000017941 */ /* 0x000fea0003800200 */
.L_x_619:
        /* <DEDUP_REMOVED lines=21> */
.L_x_622:
[----:B------:R-:W-:Y:S05]  /*1c00*/  BSYNC.RECONVERGENT B1 ;  /* 0x0000000000017941 */ /* 0x000fea0003800200 */
.L_x_621:
        /* <DEDUP_REMOVED lines=23> */
.L_x_624:
[----:B------:R-:W-:Y:S05]  /*1d80*/  BSYNC.RECONVERGENT B1 ;  /* 0x0000000000017941 */ /* 0x000fea0003800200 */
.L_x_623:
        /* <DEDUP_REMOVED lines=21> */
.L_x_626:
[----:B------:R-:W-:Y:S05]  /*1ee0*/  BSYNC.RECONVERGENT B1 ;  /* 0x0000000000017941 */ /* 0x000fea0003800200 */
.L_x_625:
[----:B------:R-:W-:Y:S01]  /*1ef0*/  DSETP.GEU.AND P0, PT, |R2|, |R10|, PT ;  /* 0x4000000a0200722a */ /* 0x000fe20003f0e200 */
[----:B------:R-:W-:Y:S01]  /*1f00*/  BSSY.RECONVERGENT B1, `(.L_x_627) ;  /* 0x0000014000017945 */ /* 0x000fe20003800200 */
[----:B------:R-:W-:Y:S01]  /*1f10*/  IMAD.MOV.U32 R8, RZ, RZ, R10 ;  /* 0x000000ffff087224 */ /* 0x000fe200078e000a */
[----:B---3--:R-:W-:Y:S01]  /*1f20*/  MOV R0, R5 ;  /* 0x0000000500007202 */ /* 0x008fe20000000f00 */
        /* <DEDUP_REMOVED lines=17> */
.L_x_628:
[----:B------:R-:W-:Y:S05]  /*2040*/  BSYNC.RECONVERGENT B1 ;  /* 0x0000000000017941 */ /* 0x000fea0003800200 */
.L_x_627:
        /* <DEDUP_REMOVED lines=21> */
.L_x_603:
        /* <DEDUP_REMOVED lines=9> */
[----:B------:R-:W-:Y:S02]  /*2230*/  VIADD R5, R5, UR6 ;  /* 0x0000000605057c36 */ /* 0x000fe40008000000 */
        /* <DEDUP_REMOVED lines=9> */
[----:B----4-:R-:W-:Y:S01]  /*22d0*/  IMAD.MOV.U32 R14, RZ, RZ, R12 ;  /* 0x000000ffff0e7224 */ /* 0x010fe200078e000c */
[----:B------:R-:W-:Y:S01]  /*22e0*/  MOV R6, R10 ;  /* 0x0000000a00067202 */ /* 0x000fe20000000f00 */
[----:B0-----:R-:W-:Y:S02]  /*22f0*/  IMAD.MOV.U32 R16, RZ, RZ, R13 ;  /* 0x000000ffff107224 */ /* 0x001fe400078e000d */
        /* <DEDUP_REMOVED lines=16> */
.L_x_630:
[----:B------:R-:W-:Y:S05]  /*2400*/  BSYNC.RECONVERGENT B1 ;  /* 0x0000000000017941 */ /* 0x000fea0003800200 */
.L_x_629:
        /* <DEDUP_REMOVED lines=32> */
.L_x_632:
[----:B------:R-:W-:Y:S05]  /*2610*/  BSYNC.RECONVERGENT B1 ;  /* 0x0000000000017941 */ /* 0x000fea0003800200 */
.L_x_631:
[----:B-1----:R-:W-:Y:S01]  /*2620*/  VIADD R2, R4, 0x4 ;  /* 0x0000000404027836 */ /* 0x002fe20000000000 */
[----:B------:R1:W4:Y:S01]  /*2630*/  SHFL.DOWN PT, R6, R8, 0x4, R5 ;  /* 0x0880000008067989 */ /* 0x00032200000e0005 */
[----:B------:R-:W-:Y:S01]  /*2640*/  BSSY.RECONVERGENT B1, `(.L_x_633) ;  /* 0x000001e000017945 */ /* 0x000fe20003800200 */
[----:B--2---:R-:W-:Y:S01]  /*2650*/  IMAD.MOV.U32 R14, RZ, RZ, R10 ;  /* 0x000000ffff0e7224 */ /* 0x004fe200078e000a */
[----:B------:R-:W-:Y:S01]  /*2660*/  MOV R16, R12 ;  /* 0x0000000c00107202 */ /* 0x000fe20000000f00 */
[----:B------:R1:W2:Y:S01]  /*2670*/  SHFL.DOWN PT, R7, R9, 0x4, R5 ;  /* 0x0880000009077989 */ /* 0x0002a200000e0005 */
[----:B------:R-:W-:Y:S01]  /*2680*/  ISETP.GT.AND P0, PT, R2, R5, PT ;  /* 0x000000050200720c */ /* 0x000fe20003f04270 */
[----:B------:R-:W-:Y:S02]  /*2690*/  IMAD.MOV.U32 R2, RZ, RZ, R8 ;  /* 0x000000ffff027224 */ /* 0x000fe400078e0008 */
[----:B---3--:R1:W3:Y:S01]  /*26a0*/  SHFL.DOWN PT, R11, R10, 0x4, R5 ;  /* 0x088000000a0b7989 */ /* 0x0082e200000e0005 */
[----:B------:R-:W-:-:S03]  /*26b0*/  IMAD.MOV.U32 R3, RZ, RZ, R9 ;  /* 0x000000ffff037224 */ /* 0x000fc600078e0009 */
[----:B0-----:R1:W0:Y:S06]  /*26c0*/  SHFL.DOWN PT, R13, R12, 0x4, R5 ;  /* 0x088000000c0d7989 */ /* 0x00122c00000e0005 */
        /* <DEDUP_REMOVED lines=21> */
.L_x_634:
[----:B------:R-:W-:Y:S05]  /*2820*/  BSYNC.RECONVERGENT B1 ;  /* 0x0000000000017941 */ /* 0x000fea0003800200 */
.L_x_633:
        /* <DEDUP_REMOVED lines=8> */
[----:B---3--:R3:W1:Y:S01]  /*28b0*/  SHFL.DOWN PT, R11, R14, 0x8, R5 ;  /* 0x090000000e0b7989 */ /* 0x00866200000e0005 */
[----:B--2---:R-:W-:-:S03]  /*28c0*/  IMAD.MOV.U32 R7, RZ, RZ, R3 ;  /* 0x000000ffff077224 */ /* 0x004fc600078e0003 */
[----:B0-----:R3:W0:Y:S04]  /*28d0*/  SHFL.DOWN PT, R13, R16, 0x8, R5 ;  /* 0x09000000100d7989 */ /* 0x00162800000e0005 */
        /* <DEDUP_REMOVED lines=21> */
.L_x_636:
[----:B------:R-:W-:Y:S05]  /*2a30*/  BSYNC.RECONVERGENT B1 ;  /* 0x0000000000017941 */ /* 0x000fea0003800200 */
.L_x_635:
[----:B-1----:R-:W-:Y:S01]  /*2a40*/  VIADD R2, R4, 0x10 ;  /* 0x0000001004027836 */ /* 0x002fe20000000000 */
[----:B----4-:R1:W2:Y:S01]  /*2a50*/  SHFL.DOWN PT, R8, R6, 0x10, R5 ;  /* 0x0a00000006087989 */ /* 0x0102a200000e0005 */
[----:B------:R-:W-:Y:S01]  /*2a60*/  BSSY.RECONVERGENT B1, `(.L_x_637) ;  /* 0x000001e000017945 */ /* 0x000fe20003800200 */
[----:B---3--:R-:W-:Y:S02]  /*2a70*/  IMAD.MOV.U32 R14, RZ, RZ, R10 ;  /* 0x000000ffff0e7224 */ /* 0x008fe400078e000a */
[----:B------:R-:W-:Y:S01]  /*2a80*/  ISETP.GT.AND P0, PT, R2, R5, PT ;  /* 0x000000050200720c */ /* 0x000fe20003f04270 */
[----:B------:R1:W3:Y:S01]  /*2a90*/  SHFL.DOWN PT, R9, R7, 0x10, R5 ;  /* 0x0a00000007097989 */ /* 0x0002e200000e0005 */
[----:B------:R-:W-:Y:S02]  /*2aa0*/  IMAD.MOV.U32 R15, RZ, RZ, R12 ;  /* 0x000000ffff0f7224 */ /* 0x000fe400078e000c */
[----:B------:R-:W-:Y:S01]  /*2ab0*/  IMAD.MOV.U32 R2, RZ, RZ, R6 ;  /* 0x000000ffff027224 */ /* 0x000fe200078e0006 */
[----:B------:R1:W4:Y:S01]  /*2ac0*/  SHFL.DOWN PT, R11, R10, 0x10, R5 ;  /* 0x0a0000000a0b7989 */ /* 0x00032200000e0005 */
        /* <DEDUP_REMOVED lines=23> */
.L_x_638:
[----:B------:R-:W-:Y:S05]  /*2c40*/  BSYNC.RECONVERGENT B1 ;  /* 0x0000000000017941 */ /* 0x000fea0003800200 */
.L_x_637:
        /* <DEDUP_REMOVED lines=11> */
.L_x_640:
[----:B------:R-:W-:Y:S05]  /*2d00*/  BSYNC.RECONVERGENT B1 ;  /* 0x0000000000017941 */ /* 0x000fea0003800200 */
.L_x_639:
[----:B------:R-:W-:Y:S01]  /*2d10*/  BAR.SYNC.DEFER_BLOCKING 0x0 ;  /* 0x0000000000007b1d */ /* 0x000fe20000010000 */
[----:B------:R-:W-:-:S13]  /*2d20*/  ISETP.NE.AND P1, PT, R0, RZ, PT ;  /* 0x000000ff0000720c */ /* 0x000fda0003f25270 */
[----:B------:R-:W-:Y:S05]  /*2d30*/  @P1 BRA `(.L_x_616) ;  /* 0x0000003400d41947 */ /* 0x000fea0003800000 */
[----:B------:R-:W-:Y:S01]  /*2d40*/  UISETP.GE.AND UP0, UPT, UR6, 0x21, UPT ;  /* 0x000000210600788c */ /* 0x000fe2000bf06270 */
[----:B----4-:R-:W-:Y:S02]  /*2d50*/  IMAD.MOV.U32 R11, RZ, RZ, R14 ;  /* 0x000000ffff0b7224 */ /* 0x010fe400078e000e */
[----:B--2---:R-:W-:Y:S02]  /*2d60*/  IMAD.MOV.U32 R8, RZ, RZ, R15 ;  /* 0x000000ffff087224 */ /* 0x004fe400078e000f */
        /* <DEDUP_REMOVED lines=8> */
[----:B0-----:R-:W0:Y:S01]  /*2df0*/  LDS.64 R12, [UR4+0x20] ;  /* 0x00002004ff0c7984 */ /* 0x001e220008000a00 */
[----:B-1----:R-:W-:Y:S01]  /*2e00*/  DSETP.GEU.AND P0, PT, |R2|, |R6|, PT ;  /* 0x400000060200722a */ /* 0x002fe20003f0e200 */
[----:B------:R-:W-:Y:S01]  /*2e10*/  MOV R4, R6 ;  /* 0x0000000600047202 */ /* 0x000fe20000000f00 */
[----:B------:R-:W-:Y:S02]  /*2e20*/  IMAD.MOV.U32 R5, RZ, RZ, R7 ;  /* 0x000000ffff057224 */ /* 0x000fe400078e0007 */
[----:B0-----:R-:W-:Y:S02]  /*2e30*/  IMAD.MOV.U32 R11, RZ, RZ, R12 ;  /* 0x000000ffff0b7224 */ /* 0x001fe400078e000c */
        /* <DEDUP_REMOVED lines=16> */
.L_x_642:
[----:B------:R-:W-:Y:S05]  /*2f40*/  BSYNC.RECONVERGENT B1 ;  /* 0x0000000000017941 */ /* 0x000fea0003800200 */
.L_x_641:
[----:B------:R-:W-:Y:S01]  /*2f50*/  UISETP.GE.AND UP0, UPT, UR6, 0x41, UPT ;  /* 0x000000410600788c */ /* 0x000fe2000bf06270 */
[----:B---3--:R-:W-:Y:S02]  /*2f60*/  IMAD.MOV.U32 R9, RZ, RZ, R11 ;  /* 0x000000ffff097224 */ /* 0x008fe400078e000b */
[----:B------:R-:W-:Y:S02]  /*2f70*/  IMAD.MOV.U32 R0, RZ, RZ, R8 ;  /* 0x000000ffff007224 */ /* 0x000fe400078e0008 */
[----:B------:R-:W-:Y:S02]  /*2f80*/  IMAD.MOV.U32 R2, RZ, RZ, R4 ;  /* 0x000000ffff027224 */ /* 0x000fe400078e0004 */
[----:B------:R-:W-:Y:S02]  /*2f90*/  IMAD.MOV.U32 R3, RZ, RZ, R5 ;  /* 0x000000ffff037224 */ /* 0x000fe400078e0005 */
        /* <DEDUP_REMOVED lines=8> */
[----:B------:R-:W-:Y:S02]  /*3020*/  IMAD.MOV.U32 R2, RZ, RZ, R6 ;  /* 0x000000ffff027224 */ /* 0x000fe400078e0006 */
[----:B------:R-:W-:Y:S02]  /*3030*/  IMAD.MOV.U32 R3, RZ, RZ, R7 ;  /* 0x000000ffff037224 */ /* 0x000fe400078e0007 */
[----:B0-----:R-:W-:-:S02]  /*3040*/  IMAD.MOV.U32 R9, RZ, RZ, R12 ;  /* 0x000000ffff097224 */ /* 0x001fc400078e000c */
        /* <DEDUP_REMOVED lines=16> */
.L_x_644:
[----:B------:R-:W-:Y:S05]  /*3150*/  BSYNC.RECONVERGENT B1 ;  /* 0x0000000000017941 */ /* 0x000fea0003800200 */
.L_x_643:
[----:B------:R-:W-:Y:S01]  /*3160*/  UISETP.GE.AND UP0, UPT, UR6, 0x61, UPT ;  /* 0x000000610600788c */ /* 0x000fe2000bf06270 */
[----:B------:R-:W-:Y:S01]  /*3170*/  IMAD.MOV.U32 R11, RZ, RZ, R9 ;  /* 0x000000ffff0b7224 */ /* 0x000fe200078e0009 */
[----:B------:R-:W-:Y:S01]  /*3180*/  MOV R8, R0 ;  /* 0x0000000000087202 */ /* 0x000fe20000000f00 */
[----:B------:R-:W-:Y:S02]  /*3190*/  IMAD.MOV.U32 R4, RZ, RZ, R2 ;  /* 0x000000ffff047224 */ /* 0x000fe400078e0002 */
[----:B------:R-:W-:-:S04]  /*31a0*/  IMAD.MOV.U32 R5, RZ, RZ, R3 ;  /* 0x000000ffff057224 */ /* 0x000fc800078e0003 */
        /* <DEDUP_REMOVED lines=27> */
.L_x_646:
[----:B------:R-:W-:Y:S05]  /*3360*/  BSYNC.RECONVERGENT B1 ;  /* 0x0000000000017941 */ /* 0x000fea0003800200 */
.L_x_645:
[----:B------:R-:W-:Y:S01]  /*3370*/  UISETP.GE.AND UP0, UPT, UR6, 0x81, UPT ;  /* 0x000000810600788c */ /* 0x000fe2000bf06270 */
[----:B------:R-:W-:Y:S02]  /*3380*/  IMAD.MOV.U32 R9, RZ, RZ, R11 ;  /* 0x000000ffff097224 */ /* 0x000fe400078e000b */
        /* <DEDUP_REMOVED lines=30> */
.L_x_648:
[----:B------:R-:W-:Y:S05]  /*3570*/  BSYNC.RECONVERGENT B1 ;  /* 0x0000000000017941 */ /* 0x000fea0003800200 */
.L_x_647:
        /* <DEDUP_REMOVED lines=32> */
.L_x_650:
[----:B------:R-:W-:Y:S05]  /*3780*/  BSYNC.RECONVERGENT B1 ;  /* 0x0000000000017941 */ /* 0x000fea0003800200 */
.L_x_649:
        /* <DEDUP_REMOVED lines=14> */
[----:B------:R-:W-:Y:S01]  /*3870*/  IMAD.MOV.U32 R7, RZ, RZ, R3 ;  /* 0x000000ffff077224 */ /* 0x000fe200078e0003 */
[----:B0-----:R-:W-:Y:S01]  /*3880*/  MOV R0, R13 ;  /* 0x0000000d00007202 */ /* 0x001fe20000000f00 */
        /* <DEDUP_REMOVED lines=16> */
.L_x_652:
[----:B------:R-:W-:Y:S05]  /*3990*/  BSYNC.RECONVERGENT B1 ;  /* 0x0000000000017941 */ /* 0x000fea0003800200 */
.L_x_651:
[----:B------:R-:W-:Y:S01]  /*39a0*/  UISETP.GE.AND UP0, UPT, UR6, 0xe1, UPT ;  /* 0x000000e10600788c */ /* 0x000fe2000bf06270 */
[----:B------:R-:W-:Y:S02]  /*39b0*/  IMAD.MOV.U32 R14, RZ, RZ, R9 ;  /* 0x000000ffff0e7224 */ /* 0x000fe400078e0009 */
[----:B------:R-:W-:Y:S02]  /*39c0*/  IMAD.MOV.U32 R15, RZ, RZ, R0 ;  /* 0x000000ffff0f7224 */ /* 0x000fe400078e0000 */
[----:B------:R-:W-:Y:S02]  /*39d0*/  IMAD.MOV.U32 R2, RZ, RZ, R6 ;  /* 0x000000ffff027224 */ /* 0x000fe400078e0006 */
[----:B------:R-:W-:Y:S02]  /*39e0*/  IMAD.MOV.U32 R3, RZ, RZ, R7 ;  /* 0x000000ffff037224 */ /* 0x000fe400078e0007 */
[----:B------:R-:W-:Y:S05]  /*39f0*/  BRA.U !UP0, `(.L_x_616) ;  /* 0x0000002908a47547 */ /* 0x000fea000b800000 */
[----:B------:R-:W1:Y:S01]  /*3a00*/  S2UR UR5, SR_CgaCtaId ;  /* 0x00000000000579c3 */ /* 0x000e620000008800 */
[----:B------:R-:W-:Y:S02]  /*3a10*/  UMOV UR4, 0x400 ;  /* 0x0000040000047882 */ /* 0x000fe40000000000 */
[----:B-1----:R-:W-:-:S09]  /*3a20*/  ULEA UR4, UR5, UR4, 0x18 ;  /* 0x0000000405047291 */ /* 0x002fd2000f8ec0ff */
[----:B------:R-:W1:Y:S04]  /*3a30*/  LDS.64 R4, [UR4+0x78] ;  /* 0x00007804ff047984 */ /* 0x000e680008000a00 */
[----:B------:R-:W2:Y:S01]  /*3a40*/  LDS.64 R10, [UR4+0x80] ;  /* 0x00008004ff0a7984 */ /* 0x000ea20008000a00 */
        /* <DEDUP_REMOVED lines=21> */
.L_x_584:
        /* <DEDUP_REMOVED lines=30> */
[----:B------:R-:W-:Y:S02]  /*3d80*/  ISETP.GE.U32.AND.EX P0, PT, RZ, RZ, PT, P0 ;  /* 0x000000ffff00720c */ /* 0x000fe40003f06100 */
[----:B------:R-:W-:-:S11]  /*3d90*/  IADD3.X R7, PT, PT, RZ, UR7, RZ, P1, !PT ;  /* 0x00000007ff077c10 */ /* 0x000fd60008ffe4ff */
[----:B------:R-:W-:-:S06]  /*3da0*/  DSETP.LT.OR P0, PT, |R8|, |R4|, !P0 ;  /* 0x400000040800722a */ /* 0x000fcc0004701600 */
[----:B------:R-:W-:Y:S02]  /*3db0*/  FSEL R8, R4, R8, P0 ;  /* 0x0000000804087208 */ /* 0x000fe40000000000 */
[----:B------:R-:W-:Y:S02]  /*3dc0*/  FSEL R9, R5, R9, P0 ;  /* 0x0000000905097208 */ /* 0x000fe40000000000 */
[----:B------:R-:W-:Y:S02]  /*3dd0*/  SEL R23, R6, R23, P0 ;  /* 0x0000001706177207 */ /* 0x000fe40000000000 */
[----:B------:R-:W-:-:S07]  /*3de0*/  SEL R24, R7, R24, P0 ;  /* 0x0000001807187207 */ /* 0x000fce0000000000 */
.L_x_654:
[----:B------:R-:W-:Y:S05]  /*3df0*/  BSYNC.RECONVERGENT B1 ;  /* 0x0000000000017941 */ /* 0x000fea0003800200 */
.L_x_653:
[----:B------:R-:W-:Y:S01]  /*3e00*/  UISETP.GE.U32.AND UP0, UPT, UR4, 0xa00, UPT ;  /* 0x00000a000400788c */ /* 0x000fe2000bf06070 */
[----:B------:R-:W-:-:S08]  /*3e10*/  IMAD.MOV.U32 R5, RZ, RZ, 0x500 ;  /* 0x00000500ff057424 */ /* 0x000fd000078e00ff */
[----:B------:R-:W-:Y:S05]  /*3e20*/  BRA.U !UP0, `(.L_x_655) ;  /* 0x00000005084c7547 */ /* 0x000fea000b800000 */
[----:B------:R-:W-:Y:S01]  /*3e30*/  IMAD.MOV.U32 R12, RZ, RZ, R8 ;  /* 0x000000ffff0c7224 */ /* 0x000fe200078e0008 */
[----:B------:R-:W0:Y:S01]  /*3e40*/  LDCU UR4, c[0x0][0x398] ;  /* 0x00007300ff0477ac */ /* 0x000e220008000800 */
[----:B------:R-:W-:Y:S02]  /*3e50*/  IMAD.MOV.U32 R13, RZ, RZ, R9 ;  /* 0x000000ffff0d7224 */ /* 0x000fe400078e0009 */
[----:B------:R-:W-:Y:S01]  /*3e60*/  IMAD.MOV.U32 R17, RZ, RZ, 0x500 ;  /* 0x00000500ff117424 */ /* 0x000fe200078e00ff */
[----:B------:R-:W1:Y:S01]  /*3e70*/  LDCU.64 UR6, c[0x0][0x388] ;  /* 0x00007100ff0677ac */ /* 0x000e620008000a00 */
[----:B------:R-:W-:-:S05]  /*3e80*/  NOP ;  /* 0x0000000000007918 */ /* 0x000fca0000000000 */
.L_x_656:
[----:B------:R-:W-:-:S05]  /*3e90*/  IMAD.WIDE.U32 R26, R17, 0x8, R2 ;  /* 0x00000008111a7825 */ /* 0x000fca00078e0002 */
[----:B------:R-:W2:Y:S04]  /*3ea0*/  LDG.E.64 R14, desc[UR8][R26.64] ;  /* 0x000000081a0e7981 */ /* 0x000ea8000c1e1b00 */
[----:B------:R-:W3:Y:S04]  /*3eb0*/  LDG.E.64 R4, desc[UR8][R26.64+0x800] ;  /* 0x000800081a047981 */ /* 0x000ee8000c1e1b00 */
[----:B------:R-:W4:Y:S04]  /*3ec0*/  LDG.E.64 R6, desc[UR8][R26.64+0x1000] ;  /* 0x001000081a067981 */ /* 0x000f28000c1e1b00 */
[----:B------:R-:W5:Y:S04]  /*3ed0*/  LDG.E.64 R10, desc[UR8][R26.64+0x1800] ;  /* 0x001800081a0a7981 */ /* 0x000f68000c1e1b00 */
[----:B------:R-:W5:Y:S01]  /*3ee0*/  LDG.E.64 R8, desc[UR8][R26.64+0x2000] ;  /* 0x002000081a087981 */ /* 0x000f62000c1e1b00 */
[----:B-1----:R-:W-:-:S04]  /*3ef0*/  IADD3 R18, P0, P1, R0, UR6, R17 ;  /* 0x0000000600127c10 */ /* 0x002fc8000f91e011 */
[----:B------:R-:W-:Y:S01]  /*3f00*/  IADD3.X R16, PT, PT, RZ, UR7, RZ, P0, P1 ;  /* 0x00000007ff107c10 */ /* 0x000fe200087e24ff */
[----:B------:R-:W-:Y:S01]  /*3f10*/  IMAD.MOV.U32 R20, RZ, RZ, R18 ;  /* 0x000000ffff147224 */ /* 0x000fe200078e0012 */
[----:B------:R-:W-:-:S03]  /*3f20*/  IADD3 R22, P3, PT, R18, 0x100, RZ ;  /* 0x0000010012167810 */ /* 0x000fc60007f7e0ff */
        /* <DEDUP_REMOVED lines=11> */
[----:B------:R-:W-:Y:S01]  /*3fe0*/  IMAD.X R24, RZ, RZ, R16, P3 ;  /* 0x000000ffff187224 */ /* 0x000fe200018e0610 */
[----:B------:R-:W-:-:S03]  /*3ff0*/  IADD3 R13, P3, PT, R18, 0x200, RZ ;  /* 0x00000200120d7810 */ /* 0x000fc60007f7e0ff */
[----:B---3--:R-:W-:-:S14]  /*4000*/  DSETP.GEU.AND P1, PT, |R14|, |R4|, PT ;  /* 0x400000040e00722a */ /* 0x008fdc0003f2e200 */
[----:B------:R-:W-:-:S04]  /*4010*/  @P1 ISETP.GE.U32.AND P0, PT, R20, R22, PT ;  /* 0x000000161400120c */ /* 0x000fc80003f06070 */
[----:B------:R-:W-:-:S13]  /*4020*/  @P1 ISETP.GE.AND.EX P0, PT, R19, R24, PT, P0 ;  /* 0x000000181300120c */ /* 0x000fda0003f06300 */
[----:B------:R-:W-:-:S06]  /*4030*/  @P1 DSETP.LT.OR P0, PT, |R4|, |R14|, !P0 ;  /* 0x4000000e0400122a */ /* 0x000fcc0004701600 */
[----:B------:R-:W-:Y:S01]  /*4040*/  @P1 FSEL R12, R14, R4, P0 ;  /* 0x000000040e0c1208 */ /* 0x000fe20000000000 */
[----:B------:R-:W-:Y:S01]  /*4050*/  IMAD.X R14, RZ, RZ, R16, P3 ;  /* 0x000000ffff0e7224 */ /* 0x000fe200018e0610 */
[----:B------:R-:W-:Y:S02]  /*4060*/  @P1 FSEL R15, R15, R5, P0 ;  /* 0x000000050f0f1208 */ /* 0x000fe40000000000 */
[----:B------:R-:W-:Y:S01]  /*4070*/  @P1 SEL R22, R20, R22, P0 ;  /* 0x0000001614161207 */ /* 0x000fe20000000000 */
[----:B------:R-:W-:Y:S01]  /*4080*/  @P1 IMAD.MOV.U32 R4, RZ, RZ, R12 ;  /* 0x000000ffff041224 */ /* 0x000fe200078e000c */
[----:B------:R-:W-:Y:S01]  /*4090*/  IADD3 R12, P3, PT, R18, 0x300, RZ ;  /* 0x00000300120c7810 */ /* 0x000fe20007f7e0ff */
[----:B------:R-:W-:Y:S02]  /*40a0*/  @P1 IMAD.MOV.U32 R5, RZ, RZ, R15 ;  /* 0x000000ffff051224 */ /* 0x000fe400078e000f */
[----:B------:R-:W-:Y:S01]  /*40b0*/  IMAD.MOV.U32 R15, RZ, RZ, R24 ;  /* 0x000000ffff0f7224 */ /* 0x000fe200078e0018 */
[----:B------:R-:W-:-:S03]  /*40c0*/  @P1 SEL R15, R19, R24, P0 ;  /* 0x00000018130f1207 */ /* 0x000fc60000000000 */
[----:B----4-:R-:W-:-:S14]  /*40d0*/  DSETP.GEU.AND P2, PT, |R4|, |R6|, PT ;  /* 0x400000060400722a */ /* 0x010fdc0003f4e200 */
[----:B------:R-:W-:-:S04]  /*40e0*/  @P2 ISETP.GE.U32.AND P0, PT, R22, R13, PT ;  /* 0x0000000d1600220c */ /* 0x000fc80003f06070 */
[----:B------:R-:W-:-:S13]  /*40f0*/  @P2 ISETP.GE.AND.EX P0, PT, R15, R14, PT, P0 ;  /* 0x0000000e0f00220c */ /* 0x000fda0003f06300 */
[----:B------:R-:W-:-:S06]  /*4100*/  @P2 DSETP.LT.OR P0, PT, |R6|, |R4|, !P0 ;  /* 0x400000040600222a */ /* 0x000fcc0004701600 */
[----:B------:R-:W-:Y:S02]  /*4110*/  @P2 FSEL R4, R4, R6, P0 ;  /* 0x0000000604042208 */ /* 0x000fe40000000000 */
[----:B------:R-:W-:Y:S02]  /*4120*/  @P2 FSEL R5, R5, R7, P0 ;  /* 0x0000000705052208 */ /* 0x000fe40000000000 */
[----:B------:R-:W-:Y:S01]  /*4130*/  @P2 SEL R14, R15, R14, P0 ;  /* 0x0000000e0f0e2207 */ /* 0x000fe20000000000 */
[----:B------:R-:W-:Y:S02]  /*4140*/  @P2 IMAD.MOV.U32 R6, RZ, RZ, R4 ;  /* 0x000000ffff062224 */ /* 0x000fe400078e0004 */
[----:B------:R-:W-:Y:S02]  /*4150*/  @P2 IMAD.MOV.U32 R7, RZ, RZ, R5 ;  /* 0x000000ffff072224 */ /* 0x000fe400078e0005 */
[----:B------:R-:W-:Y:S01]  /*4160*/  IMAD.MOV.U32 R5, RZ, RZ, R13 ;  /* 0x000000ffff057224 */ /* 0x000fe200078e000d */
[----:B------:R-:W-:Y:S01]  /*4170*/  @P2 SEL R5, R22, R13, P0 ;  /* 0x0000000d16052207 */ /* 0x000fe20000000000 */
        /* <DEDUP_REMOVED lines=13> */
[----:B------:R-:W-:-:S04]  /*4250*/  IADD3 R5, PT, PT, R17, 0xa00, RZ ;  /* 0x00000a0011057810 */ /* 0x000fc80007ffe0ff */
[----:B0-----:R-:W-:Y:S01]  /*4260*/  ISETP.GT.AND P1, PT, R5, UR4, PT ;  /* 0x0000000405007c0c */ /* 0x001fe2000bf24270 */
[----:B------:R-:W-:Y:S01]  /*4270*/  DSETP.GEU.AND P2, PT, |R10|, |R8|, PT ;  /* 0x400000080a00722a */ /* 0x000fe20003f4e200 */
[----:B------:R-:W-:-:S04]  /*4280*/  VIADD R5, R17, 0x500 ;  /* 0x0000050011057836 */ /* 0x000fc80000000000 */
[----:B------:R-:W-:-:S09]  /*4290*/  IMAD.MOV.U32 R17, RZ, RZ, R5 ;  /* 0x000000ffff117224 */ /* 0x000fd200078e0005 */
        /* <DEDUP_REMOVED lines=12> */
.L_x_655:
        /* <DEDUP_REMOVED lines=14> */
[----:B------:R-:W-:Y:S01]  /*4440*/  IMAD.IADD R7, R0, 0x1, R5 ;  /* 0x0000000100077824 */ /* 0x000fe200078e0205 */
[----:B------:R-:W-:-:S04]  /*4450*/  LEA.HI R4, R10, 0x1, RZ, 0x18 ;  /* 0x000000010a047811 */ /* 0x000fc800078fc0ff */
[C---:B------:R-:W-:Y:S02]  /*4460*/  IADD3 R14, P0, PT, R7.reuse, UR6, RZ ;  /* 0x00000006070e7c10 */ /* 0x040fe4000ff1e0ff */
[----:B------:R-:W-:Y:S01]  /*4470*/  LOP3.LUT R6, R4, 0x3, RZ, 0xc0, !PT ;  /* 0x0000000304067812 */ /* 0x000fe200078ec0ff */
[----:B------:R-:W-:Y:S02]  /*4480*/  IMAD.MOV.U32 R4, RZ, RZ, R0 ;  /* 0x000000ffff047224 */ /* 0x000fe400078e0000 */
[----:B------:R-:W-:Y:S02]  /*4490*/  IMAD.X R15, RZ, RZ, UR7, P0 ;  /* 0x00000007ff0f7e24 */ /* 0x000fe400080e06ff */
[----:B------:R-:W-:Y:S02]  /*44a0*/  IMAD.MOV R11, RZ, RZ, -R6 ;  /* 0x000000ffff0b7224 */ /* 0x000fe400078e0a06 */
[----:B0-----:R-:W-:-:S04]  /*44b0*/  IMAD.WIDE.U32 R2, R7, 0x8, R2 ;  /* 0x0000000807027825 */ /* 0x001fc800078e0002 */
[----:B------:R-:W-:Y:S02]  /*44c0*/  IMAD.MOV.U32 R12, RZ, RZ, R2 ;  /* 0x000000ffff0c7224 */ /* 0x000fe400078e0002 */
[----:B------:R-:W-:-:S07]  /*44d0*/  IMAD.MOV.U32 R13, RZ, RZ, R3 ;  /* 0x000000ffff0d7224 */ /* 0x000fce00078e0003 */
.L_x_663:
[----:B------:R-:W-:Y:S02]  /*44e0*/  IMAD.MOV.U32 R2, RZ, RZ, R12 ;  /* 0x000000ffff027224 */ /* 0x000fe400078e000c */
[----:B------:R-:W-:-:S06]  /*44f0*/  IMAD.MOV.U32 R3, RZ, RZ, R13 ;  /* 0x000000ffff037224 */ /* 0x000fcc00078e000d */
[----:B------:R-:W2:Y:S01]  /*4500*/  LDG.E.64 R2, desc[UR8][R2.64] ;  /* 0x0000000802027981 */ /* 0x000ea2000c1e1b00 */
[----:B------:R-:W-:Y:S01]  /*4510*/  VIADD R11, R11, 0x1 ;  /* 0x000000010b0b7836 */ /* 0x000fe20000000000 */
[----:B------:R-:W-:Y:S01]  /*4520*/  BSSY.RECONVERGENT B3, `(.L_x_661) ;  /* 0x000001b000037945 */ /* 0x000fe20003800200 */
[----:B------:R-:W-:Y:S01]  /*4530*/  IMAD.MOV.U32 R19, RZ, RZ, R23 ;  /* 0x000000ffff137224 */ /* 0x000fe200078e0017 */
[----:B------:R-:W-:Y:S01]  /*4540*/  MOV R7, R9 ;  /* 0x0000000900077202 */ /* 0x000fe20000000f00 */
[----:B------:R-:W-:Y:S01]  /*4550*/  IMAD.MOV.U32 R16, RZ, RZ, R24 ;  /* 0x000000ffff107224 */ /* 0x000fe200078e0018 */
[----:B------:R-:W-:Y:S01]  /*4560*/  ISETP.NE.AND P2, PT, R11, RZ, PT ;  /* 0x000000ff0b00720c */ /* 0x000fe20003f45270 */
[----:B------:R-:W-:Y:S01]  /*4570*/  IMAD.MOV.U32 R6, RZ, RZ, R8 ;  /* 0x000000ffff067224 */ /* 0x000fe200078e0008 */
[----:B------:R-:W-:Y:S01]  /*4580*/  IADD3 R12, P3, PT, R12, 0x800, RZ ;  /* 0x000008000c0c7810 */ /* 0x000fe20007f7e0ff */
[----:B------:R-:W-:Y:S02]  /*4590*/  IMAD.MOV.U32 R23, RZ, RZ, R14 ;  /* 0x000000ffff177224 */ /* 0x000fe400078e000e */
[----:B------:R-:W-:Y:S01]  /*45a0*/  IMAD.MOV.U32 R24, RZ, RZ, R15 ;  /* 0x000000ffff187224 */ /* 0x000fe200078e000f */
[----:B--2---:R-:W-:Y:S01]  /*45b0*/  DSETP.GEU.AND P0, PT, |R8|, |R2|, PT ;  /* 0x400000020800722a */ /* 0x004fe20003f0e200 */
[----:B------:R-:W-:-:S02]  /*45c0*/  IMAD.MOV.U32 R8, RZ, RZ, R2 ;  /* 0x000000ffff087224 */ /* 0x000fc400078e0002 */
        /* <DEDUP_REMOVED lines=16> */
.L_x_662:
[----:B------:R-:W-:Y:S05]  /*46d0*/  BSYNC.RECONVERGENT B3 ;  /* 0x0000000000037941 */ /* 0x000fea0003800200 */
.L_x_661:
[----:B------:R-:W-:Y:S01]  /*46e0*/  IADD3 R14, P0, PT, R14, 0x100, RZ ;  /* 0x000001000e0e7810 */ /* 0x000fe20007f1e0ff */
[----:B------:R-:W-:Y:S02]  /*46f0*/  VIADD R4, R4, 0x100 ;  /* 0x0000010004047836 */ /* 0x000fe40000000000 */
[----:B------:R-:W-:Y:S02]  /*4700*/  IMAD.X R13, RZ, RZ, R13, P3 ;  /* 0x000000ffff0d7224 */ /* 0x000fe400018e060d */
[----:B------:R-:W-:Y:S01]  /*4710*/  IMAD.X R15, RZ, RZ, R15, P0 ;  /* 0x000000ffff0f7224 */ /* 0x000fe200000e060f */
[----:B------:R-:W-:Y:S07]  /*4720*/  @P2 BRA `(.L_x_663) ;  /* 0xfffffffc006c2947 */ /* 0x000fee000383ffff */
.L_x_660:
[----:B------:R-:W-:Y:S05]  /*4730*/  BSYNC.RECONVERGENT B2 ;  /* 0x0000000000027941 */ /* 0x000fea0003800200 */
.L_x_659:
[----:B------:R-:W-:-:S13]  /*4740*/  ISETP.GE.U32.AND P0, PT, R10, 0x300, PT ;  /* 0x000003000a00780c */ /* 0x000fda0003f06070 */
[----:B------:R-:W-:Y:S05]  /*4750*/  @!P0 BRA `(.L_x_658) ;  /* 0x0000000400fc8947 */ /* 0x000fea0003800000 */
[----:B------:R-:W0:Y:S01]  /*4760*/  LDCU.128 UR12, c[0x0][0x380] ;  /* 0x00007000ff0c77ac */ /* 0x000e220008000c00 */
[----:B------:R-:W1:Y:S01]  /*4770*/  LDC.64 R20, c[0x0][0x380] ;  /* 0x0000e000ff147b82 */ /* 0x000e620000000a00 */
[C---:B------:R-:W-:Y:S01]  /*4780*/  IADD3 R7, P1, PT, R4.reuse, R5, RZ ;  /* 0x0000000504077210 */ /* 0x040fe20007f3e0ff */
[C---:B------:R-:W-:Y:S02]  /*4790*/  IMAD.IADD R16, R4.reuse, 0x1, R5 ;  /* 0x0000000104107824 */ /* 0x040fe400078e0205 */
[----:B------:R-:W-:Y:S02]  /*47a0*/  VIADD R22, R4, 0x200 ;  /* 0x0000020004167836 */ /* 0x000fe40000000000 */
[----:B------:R-:W-:Y:S02]  /*47b0*/  IMAD.X R10, RZ, RZ, RZ, P1 ;  /* 0x000000ffff0a7224 */ /* 0x000fe400008e06ff */
[----:B------:R-:W2:Y:S01]  /*47c0*/  LDC.64 R2, c[0x0][0x388] ;  /* 0x0000e200ff027b82 */ /* 0x000ea20000000a00 */
[----:B0-----:R-:W-:-:S02]  /*47d0*/  LEA R6, P2, R7, UR12, 0x3 ;  /* 0x0000000c07067c11 */ /* 0x001fc4000f8418ff */
[----:B------:R-:W-:Y:S02]  /*47e0*/  IADD3 R18, P0, PT, R16, UR14, RZ ;  /* 0x0000000e10127c10 */ /* 0x000fe4000ff1e0ff */
[----:B------:R-:W-:Y:S02]  /*47f0*/  IADD3 R6, P1, PT, R6, 0x1800, RZ ;  /* 0x0000180006067810 */ /* 0x000fe40007f3e0ff */
[----:B------:R-:W-:Y:S01]  /*4800*/  LEA.HI.X R5, R7, UR13, R10, 0x3, P2 ;  /* 0x0000000d07057c11 */ /* 0x000fe200090f1c0a */
[----:B-1----:R-:W-:-:S04]  /*4810*/  IMAD.WIDE.U32 R20, R16, 0x8, R20 ;  /* 0x0000000810147825 */ /* 0x002fc800078e0014 */
[----:B------:R-:W-:Y:S02]  /*4820*/  IMAD.X R19, RZ, RZ, UR15, P0 ;  /* 0x0000000fff137e24 */ /* 0x000fe400080e06ff */
[----:B------:R-:W-:-:S07]  /*4830*/  IMAD.X R5, RZ, RZ, R5, P1 ;  /* 0x000000ffff057224 */ /* 0x000fce00008e0605 */
.L_x_672:
[----:B------:R-:W3:Y:S01]  /*4840*/  LDG.E.64 R14, desc[UR8][R20.64] ;  /* 0x00000008140e7981 */ /* 0x000ee2000c1e1b00 */
[----:B------:R-:W-:-:S05]  /*4850*/  IMAD.MOV.U32 R4, RZ, RZ, R6 ;  /* 0x000000ffff047224 */ /* 0x000fca00078e0006 */
[----:B------:R0:W5:Y:S04]  /*4860*/  LDG.E.64 R10, desc[UR8][R4.64+-0x1000] ;  /* 0xfff00008040a7981 */ /* 0x000168000c1e1b00 */
[----:B------:R0:W5:Y:S01]  /*4870*/  LDG.E.64 R6, desc[UR8][R4.64+-0x800] ;  /* 0xfff8000804067981 */ /* 0x000162000c1e1b00 */
[----:B------:R-:W-:Y:S01]  /*4880*/  BSSY.RECONVERGENT B2, `(.L_x_664) ;  /* 0x0000015000027945 */ /* 0x000fe20003800200 */
[----:B------:R-:W-:Y:S02]  /*4890*/  IMAD.MOV.U32 R26, RZ, RZ, R18 ;  /* 0x000000ffff1a7224 */ /* 0x000fe400078e0012 */
[----:B------:R-:W-:Y:S01]  /*48a0*/  IMAD.MOV.U32 R25, RZ, RZ, R19 ;  /* 0x000000ffff197224 */ /* 0x000fe200078e0013 */
[----:B---3--:R-:W-:Y:S01]  /*48b0*/  DSETP.GEU.AND P0, PT, |R8|, |R14|, PT ;  /* 0x4000000e0800722a */ /* 0x008fe20003f0e200 */
[----:B------:R-:W-:Y:S01]  /*48c0*/  MOV R12, R14 ;  /* 0x0000000e000c7202 */ /* 0x000fe20000000f00 */
[----:B------:R-:W-:-:S12]  /*48d0*/  IMAD.MOV.U32 R13, RZ, RZ, R15 ;  /* 0x000000ffff0d7224 */ /* 0x000fd800078e000f */
        /* <DEDUP_REMOVED lines=15> */
.L_x_665:
[----:B------:R-:W-:Y:S05]  /*49d0*/  BSYNC.RECONVERGENT B2 ;  /* 0x0000000000027941 */ /* 0x000fea0003800200 */
.L_x_664:
[----:B-----5:R-:W-:Y:S01]  /*49e0*/  DSETP.GEU.AND P0, PT, |R12|, |R10|, PT ;  /* 0x4000000a0c00722a */ /* 0x020fe20003f0e200 */
[----:B------:R-:W-:Y:S01]  /*49f0*/  VIADD R9, R16, 0x100 ;  /* 0x0000010010097836 */ /* 0x000fe20000000000 */
[----:B------:R-:W-:Y:S01]  /*4a00*/  BSSY.RECONVERGENT B2, `(.L_x_666) ;  /* 0x0000016000027945 */ /* 0x000fe20003800200 */
[----:B------:R-:W-:-:S03]  /*4a10*/  IMAD.MOV.U32 R8, RZ, RZ, R10 ;  /* 0x000000ffff087224 */ /* 0x000fc600078e000a */
[----:B--2---:R-:W-:Y:S01]  /*4a20*/  IADD3 R23, P1, PT, R9, R2, RZ ;  /* 0x0000000209177210 */ /* 0x004fe20007f3e0ff */
[----:B------:R-:W-:-:S04]  /*4a30*/  IMAD.MOV.U32 R9, RZ, RZ, R11 ;  /* 0x000000ffff097224 */ /* 0x000fc800078e000b */
[----:B------:R-:W-:Y:S02]  /*4a40*/  IMAD.X R24, RZ, RZ, R3, P1 ;  /* 0x000000ffff187224 */ /* 0x000fe400008e0603 */
[----:B------:R-:W-:Y:S02]  /*4a50*/  IMAD.MOV.U32 R15, RZ, RZ, R23 ;  /* 0x000000ffff0f7224 */ /* 0x000fe400078e0017 */
[----:B------:R-:W-:Y:S01]  /*4a60*/  IMAD.MOV.U32 R14, RZ, RZ, R24 ;  /* 0x000000ffff0e7224 */ /* 0x000fe200078e0018 */
        /* <DEDUP_REMOVED lines=15> */
.L_x_667:
[----:B------:R-:W-:Y:S05]  /*4b60*/  BSYNC.RECONVERGENT B2 ;  /* 0x0000000000027941 */ /* 0x000fea0003800200 */
.L_x_666:
[----:B------:R0:W5:Y:S01]  /*4b70*/  LDG.E.64 R10, desc[UR8][R4.64] ;  /* 0x00000008040a7981 */ /* 0x000162000c1e1b00 */
[----:B------:R-:W-:Y:S01]  /*4b80*/  DSETP.GEU.AND P0, PT, |R8|, |R6|, PT ;  /* 0x400000060800722a */ /* 0x000fe20003f0e200 */
[----:B------:R-:W-:Y:S01]  /*4b90*/  VIADD R13, R16, 0x200 ;  /* 0x00000200100d7836 */ /* 0x000fe20000000000 */
[----:B------:R-:W-:Y:S01]  /*4ba0*/  BSSY.RECONVERGENT B2, `(.L_x_668) ;  /* 0x0000016000027945 */ /* 0x000fe20003800200 */
[----:B------:R-:W-:-:S03]  /*4bb0*/  MOV R12, R6 ;  /* 0x00000006000c7202 */ /* 0x000fc60000000f00 */
[----:B------:R-:W-:Y:S01]  /*4bc0*/  IADD3 R24, P1, PT, R13, R2, RZ ;  /* 0x000000020d187210 */ /* 0x000fe20007f3e0ff */
[----:B------:R-:W-:-:S04]  /*4bd0*/  IMAD.MOV.U32 R13, RZ, RZ, R7 ;  /* 0x000000ffff0d7224 */ /* 0x000fc800078e0007 */
[----:B------:R-:W-:Y:S02]  /*4be0*/  IMAD.X R23, RZ, RZ, R3, P1 ;  /* 0x000000ffff177224 */ /* 0x000fe400008e0603 */
        /* <DEDUP_REMOVED lines=17> */
.L_x_669:
[----:B------:R-:W-:Y:S05]  /*4d00*/  BSYNC.RECONVERGENT B2 ;  /* 0x0000000000027941 */ /* 0x000fea0003800200 */
.L_x_668:
[----:B-----5:R-:W-:Y:S01]  /*4d10*/  DSETP.GEU.AND P0, PT, |R12|, |R10|, PT ;  /* 0x4000000a0c00722a */ /* 0x020fe20003f0e200 */
[----:B------:R-:W-:Y:S01]  /*4d20*/  VIADD R7, R16, 0x300 ;  /* 0x0000030010077836 */ /* 0x000fe20000000000 */
[----:B------:R-:W-:Y:S01]  /*4d30*/  BSSY.RECONVERGENT B2, `(.L_x_670) ;  /* 0x0000016000027945 */ /* 0x000fe20003800200 */
[----:B------:R-:W-:Y:S02]  /*4d40*/  IMAD.MOV.U32 R8, RZ, RZ, R10 ;  /* 0x000000ffff087224 */ /* 0x000fe400078e000a */
[----:B------:R-:W-:Y:S01]  /*4d50*/  IMAD.MOV.U32 R9, RZ, RZ, R11 ;  /* 0x000000ffff097224 */ /* 0x000fe200078e000b */
[----:B------:R-:W-:-:S05]  /*4d60*/  IADD3 R7, P1, PT, R7, R2, RZ ;  /* 0x0000000207077210 */ /* 0x000fca0007f3e0ff */
        /* <DEDUP_REMOVED lines=18> */
.L_x_671:
[----:B------:R-:W-:Y:S05]  /*4e90*/  BSYNC.RECONVERGENT B2 ;  /* 0x0000000000027941 */ /* 0x000fea0003800200 */
.L_x_670:
[----:B------:R-:W-:Y:S01]  /*4ea0*/  VIADD R10, R22, 0x200 ;  /* 0x00000200160a7836 */ /* 0x000fe20000000000 */
[----:B------:R-:W-:Y:S01]  /*4eb0*/  IADD3 R6, P2, PT, R4, 0x2000, RZ ;  /* 0x0000200004067810 */ /* 0x000fe20007f5e0ff */
[----:B------:R-:W-:Y:S01]  /*4ec0*/  VIADD R22, R22, 0x400 ;  /* 0x0000040016167836 */ /* 0x000fe20000000000 */
[----:B------:R-:W-:Y:S01]  /*4ed0*/  IADD3 R18, P1, PT, R18, 0x400, RZ ;  /* 0x0000040012127810 */ /* 0x000fe20007f3e0ff */
[----:B------:R-:W-:Y:S01]  /*4ee0*/  VIADD R16, R16, 0x400 ;  /* 0x0000040010107836 */ /* 0x000fe20000000000 */
[----:B------:R-:W-:Y:S01]  /*4ef0*/  ISETP.GE.AND P0, PT, R10, R17, PT ;  /* 0x000000110a00720c */ /* 0x000fe20003f06270 */
[----:B------:R-:W-:Y:S01]  /*4f00*/  IMAD.X R5, RZ, RZ, R5, P2 ;  /* 0x000000ffff057224 */ /* 0x000fe200010e0605 */
[----:B------:R-:W-:Y:S02]  /*4f10*/  IADD3 R20, P2, PT, R20, 0x2000, RZ ;  /* 0x0000200014147810 */ /* 0x000fe40007f5e0ff */
[----:B------:R-:W-:-:S03]  /*4f20*/  IADD3.X R19, PT, PT, RZ, R19, RZ, P1, !PT ;  /* 0x00000013ff137210 */ /* 0x000fc60000ffe4ff */
[----:B------:R-:W-:-:S06]  /*4f30*/  IMAD.X R21, RZ, RZ, R21, P2 ;  /* 0x000000ffff157224 */ /* 0x000fcc00010e0615 */
[----:B------:R-:W-:Y:S05]  /*4f40*/  @!P0 BRA `(.L_x_672) ;  /* 0xfffffff8003c8947 */ /* 0x000fea000383ffff */
.L_x_658:
[----:B------:R-:W-:Y:S05]  /*4f50*/  BSYNC.RECONVERGENT B1 ;  /* 0x0000000000017941 */ /* 0x000fea0003800200 */
.L_x_657:
        /* <DEDUP_REMOVED lines=32> */
.L_x_674:
[----:B------:R-:W-:Y:S05]  /*5160*/  BSYNC.RECONVERGENT B1 ;  /* 0x0000000000017941 */ /* 0x000fea0003800200 */
.L_x_673:
        /* <DEDUP_REMOVED lines=31> */
.L_x_676:
[----:B------:R-:W-:Y:S05]  /*5360*/  BSYNC.RECONVERGENT B1 ;  /* 0x0000000000017941 */ /* 0x000fea0003800200 */
.L_x_675:
        /* <DEDUP_REMOVED lines=31> */
.L_x_678:
[----:B------:R-:W-:Y:S05]  /*5560*/  BSYNC.RECONVERGENT B1 ;  /* 0x0000000000017941 */ /* 0x000fea0003800200 */
.L_x_677:
[----:B------:R-:W-:Y:S01]  /*5570*/  ISETP.GT.AND P0, PT, R10, 0x17, PT ;  /* 0x000000170a00780c */ /* 0x000fe20003f04270 */
[----:B-1----:R1:W1:Y:S01]  /*5580*/  SHFL.DOWN PT, R6, R2, 0x8, 0x1f ;  /* 0x09001f0002067f89 */ /* 0x00226200000e0000 */
[----:B------:R-:W-:Y:S01]  /*5590*/  BSSY.RECONVERGENT B1, `(.L_x_679) ;  /* 0x000001d000017945 */ /* 0x000fe20003800200 */
[----:B0-----:R-:W-:Y:S01]  /*55a0*/  IMAD.MOV.U32 R8, RZ, RZ, R11 ;  /* 0x000000ffff087224 */ /* 0x001fe200078e000b */
[----:B------:R-:W-:Y:S01]  /*55b0*/  MOV R4, R2 ;  /* 0x0000000200047202 */ /* 0x000fe20000000f00 */
[----:B--2---:R0:W2:Y:S01]  /*55c0*/  SHFL.DOWN PT, R7, R3, 0x8, 0x1f ;  /* 0x09001f0003077f89 */ /* 0x0040a200000e0000 */
[----:B------:R-:W-:Y:S02]  /*55d0*/  IMAD.MOV.U32 R9, RZ, RZ, R12 ;  /* 0x000000ffff097224 */ /* 0x000fe400078e000c */
[----:B------:R-:W-:Y:S01]  /*55e0*/  IMAD.MOV.U32 R5, RZ, RZ, R3 ;  /* 0x000000ffff057224 */ /* 0x000fe200078e0003 */
[----:B---3--:R0:W3:Y:S04]  /*55f0*/  SHFL.DOWN PT, R14, R11, 0x8, 0x1f ;  /* 0x09001f000b0e7f89 */ /* 0x0080e800000e0000 */
        /* <DEDUP_REMOVED lines=22> */
.L_x_680:
[----:B------:R-:W-:Y:S05]  /*5760*/  BSYNC.RECONVERGENT B1 ;  /* 0x0000000000017941 */ /* 0x000fea0003800200 */
.L_x_679:
        /* <DEDUP_REMOVED lines=31> */
.L_x_682:
[----:B------:R-:W-:Y:S05]  /*5960*/  BSYNC.RECONVERGENT B1 ;  /* 0x0000000000017941 */ /* 0x000fea0003800200 */
.L_x_681:
        /* <DEDUP_REMOVED lines=11> */
.L_x_684:
[----:B------:R-:W-:Y:S05]  /*5a20*/  BSYNC.RECONVERGENT B1 ;  /* 0x0000000000017941 */ /* 0x000fea0003800200 */
.L_x_683:
        /* <DEDUP_REMOVED lines=31> */
.L_x_686:
[----:B------:R-:W-:Y:S05]  /*5c20*/  BSYNC.RECONVERGENT B1 ;  /* 0x0000000000017941 */ /* 0x000fea0003800200 */
.L_x_685:
        /* <DEDUP_REMOVED lines=23> */
.L_x_688:
[----:B------:R-:W-:Y:S05]  /*5da0*/  BSYNC.RECONVERGENT B1 ;  /* 0x0000000000017941 */ /* 0x000fea0003800200 */
.L_x_687:
[----:B------:R-:W-:Y:S01]  /*5db0*/  DSETP.GEU.AND P0, PT, |R4|, |R10|, PT ;  /* 0x4000000a0400722a */ /* 0x000fe20003f0e200 */
[----:B------:R-:W-:Y:S01]  /*5dc0*/  BSSY.RECONVERGENT B1, `(.L_x_689) ;  /* 0x0000014000017945 */ /* 0x000fe20003800200 */
[----:B------:R-:W-:Y:S01]  /*5dd0*/  IMAD.MOV.U32 R2, RZ, RZ, R10 ;  /* 0x000000ffff027224 */ /* 0x000fe200078e000a */
[----:B------:R-:W-:Y:S01]  /*5de0*/  MOV R3, R11 ;  /* 0x0000000b00037202 */ /* 0x000fe20000000f00 */
        /* <DEDUP_REMOVED lines=17> */
.L_x_690:
[----:B------:R-:W-:Y:S05]  /*5f00*/  BSYNC.RECONVERGENT B1 ;  /* 0x0000000000017941 */ /* 0x000fea0003800200 */
.L_x_689:
        /* <DEDUP_REMOVED lines=23> */
.L_x_692:
[----:B------:R-:W-:Y:S05]  /*6080*/  BSYNC.RECONVERGENT B1 ;  /* 0x0000000000017941 */ /* 0x000fea0003800200 */
.L_x_691:
        /* <DEDUP_REMOVED lines=21> */
.L_x_694:
[----:B------:R-:W-:Y:S05]  /*61e0*/  BSYNC.RECONVERGENT B1 ;  /* 0x0000000000017941 */ /* 0x000fea0003800200 */
.L_x_693:
        /* <DEDUP_REMOVED lines=21> */
.L_x_696:
[----:B------:R-:W-:Y:S05]  /*6340*/  BSYNC.RECONVERGENT B1 ;  /* 0x0000000000017941 */ /* 0x000fea0003800200 */
.L_x_695:
        /* <DEDUP_REMOVED lines=20> */
.L_x_616:
[----:B------:R-:W-:Y:S05]  /*6490*/  BSYNC.RECONVERGENT B0 ;  /* 0x0000000000007941 */ /* 0x000fea0003800200 */
.L_x_583:
[----:B------:R-:W-:Y:S05]  /*64a0*/  @P1 EXIT ;  /* 0x000000000000194d */ /* 0x000fea0003800000 */
[----:B012-4-:R-:W0:Y:S02]  /*64b0*/  LDC.64 R4, c[0x0][0x390] ;  /* 0x0000e400ff047b82 */ /* 0x017e240000000a00 */
[----:B0-----:R-:W-:Y:S04]  /*64c0*/  STG.E.64 desc[UR8][R4.64], R2 ;  /* 0x0000000204007986 */ /* 0x001fe8000c101b08 */
[----:B------:R-:W-:Y:S01]  /*64d0*/  STG.E.64 desc[UR8][R4.64+0x8], R14 ;  /* 0x0000080e04007986 */ /* 0x000fe2000c101b08 */
[----:B------:R-:W-:Y:S05]  /*64e0*/  EXIT ;  /* 0x000000000000794d */ /* 0x000fea0003800000 */
.L_x_697:
        /* <DEDUP_REMOVED lines=9> */
.L_x_744:


//--------------------- .text._Z6kernelPdS_ii     --------------------------
	.section	.text._Z6kernelPdS_ii,"ax",@progbits
	.align	128
        .global         _Z6kernelPdS_ii
        .type           _Z6kernelPdS_ii,@function
        .size           _Z6kernelPdS_ii,(.L_x_745 - _Z6kernelPdS_ii)
        .other          _Z6kernelPdS_ii,@"STO_CUDA_ENTRY STV_DEFAULT"
_Z6kernelPdS_ii:
.text._Z6kernelPdS_ii:
[----:B------:R-:W-:Y:S01]  /*0000*/  LDC R1, c[0x0][0x37c] ;  /* 0x0000df00ff017b82 */ /* 0x000fe20000000800 */
[----:B------:R-:W0:Y:S01]  /*0010*/  S2R R3, SR_TID.X ;  /* 0x0000000000037919 */ /* 0x000e220000002100 */
[----:B------:R-:W0:Y:S01]  /*0020*/  LDCU UR5, c[0x0][0x360] ;  /* 0x00006c00ff0577ac */ /* 0x000e220008000800 */
[----:B------:R-:W0:Y:S01]  /*0030*/  S2R R0, SR_CTAID.X ;  /* 0x0000000000007919 */ /* 0x000e220000002500 */
[----:B------:R-:W1:Y:S01]  /*0040*/  LDCU UR7, c[0x0][0x390] ;  /* 0x00007200ff0777ac */ /* 0x000e620008000800 */
[----:B------:R-:W2:Y:S01]  /*0050*/  S2R R2, SR_TID.Y ;  /* 0x0000000000027919 */ /* 0x000ea20000002200 */
[----:B------:R-:W3:Y:S01]  /*0060*/  LDCU UR6, c[0x0][0x364] ;  /* 0x00006c80ff0677ac */ /* 0x000ee20008000800 */
[----:B------:R-:W2:Y:S01]  /*0070*/  S2R R5, SR_CTAID.Y ;  /* 0x0000000000057919 */ /* 0x000ea20000002600 */
[----:B------:R-:W3:Y:S02]  /*0080*/  LDCU UR4, c[0x0][0x374] ;  /* 0x00006e80ff0477ac */ /* 0x000ee40008000800 */
[----:B---3--:R-:W-:Y:S01]  /*0090*/  UIMAD UR4, UR6, UR4, URZ ;  /* 0x00000004060472a4 */ /* 0x008fe2000f8e02ff */
[----:B0-----:R-:W-:-:S05]  /*00a0*/  IMAD R3, R0, UR5, R3 ;  /* 0x0000000500037c24 */ /* 0x001fca000f8e0203 */
[----:B-1----:R-:W-:Y:S01]  /*00b0*/  ISETP.GE.AND P0, PT, R3, UR7, PT ;  /* 0x0000000703007c0c */ /* 0x002fe2000bf06270 */
[----:B--2---:R-:W-:-:S12]  /*00c0*/  IMAD R0, R5, UR6, R2 ;  /* 0x0000000605007c24 */ /* 0x004fd8000f8e0202 */
[----:B------:R-:W-:Y:S05]  /*00d0*/  @P0 EXIT ;  /* 0x000000000000094d */ /* 0x000fea0003800000 */
[----:B------:R-:W0:Y:S01]  /*00e0*/  I2F.U32.RP R6, UR4 ;  /* 0x0000000400067d06 */ /* 0x000e220008209000 */
[----:B------:R-:W-:Y:S01]  /*00f0*/  IADD3 R8, PT, PT, R0, UR4, RZ ;  /* 0x0000000400087c10 */ /* 0x000fe2000fffe0ff */
[----:B------:R-:W1:Y:S01]  /*0100*/  LDC R15, c[0x0][0x394] ;  /* 0x0000e500ff0f7b82 */ /* 0x000e620000000800 */
[----:B------:R-:W-:Y:S01]  /*0110*/  IADD3 R9, PT, PT, RZ, -UR4, RZ ;  /* 0x80000004ff097c10 */ /* 0x000fe2000fffe0ff */
[----:B------:R-:W2:Y:S01]  /*0120*/  LDCU UR6, c[0x0][0x370] ;  /* 0x00006e00ff0677ac */ /* 0x000ea20008000800 */
[C---:B------:R-:W-:Y:S02]  /*0130*/  ISETP.GE.AND P0, PT, R8.reuse, UR7, PT ;  /* 0x0000000708007c0c */ /* 0x040fe4000bf06270 */
[C---:B------:R-:W-:Y:S01]  /*0140*/  VIMNMX R7, PT, PT, R8.reuse, UR7, !PT ;  /* 0x0000000708077c48 */ /* 0x040fe2000ffe0100 */
[----:B------:R-:W3:Y:S01]  /*0150*/  LDCU.64 UR8, c[0x0][0x358] ;  /* 0x00006b00ff0877ac */ /* 0x000ee20008000a00 */
[----:B------:R-:W-:Y:S02]  /*0160*/  SEL R2, RZ, 0x1, P0 ;  /* 0x00000001ff027807 */ /* 0x000fe40000000000 */
[----:B------:R-:W-:Y:S01]  /*0170*/  ISETP.NE.U32.AND P2, PT, RZ, UR4, PT ;  /* 0x00000004ff007c0c */ /* 0x000fe2000bf45070 */
[----:B------:R-:W4:Y:S01]  /*0180*/  LDCU UR10, c[0x0][0x390] ;  /* 0x00007200ff0a77ac */ /* 0x000f220008000800 */
[----:B------:R-:W-:Y:S01]  /*0190*/  IADD3 R7, PT, PT, R7, -R8, -R2 ;  /* 0x8000000807077210 */ /* 0x000fe20007ffe802 */
[----:B0-----:R-:W0:Y:S01]  /*01a0*/  MUFU.RCP R6, R6 ;  /* 0x0000000600067308 */ /* 0x001e220000001000 */
[----:B------:R-:W-:Y:S01]  /*01b0*/  IADD3 R10, PT, PT, R8, UR4, RZ ;  /* 0x00000004080a7c10 */ /* 0x000fe2000fffe0ff */
[----:B--2---:R-:W-:Y:S01]  /*01c0*/  UIMAD UR5, UR5, UR6, URZ ;  /* 0x00000006050572a4 */ /* 0x004fe2000f8e02ff */
[----:B-1----:R-:W-:Y:S01]  /*01d0*/  IMAD R13, R0, UR7, R15 ;  /* 0x00000007000d7c24 */ /* 0x002fe2000f8e020f */
[----:B0-----:R-:W-:-:S04]  /*01e0*/  IADD3 R4, PT, PT, R6, 0xffffffe, RZ ;  /* 0x0ffffffe06047810 */ /* 0x001fc80007ffe0ff */
[----:B------:R0:W1:Y:S02]  /*01f0*/  F2I.FTZ.U32.TRUNC.NTZ R5, R4 ;  /* 0x0000000400057305 */ /* 0x000064000021f000 */
[----:B0-----:R-:W-:Y:S02]  /*0200*/  HFMA2 R4, -RZ, RZ, 0, 0 ;  /* 0x00000000ff047431 */ /* 0x001fe400000001ff */
[----:B-1----:R-:W-:-:S04]  /*0210*/  IMAD R9, R9, R5, RZ ;  /* 0x0000000509097224 */ /* 0x002fc800078e02ff */
[----:B------:R-:W-:-:S06]  /*0220*/  IMAD.HI.U32 R6, R5, R9, R4 ;  /* 0x0000000905067227 */ /* 0x000fcc00078e0004 */
[----:B------:R-:W-:-:S05]  /*0230*/  IMAD.HI.U32 R9, R6, R7, RZ ;  /* 0x0000000706097227 */ /* 0x000fca00078e00ff */
[----:B------:R-:W-:-:S05]  /*0240*/  IADD3 R4, PT, PT, -R9, RZ, RZ ;  /* 0x000000ff09047210 */ /* 0x000fca0007ffe1ff */
[----:B------:R-:W-:Y:S02]  /*0250*/  IMAD R7, R4, UR4, R7 ;  /* 0x0000000404077c24 */ /* 0x000fe4000f8e0207 */
[----:B------:R-:W0:Y:S03]  /*0260*/  LDC.64 R4, c[0x0][0x380] ;  /* 0x0000e000ff047b82 */ /* 0x000e260000000a00 */
[----:B------:R-:W-:-:S13]  /*0270*/  ISETP.GE.U32.AND P0, PT, R7, UR4, PT ;  /* 0x0000000407007c0c */ /* 0x000fda000bf06070 */
[----:B------:R-:W-:Y:S02]  /*0280*/  @P0 IADD3 R7, PT, PT, R7, -UR4, RZ ;  /* 0x8000000407070c10 */ /* 0x000fe4000fffe0ff */
[----:B------:R-:W-:Y:S02]  /*0290*/  @P0 IADD3 R9, PT, PT, R9, 0x1, RZ ;  /* 0x0000000109090810 */ /* 0x000fe40007ffe0ff */
[----:B------:R-:W-:Y:S02]  /*02a0*/  ISETP.GE.U32.AND P1, PT, R7, UR4, PT ;  /* 0x0000000407007c0c */ /* 0x000fe4000bf26070 */
[----:B------:R-:W1:Y:S11]  /*02b0*/  LDC.64 R6, c[0x0][0x388] ;  /* 0x0000e200ff067b82 */ /* 0x000e760000000a00 */
[----:B------:R-:W-:-:S02]  /*02c0*/  @P1 IADD3 R9, PT, PT, R9, 0x1, RZ ;  /* 0x0000000109091810 */ /* 0x000fc40007ffe0ff */
[----:B------:R-:W-:-:S04]  /*02d0*/  @!P2 LOP3.LUT R9, RZ, UR4, RZ, 0x33, !PT ;  /* 0x00000004ff09ac12 */ /* 0x000fc8000f8e33ff */
[----:B------:R-:W-:Y:S01]  /*02e0*/  IADD3 R2, PT, PT, R2, R9, RZ ;  /* 0x0000000902027210 */ /* 0x000fe20007ffe0ff */
[--C-:B------:R-:W-:Y:S02]  /*02f0*/  IMAD R9, R8, UR7, R15.reuse ;  /* 0x0000000708097c24 */ /* 0x100fe4000f8e020f */
[----:B------:R-:W-:Y:S02]  /*0300*/  IMAD R15, R10, UR7, R15 ;  /* 0x000000070a0f7c24 */ /* 0x000fe4000f8e020f */
[----:B-1----:R-:W-:-:S04]  /*0310*/  IMAD.WIDE R10, R9, 0x8, R6 ;  /* 0x00000008090a7825 */ /* 0x002fc800078e0206 */
[----:B------:R-:W-:-:S04]  /*0320*/  IMAD.WIDE R12, R13, 0x8, R6 ;  /* 0x000000080d0c7825 */ /* 0x000fc800078e0206 */
[----:B0-----:R-:W-:-:S04]  /*0330*/  IMAD.WIDE R8, R9, 0x8, R4 ;  /* 0x0000000809087825 */ /* 0x001fc800078e0204 */
[----:B------:R-:W-:-:S04]  /*0340*/  IMAD.WIDE R6, R15, 0x8, R6 ;  /* 0x000000080f067825 */ /* 0x000fc800078e0206 */
[----:B---34-:R-:W-:-:S07]  /*0350*/  IMAD.WIDE R4, R15, 0x8, R4 ;  /* 0x000000080f047825 */ /* 0x018fce00078e0204 */
.L_x_715:
[----:B0-----:R-:W0:Y:S01]  /*0360*/  LDCU UR6, c[0x0][0x390] ;  /* 0x00007200ff0677ac */ /* 0x001e220008000800 */
[----:B------:R-:W-:Y:S01]  /*0370*/  BSSY.RECONVERGENT B1, `(.L_x_698) ;  /* 0x00000bd000017945 */ /* 0x000fe20003800200 */
[----:B0-----:R-:W-:-:S04]  /*0380*/  MOV R26, UR6 ;  /* 0x00000006001a7c02 */ /* 0x001fc80008000f00 */
[----:B------:R-:W-:-:S13]  /*0390*/  ISETP.GE.AND P0, PT, R0, R26, PT ;  /* 0x0000001a0000720c */ /* 0x000fda0003f06270 */
[----:B-123--:R-:W-:Y:S05]  /*03a0*/  @P0 BRA `(.L_x_699) ;  /* 0x0000000800e40947 */ /* 0x00efea0003800000 */
[----:B------:R-:W0:Y:S01]  /*03b0*/  LDC R27, c[0x0][0x394] ;  /* 0x0000e500ff1b7b82 */ /* 0x000e220000000800 */
[----:B------:R-:W-:Y:S01]  /*03c0*/  LOP3.LUT R16, R2, 0x3, RZ, 0xc0, !PT ;  /* 0x0000000302107812 */ /* 0x000fe200078ec0ff */
[----:B------:R-:W-:Y:S01]  /*03d0*/  BSSY.RECONVERGENT B0, `(.L_x_700) ;  /* 0x000004c000007945 */ /* 0x000fe20003800200 */
[----:B------:R-:W-:Y:S02]  /*03e0*/  MOV R20, R0 ;  /* 0x0000000000147202 */ /* 0x000fe40000000f00 */
[----:B------:R-:W-:-:S03]  /*03f0*/  ISETP.NE.AND P0, PT, R16, 0x3, PT ;  /* 0x000000031000780c */ /* 0x000fc60003f05270 */
[----:B------:R-:W1:Y:S01]  /*0400*/  LDC.64 R14, c[0x0][0x380] ;  /* 0x0000e000ff0e7b82 */ /* 0x000e620000000a00 */
[----:B0-----:R-:W-:-:S04]  /*0410*/  IMAD R17, R26, R27, R3 ;  /* 0x0000001b1a117224 */ /* 0x001fc800078e0203 */
[----:B-1----:R-:W-:-:S05]  /*0420*/  IMAD.WIDE R16, R17, 0x8, R14 ;  /* 0x0000000811107825 */ /* 0x002fca00078e020e */
[----:B------:R-:W-:Y:S05]  /*0430*/  @!P0 BRA `(.L_x_701) ;  /* 0x0000000400148947 */ /* 0x000fea0003800000 */
[----:B------:R-:W-:Y:S01]  /*0440*/  ISETP.NE.AND P0, PT, R3, R27, PT ;  /* 0x0000001b0300720c */ /* 0x000fe20003f05270 */
[----:B------:R-:W-:Y:S01]  /*0450*/  BSSY.RECONVERGENT B2, `(.L_x_702) ;  /* 0x0000015000027945 */ /* 0x000fe20003800200 */
[----:B------:R-:W-:-:S11]  /*0460*/  LOP3.LUT P2, RZ, R2, 0x3, RZ, 0xc0, !PT ;  /* 0x0000000302ff7812 */ /* 0x000fd6000784c0ff */
[----:B------:R-:W-:Y:S05]  /*0470*/  @!P0 BRA `(.L_x_703) ;  /* 0x0000000000488947 */ /* 0x000fea0003800000 */
[----:B------:R-:W0:Y:S01]  /*0480*/  LDC.64 R18, c[0x0][0x388] ;  /* 0x0000e200ff127b82 */ /* 0x000e220000000a00 */
[----:B------:R-:W-:Y:S01]  /*0490*/  IMAD R29, R0, R26, R3 ;  /* 0x0000001a001d7224 */ /* 0x000fe200078e0203 */
[----:B------:R-:W2:Y:S04]  /*04a0*/  LDG.E.64 R24, desc[UR8][R16.64] ;  /* 0x0000000810187981 */ /* 0x000ea8000c1e1b00 */
[----:B------:R-:W2:Y:S01]  /*04b0*/  LDG.E.64 R22, desc[UR8][R12.64] ;  /* 0x000000080c167981 */ /* 0x000ea2000c1e1b00 */
[----:B0-----:R-:W-:-:S05]  /*04c0*/  IMAD.WIDE R18, R29, 0x8, R18 ;  /* 0x000000081d127825 */ /* 0x001fca00078e0212 */
[----:B------:R-:W2:Y:S01]  /*04d0*/  LDG.E.64 R20, desc[UR8][R18.64] ;  /* 0x0000000812147981 */ /* 0x000ea2000c1e1b00 */
[----:B------:R-:W-:Y:S01]  /*04e0*/  ISETP.NE.AND P1, PT, R0, R27, PT ;  /* 0x0000001b0000720c */ /* 0x000fe20003f25270 */
[----:B--2---:R-:W-:-:S07]  /*04f0*/  DFMA R20, -R24, R22, R20 ;  /* 0x000000161814722b */ /* 0x004fce0000000114 */
[----:B------:R0:W-:Y:S05]  /*0500*/  STG.E.64 desc[UR8][R18.64], R20 ;  /* 0x0000001412007986 */ /* 0x0001ea000c101b08 */
[----:B------:R-:W-:Y:S05]  /*0510*/  @!P1 BRA `(.L_x_703) ;  /* 0x0000000000209947 */ /* 0x000fea0003800000 */
[----:B------:R-:W-:Y:S01]  /*0520*/  IMAD R23, R0, R26, R27 ;  /* 0x0000001a00177224 */ /* 0x000fe200078e021b */
[----:B------:R-:W2:Y:S01]  /*0530*/  LDG.E.64 R24, desc[UR8][R16.64] ;  /* 0x0000000810187981 */ /* 0x000ea2000c1e1b00 */
[----:B0-----:R-:W-:-:S04]  /*0540*/  IMAD.WIDE R18, R29, 0x8, R14 ;  /* 0x000000081d127825 */ /* 0x001fc800078e020e */
[----:B------:R-:W-:Y:S01]  /*0550*/  IMAD.WIDE R22, R23, 0x8, R14 ;  /* 0x0000000817167825 */ /* 0x000fe200078e020e */
[----:B------:R-:W2:Y:S05]  /*0560*/  LDG.E.64 R20, desc[UR8][R18.64] ;  /* 0x0000000812147981 */ /* 0x000eaa000c1e1b00 */
[----:B------:R-:W2:Y:S02]  /*0570*/  LDG.E.64 R22, desc[UR8][R22.64] ;  /* 0x0000000816167981 */ /* 0x000ea4000c1e1b00 */
[----:B--2---:R-:W-:-:S07]  /*0580*/  DFMA R20, -R24, R22, R20 ;  /* 0x000000161814722b */ /* 0x004fce0000000114 */
[----:B------:R1:W-:Y:S04]  /*0590*/  STG.E.64 desc[UR8][R18.64], R20 ;  /* 0x0000001412007986 */ /* 0x0003e8000c101b08 */
.L_x_703:
[----:B------:R-:W-:Y:S05]  /*05a0*/  BSYNC.RECONVERGENT B2 ;  /* 0x0000000000027941 */ /* 0x000fea0003800200 */
.L_x_702:
[----:B01----:R-:W-:-:S04]  /*05b0*/  IADD3 R18, PT, PT, R0, UR4, RZ ;  /* 0x0000000400127c10 */ /* 0x003fc8000fffe0ff */
[----:B------:R-:W-:Y:S01]  /*05c0*/  MOV R20, R18 ;  /* 0x0000001200147202 */ /* 0x000fe20000000f00 */
[----:B------:R-:W-:Y:S06]  /*05d0*/  @!P2 BRA `(.L_x_701) ;  /* 0x0000000000aca947 */ /* 0x000fec0003800000 */
[----:B------:R-:W-:Y:S01]  /*05e0*/  LOP3.LUT R19, R2, 0x3, RZ, 0xc0, !PT ;  /* 0x0000000302137812 */ /* 0x000fe200078ec0ff */
[----:B------:R-:W-:Y:S01]  /*05f0*/  BSSY.RECONVERGENT B2, `(.L_x_704) ;  /* 0x0000015000027945 */ /* 0x000fe20003800200 */
[----:B------:R-:W-:Y:S02]  /*0600*/  IADD3 R28, PT, PT, R18, UR4, RZ ;  /* 0x00000004121c7c10 */ /* 0x000fe4000fffe0ff */
[----:B------:R-:W-:-:S04]  /*0610*/  ISETP.NE.AND P1, PT, R19, 0x1, PT ;  /* 0x000000011300780c */ /* 0x000fc80003f25270 */
[----:B------:R-:W-:Y:S01]  /*0620*/  ISETP.EQ.OR P2, PT, R3, R27, !P1 ;  /* 0x0000001b0300720c */ /* 0x000fe20004f42670 */
[----:B------:R-:W-:-:S12]  /*0630*/  @!P0 BRA `(.L_x_705) ;  /* 0x0000000000408947 */ /* 0x000fd80003800000 */
[----:B------:R-:W0:Y:S01]  /*0640*/  LDC.64 R20, c[0x0][0x388] ;  /* 0x0000e200ff147b82 */ /* 0x000e220000000a00 */
[C---:B------:R-:W-:Y:S01]  /*0650*/  IMAD R29, R18.reuse, R26, R3 ;  /* 0x0000001a121d7224 */ /* 0x040fe200078e0203 */
[----:B------:R-:W-:Y:S01]  /*0660*/  ISETP.NE.AND P0, PT, R18, R27, PT ;  /* 0x0000001b1200720c */ /* 0x000fe20003f05270 */
[----:B------:R-:W2:Y:S04]  /*0670*/  LDG.E.64 R24, desc[UR8][R16.64] ;  /* 0x0000000810187981 */ /* 0x000ea8000c1e1b00 */
[----:B------:R-:W2:Y:S01]  /*0680*/  LDG.E.64 R22, desc[UR8][R10.64] ;  /* 0x000000080a167981 */ /* 0x000ea2000c1e1b00 */
[----:B0-----:R-:W-:-:S05]  /*0690*/  IMAD.WIDE R20, R29, 0x8, R20 ;  /* 0x000000081d147825 */ /* 0x001fca00078e0214 */
[----:B------:R-:W2:Y:S02]  /*06a0*/  LDG.E.64 R18, desc[UR8][R20.64] ;  /* 0x0000000814127981 */ /* 0x000ea4000c1e1b00 */
[----:B--2---:R-:W-:-:S07]  /*06b0*/  DFMA R18, -R24, R22, R18 ;  /* 0x000000161812722b */ /* 0x004fce0000000112 */
[----:B------:R0:W-:Y:S01]  /*06c0*/  STG.E.64 desc[UR8][R20.64], R18 ;  /* 0x0000001214007986 */ /* 0x0001e2000c101b08 */
[----:B------:R-:W-:Y:S05]  /*06d0*/  @!P0 BRA `(.L_x_705) ;  /* 0x0000000000188947 */ /* 0x000fea0003800000 */
[----:B0-----:R-:W-:Y:S01]  /*06e0*/  IMAD.WIDE R20, R29, 0x8, R14 ;  /* 0x000000081d147825 */ /* 0x001fe200078e020e */
[----:B------:R-:W2:Y:S04]  /*06f0*/  LDG.E.64 R24, desc[UR8][R16.64] ;  /* 0x0000000810187981 */ /* 0x000ea8000c1e1b00 */
[----:B------:R-:W2:Y:S04]  /*0700*/  LDG.E.64 R22, desc[UR8][R8.64] ;  /* 0x0000000808167981 */ /* 0x000ea8000c1e1b00 */
[----:B------:R-:W2:Y:S02]  /*0710*/  LDG.E.64 R18, desc[UR8][R20.64] ;  /* 0x0000000814127981 */ /* 0x000ea4000c1e1b00 */
[----:B--2---:R-:W-:-:S07]  /*0720*/  DFMA R18, -R24, R22, R18 ;  /* 0x000000161812722b */ /* 0x004fce0000000112 */
[----:B------:R1:W-:Y:S04]  /*0730*/  STG.E.64 desc[UR8][R20.64], R18 ;  /* 0x0000001214007986 */ /* 0x0003e8000c101b08 */
.L_x_705:
[----:B------:R-:W-:Y:S05]  /*0740*/  BSYNC.RECONVERGENT B2 ;  /* 0x0000000000027941 */ /* 0x000fea0003800200 */
.L_x_704:
[----:B01----:R-:W-:-:S04]  /*0750*/  IADD3 R19, PT, PT, R28, UR4, RZ ;  /* 0x000000041c137c10 */ /* 0x003fc8000fffe0ff */
[----:B------:R-:W-:Y:S01]  /*0760*/  SEL R20, R28, R19, !P1 ;  /* 0x000000131c147207 */ /* 0x000fe20004800000 */
[----:B------:R-:W-:Y:S06]  /*0770*/  @P2 BRA `(.L_x_701) ;  /* 0x0000000000442947 */ /* 0x000fec0003800000 */
        /* <DEDUP_REMOVED lines=8> */
[----:B------:R0:W-:Y:S01]  /*0800*/  STG.E.64 desc[UR8][R18.64], R22 ;  /* 0x0000001612007986 */ /* 0x0001e2000c101b08 */
[----:B------:R-:W-:-:S04]  /*0810*/  IADD3 R20, PT, PT, R28, UR4, RZ ;  /* 0x000000041c147c10 */ /* 0x000fc8000fffe0ff */
[----:B------:R-:W-:Y:S05]  /*0820*/  @!P0 BRA `(.L_x_701) ;  /* 0x0000000000188947 */ /* 0x000fea0003800000 */
[----:B------:R-:W-:Y:S01]  /*0830*/  IMAD.WIDE R14, R29, 0x8, R14 ;  /* 0x000000081d0e7825 */ /* 0x000fe200078e020e */
[----:B------:R-:W2:Y:S04]  /*0840*/  LDG.E.64 R24, desc[UR8][R16.64] ;  /* 0x0000000810187981 */ /* 0x000ea8000c1e1b00 */
[----:B0-----:R-:W2:Y:S04]  /*0850*/  LDG.E.64 R22, desc[UR8][R4.64] ;  /* 0x0000000804167981 */ /* 0x001ea8000c1e1b00 */
[----:B------:R-:W2:Y:S02]  /*0860*/  LDG.E.64 R18, desc[UR8][R14.64] ;  /* 0x000000080e127981 */ /* 0x000ea4000c1e1b00 */
[----:B--2---:R-:W-:-:S07]  /*0870*/  DFMA R18, -R24, R22, R18 ;  /* 0x000000161812722b */ /* 0x004fce0000000112 */
[----:B------:R1:W-:Y:S04]  /*0880*/  STG.E.64 desc[UR8][R14.64], R18 ;  /* 0x000000120e007986 */ /* 0x0003e8000c101b08 */
.L_x_701:
[----:B------:R-:W-:Y:S05]  /*0890*/  BSYNC.RECONVERGENT B0 ;  /* 0x0000000000007941 */ /* 0x000fea0003800200 */
.L_x_700:
[----:B------:R-:W-:-:S13]  /*08a0*/  ISETP.GE.U32.AND P0, PT, R2, 0x3, PT ;  /* 0x000000030200780c */ /* 0x000fda0003f06070 */
[----:B------:R-:W-:Y:S05]  /*08b0*/  @!P0 BRA `(.L_x_699) ;  /* 0x0000000400a08947 */ /* 0x000fea0003800000 */
[----:B------:R-:W-:-:S13]  /*08c0*/  ISETP.NE.AND P0, PT, R3, R27, PT ;  /* 0x0000001b0300720c */ /* 0x000fda0003f05270 */
.L_x_714:
[----:B------:R-:W-:Y:S01]  /*08d0*/  BSSY.RECONVERGENT B0, `(.L_x_706) ;  /* 0x0000018000007945 */ /* 0x000fe20003800200 */
[----:B------:R-:W-:-:S03]  /*08e0*/  IADD3 R24, PT, PT, R20, UR4, RZ ;  /* 0x0000000414187c10 */ /* 0x000fc6000fffe0ff */
[----:B--23--:R-:W-:Y:S05]  /*08f0*/  @!P0 BRA `(.L_x_707) ;  /* 0x0000000000548947 */ /* 0x00cfea0003800000 */
[----:B01----:R-:W0:Y:S08]  /*0900*/  LDC.64 R18, c[0x0][0x390] ;  /* 0x0000e400ff127b82 */ /* 0x003e300000000a00 */
[----:B------:R-:W1:Y:S01]  /*0910*/  LDC.64 R22, c[0x0][0x388] ;  /* 0x0000e200ff167b82 */ /* 0x000e620000000a00 */
[CC--:B0-----:R-:W-:Y:S01]  /*0920*/  IMAD R21, R20.reuse, R18.reuse, R19 ;  /* 0x0000001214157224 */ /* 0x0c1fe200078e0213 */
[C---:B------:R-:W-:Y:S01]  /*0930*/  ISETP.NE.AND P1, PT, R20.reuse, R19, PT ;  /* 0x000000131400720c */ /* 0x040fe20003f25270 */
[----:B------:R-:W-:-:S02]  /*0940*/  IMAD R25, R20, R18, R3 ;  /* 0x0000001214197224 */ /* 0x000fc400078e0203 */
[----:B------:R-:W2:Y:S01]  /*0950*/  LDG.E.64 R18, desc[UR8][R16.64] ;  /* 0x0000000810127981 */ /* 0x000ea2000c1e1b00 */
[----:B-1----:R-:W-:-:S04]  /*0960*/  IMAD.WIDE R14, R21, 0x8, R22 ;  /* 0x00000008150e7825 */ /* 0x002fc800078e0216 */
[----:B------:R-:W-:Y:S02]  /*0970*/  IMAD.WIDE R22, R25, 0x8, R22 ;  /* 0x0000000819167825 */ /* 0x000fe400078e0216 */
[----:B------:R-:W2:Y:S04]  /*0980*/  LDG.E.64 R14, desc[UR8][R14.64] ;  /* 0x000000080e0e7981 */ /* 0x000ea8000c1e1b00 */
[----:B------:R-:W2:Y:S02]  /*0990*/  LDG.E.64 R26, desc[UR8][R22.64] ;  /* 0x00000008161a7981 */ /* 0x000ea4000c1e1b00 */
[----:B--2---:R-:W-:-:S07]  /*09a0*/  DFMA R18, -R18, R14, R26 ;  /* 0x0000000e1212722b */ /* 0x004fce000000011a */
[----:B------:R2:W-:Y:S01]  /*09b0*/  STG.E.64 desc[UR8][R22.64], R18 ;  /* 0x0000001216007986 */ /* 0x0005e2000c101b08 */
[----:B------:R-:W-:Y:S05]  /*09c0*/  @!P1 BRA `(.L_x_707) ;  /* 0x0000000000209947 */ /* 0x000fea0003800000 */
[----:B------:R-:W0:Y:S01]  /*09d0*/  LDC.64 R14, c[0x0][0x380] ;  /* 0x0000e000ff0e7b82 */ /* 0x000e220000000a00 */
[----:B--2---:R-:W2:Y:S01]  /*09e0*/  LDG.E.64 R18, desc[UR8][R16.64] ;  /* 0x0000000810127981 */ /* 0x004ea2000c1e1b00 */
[----:B0-----:R-:W-:-:S04]  /*09f0*/  IMAD.WIDE R20, R21, 0x8, R14 ;  /* 0x0000000815147825 */ /* 0x001fc800078e020e */
[----:B------:R-:W-:Y:S02]  /*0a00*/  IMAD.WIDE R14, R25, 0x8, R14 ;  /* 0x00000008190e7825 */ /* 0x000fe400078e020e */
[----:B------:R-:W2:Y:S04]  /*0a10*/  LDG.E.64 R20, desc[UR8][R20.64] ;  /* 0x0000000814147981 */ /* 0x000ea8000c1e1b00 */
[----:B------:R-:W2:Y:S02]  /*0a20*/  LDG.E.64 R22, desc[UR8][R14.64] ;  /* 0x000000080e167981 */ /* 0x000ea4000c1e1b00 */
[----:B--2---:R-:W-:-:S07]  /*0a30*/  DFMA R18, -R18, R20, R22 ;  /* 0x000000141212722b */ /* 0x004fce0000000116 */
[----:B------:R3:W-:Y:S04]  /*0a40*/  STG.E.64 desc[UR8][R14.64], R18 ;  /* 0x000000120e007986 */ /* 0x0007e8000c101b08 */
.L_x_707:
[----:B------:R-:W-:Y:S05]  /*0a50*/  BSYNC.RECONVERGENT B0 ;  /* 0x0000000000007941 */ /* 0x000fea0003800200 */
.L_x_706:
[----:B------:R-:W-:Y:S01]  /*0a60*/  BSSY.RECONVERGENT B0, `(.L_x_708) ;  /* 0x0000018000007945 */ /* 0x000fe20003800200 */
[----:B------:R-:W-:-:S03]  /*0a70*/  IADD3 R26, PT, PT, R24, UR4, RZ ;  /* 0x00000004181a7c10 */ /* 0x000fc6000fffe0ff */
[----:B------:R-:W-:Y:S05]  /*0a80*/  @!P0 BRA `(.L_x_709) ;  /* 0x0000000000548947 */ /* 0x000fea0003800000 */
[----:B------:R-:W4:Y:S08]  /*0a90*/  LDC.64 R20, c[0x0][0x390] ;  /* 0x0000e400ff147b82 */ /* 0x000f300000000a00 */
[----:B0123--:R-:W0:Y:S01]  /*0aa0*/  LDC.64 R18, c[0x0][0x388] ;  /* 0x0000e200ff127b82 */ /* 0x00fe220000000a00 */
[CC--:B----4-:R-:W-:Y:S01]  /*0ab0*/  IMAD R14, R24.reuse, R20.reuse, R21 ;  /* 0x00000014180e7224 */ /* 0x0d0fe200078e0215 */
[C---:B------:R-:W-:Y:S01]  /*0ac0*/  ISETP.NE.AND P1, PT, R24.reuse, R21, PT ;  /* 0x000000151800720c */ /* 0x040fe20003f25270 */
[----:B------:R-:W-:-:S02]  /*0ad0*/  IMAD R15, R24, R20, R3 ;  /* 0x00000014180f7224 */ /* 0x000fc400078e0203 */
[----:B------:R-:W2:Y:S01]  /*0ae0*/  LDG.E.64 R20, desc[UR8][R16.64] ;  /* 0x0000000810147981 */ /* 0x000ea2000c1e1b00 */
[----:B0-----:R-:W-:-:S04]  /*0af0*/  IMAD.WIDE R22, R14, 0x8, R18 ;  /* 0x000000080e167825 */ /* 0x001fc800078e0212 */
[----:B------:R-:W-:Y:S02]  /*0b00*/  IMAD.WIDE R18, R15, 0x8, R18 ;  /* 0x000000080f127825 */ /* 0x000fe400078e0212 */
[----:B------:R-:W2:Y:S04]  /*0b10*/  LDG.E.64 R22, desc[UR8][R22.64] ;  /* 0x0000000816167981 */ /* 0x000ea8000c1e1b00 */
[----:B------:R-:W2:Y:S02]  /*0b20*/  LDG.E.64 R24, desc[UR8][R18.64] ;  /* 0x0000000812187981 */ /* 0x000ea4000c1e1b00 */
[----:B--2---:R-:W-:-:S07]  /*0b30*/  DFMA R20, -R20, R22, R24 ;  /* 0x000000161414722b */ /* 0x004fce0000000118 */
[----:B------:R4:W-:Y:S01]  /*0b40*/  STG.E.64 desc[UR8][R18.64], R20 ;  /* 0x0000001412007986 */ /* 0x0009e2000c101b08 */
[----:B------:R-:W-:Y:S05]  /*0b50*/  @!P1 BRA `(.L_x_709) ;  /* 0x0000000000209947 */ /* 0x000fea0003800000 */
[----:B----4-:R-:W0:Y:S02]  /*0b60*/  LDC.64 R18, c[0x0][0x380] ;  /* 0x0000e000ff127b82 */ /* 0x010e240000000a00 */
[----:B0-----:R-:W-:-:S04]  /*0b70*/  IMAD.WIDE R20, R14, 0x8, R18 ;  /* 0x000000080e147825 */ /* 0x001fc800078e0212 */
[----:B------:R-:W-:Y:S02]  /*0b80*/  IMAD.WIDE R14, R15, 0x8, R18 ;  /* 0x000000080f0e7825 */ /* 0x000fe400078e0212 */
[----:B------:R-:W2:Y:S04]  /*0b90*/  LDG.E.64 R18, desc[UR8][R16.64] ;  /* 0x0000000810127981 */ /* 0x000ea8000c1e1b00 */
[----:B------:R-:W2:Y:S04]  /*0ba0*/  LDG.E.64 R20, desc[UR8][R20.64] ;  /* 0x0000000814147981 */ /* 0x000ea8000c1e1b00 */
[----:B------:R-:W2:Y:S02]  /*0bb0*/  LDG.E.64 R22, desc[UR8][R14.64] ;  /* 0x000000080e167981 */ /* 0x000ea4000c1e1b00 */
[----:B--2---:R-:W-:-:S07]  /*0bc0*/  DFMA R18, -R18, R20, R22 ;  /* 0x000000141212722b */ /* 0x004fce0000000116 */
[----:B------:R0:W-:Y:S04]  /*0bd0*/  STG.E.64 desc[UR8][R14.64], R18 ;  /* 0x000000120e007986 */ /* 0x0001e8000c101b08 */
.L_x_709:
[----:B------:R-:W-:Y:S05]  /*0be0*/  BSYNC.RECONVERGENT B0 ;  /* 0x0000000000007941 */ /* 0x000fea0003800200 */
.L_x_708:
[----:B------:R-:W-:Y:S04]  /*0bf0*/  BSSY.RECONVERGENT B0, `(.L_x_710) ;  /* 0x0000017000007945 */ /* 0x000fe80003800200 */
[----:B------:R-:W-:Y:S05]  /*0c00*/  @!P0 BRA `(.L_x_711) ;  /* 0x0000000000548947 */ /* 0x000fea0003800000 */
[----:B01234-:R-:W0:Y:S08]  /*0c10*/  LDC.64 R18, c[0x0][0x390] ;  /* 0x0000e400ff127b82 */ /* 0x01fe300000000a00 */
        /* <DEDUP_REMOVED lines=12> */
[----:B0-----:R-:W0:Y:S01]  /*0ce0*/  LDC.64 R14, c[0x0][0x380] ;  /* 0x0000e000ff0e7b82 */ /* 0x001e220000000a00 */
[----:B------:R-:W2:Y:S01]  /*0cf0*/  LDG.E.64 R18, desc[UR8][R16.64] ;  /* 0x0000000810127981 */ /* 0x000ea2000c1e1b00 */
[----:B0-----:R-:W-:-:S04]  /*0d00*/  IMAD.WIDE R20, R24, 0x8, R14 ;  /* 0x0000000818147825 */ /* 0x001fc800078e020e */
[----:B------:R-:W-:Y:S02]  /*0d10*/  IMAD.WIDE R14, R25, 0x8, R14 ;  /* 0x00000008190e7825 */ /* 0x000fe400078e020e */
[----:B------:R-:W2:Y:S04]  /*0d20*/  LDG.E.64 R20, desc[UR8][R20.64] ;  /* 0x0000000814147981 */ /* 0x000ea8000c1e1b00 */
[----:B------:R-:W2:Y:S02]  /*0d30*/  LDG.E.64 R22, desc[UR8][R14.64] ;  /* 0x000000080e167981 */ /* 0x000ea4000c1e1b00 */
[----:B--2---:R-:W-:-:S07]  /*0d40*/  DFMA R18, -R18, R20, R22 ;  /* 0x000000141212722b */ /* 0x004fce0000000116 */
[----:B------:R0:W-:Y:S04]  /*0d50*/  STG.E.64 desc[UR8][R14.64], R18 ;  /* 0x000000120e007986 */ /* 0x0001e8000c101b08 */
.L_x_711:
[----:B------:R-:W-:Y:S05]  /*0d60*/  BSYNC.RECONVERGENT B0 ;  /* 0x0000000000007941 */ /* 0x000fea0003800200 */
.L_x_710:
[----:B------:R-:W-:Y:S01]  /*0d70*/  BSSY.RECONVERGENT B0, `(.L_x_712) ;  /* 0x0000018000007945 */ /* 0x000fe20003800200 */
[----:B------:R-:W-:-:S03]  /*0d80*/  IADD3 R26, PT, PT, R26, UR4, RZ ;  /* 0x000000041a1a7c10 */ /* 0x000fc6000fffe0ff */
[----:B------:R-:W-:Y:S05]  /*0d90*/  @!P0 BRA `(.L_x_713) ;  /* 0x0000000000548947 */ /* 0x000fea0003800000 */
[----:B----4-:R-:W4:Y:S08]  /*0da0*/  LDC.64 R20, c[0x0][0x390] ;  /* 0x0000e400ff147b82 */ /* 0x010f300000000a00 */
        /* <DEDUP_REMOVED lines=12> */
[----:B0-----:R-:W0:Y:S02]  /*0e70*/  LDC.64 R18, c[0x0][0x380] ;  /* 0x0000e000ff127b82 */ /* 0x001e240000000a00 */
[----:B0-----:R-:W-:-:S04]  /*0e80*/  IMAD.WIDE R20, R14, 0x8, R18 ;  /* 0x000000080e147825 */ /* 0x001fc800078e0212 */
[----:B------:R-:W-:Y:S02]  /*0e90*/  IMAD.WIDE R14, R15, 0x8, R18 ;  /* 0x000000080f0e7825 */ /* 0x000fe400078e0212 */
[----:B------:R-:W2:Y:S04]  /*0ea0*/  LDG.E.64 R18, desc[UR8][R16.64] ;  /* 0x0000000810127981 */ /* 0x000ea8000c1e1b00 */
[----:B------:R-:W2:Y:S04]  /*0eb0*/  LDG.E.64 R20, desc[UR8][R20.64] ;  /* 0x0000000814147981 */ /* 0x000ea8000c1e1b00 */
[----:B------:R-:W2:Y:S02]  /*0ec0*/  LDG.E.64 R22, desc[UR8][R14.64] ;  /* 0x000000080e167981 */ /* 0x000ea4000c1e1b00 */
[----:B--2---:R-:W-:-:S07]  /*0ed0*/  DFMA R18, -R18, R20, R22 ;  /* 0x000000141212722b */ /* 0x004fce0000000116 */
[----:B------:R0:W-:Y:S04]  /*0ee0*/  STG.E.64 desc[UR8][R14.64], R18 ;  /* 0x000000120e007986 */ /* 0x0001e8000c101b08 */
.L_x_713:
[----:B------:R-:W-:Y:S05]  /*0ef0*/  BSYNC.RECONVERGENT B0 ;  /* 0x0000000000007941 */ /* 0x000fea0003800200 */
.L_x_712:
[----:B0---4-:R-:W-:Y:S02]  /*0f00*/  IADD3 R20, PT, PT, R26, UR4, RZ ;  /* 0x000000041a147c10 */ /* 0x011fe4000fffe0ff */
[----:B------:R-:W-:-:S04]  /*0f10*/  MOV R26, UR10 ;  /* 0x0000000a001a7c02 */ /* 0x000fc80008000f00 */
[----:B------:R-:W-:-:S13]  /*0f20*/  ISETP.GE.AND P1, PT, R20, R26, PT ;  /* 0x0000001a1400720c */ /* 0x000fda0003f26270 */
[----:B------:R-:W-:Y:S05]  /*0f30*/  @!P1 BRA `(.L_x_714) ;  /* 0xfffffff800649947 */ /* 0x000fea000383ffff */
.L_x_699:
[----:B------:R-:W-:Y:S05]  /*0f40*/  BSYNC.RECONVERGENT B1 ;  /* 0x0000000000017941 */ /* 0x000fea0003800200 */
.L_x_698:
[----:B------:R-:W-:-:S04]  /*0f50*/  IADD3 R3, PT, PT, R3, UR5, RZ ;  /* 0x0000000503037c10 */ /* 0x000fc8000fffe0ff */
[----:B------:R-:W-:-:S13]  /*0f60*/  ISETP.GE.AND P0, PT, R3, R26, PT ;  /* 0x0000001a0300720c */ /* 0x000fda0003f06270 */
[----:B------:R-:W-:Y:S05]  /*0f70*/  @!P0 BRA `(.L_x_715) ;  /* 0xfffffff000f88947 */ /* 0x000fea000383ffff */
[----:B------:R-:W-:Y:S05]  /*0f80*/  EXIT ;  /* 0x000000000000794d */ /* 0x000fea0003800000 */
.L_x_716:
        /* <DEDUP_REMOVED lines=15> */
.L_x_745:


//--------------------- .text._Z13normalizationPdS_ii --------------------------
	.section	.text._Z13normalizationPdS_ii,"ax",@progbits
	.align	128
        .global         _Z13normalizationPdS_ii
        .type           _Z13normalizationPdS_ii,@function
        .size           _Z13normalizationPdS_ii,(.L_x_735 - _Z13normalizationPdS_ii)
        .other          _Z13normalizationPdS_ii,@"STO_CUDA_ENTRY STV_DEFAULT"
_Z13normalizationPdS_ii:
.text._Z13normalizationPdS_ii:
[----:B------:R-:W-:Y:S01]  /*0000*/  LDC R1, c[0x0][0x37c] ;  /* 0x0000df00ff017b82 */ /* 0x000fe20000000800 */
[----:B------:R-:W0:Y:S07]  /*0010*/  S2R R3, SR_TID.X ;  /* 0x0000000000037919 */ /* 0x000e2e0000002100 */
[----:B------:R-:W0:Y:S08]  /*0020*/  S2UR UR4, SR_CTAID.X ;  /* 0x00000000000479c3 */ /* 0x000e300000002500 */
[----:B------:R-:W0:Y:S08]  /*0030*/  LDC R4, c[0x0][0x360] ;  /* 0x0000d800ff047b82 */ /* 0x000e300000000800 */
[----:B------:R-:W1:Y:S08]  /*0040*/  LDC.64 R6, c[0x0][0x390] ;  /* 0x0000e400ff067b82 */ /* 0x000e700000000a00 */
[----:B------:R-:W2:Y:S01]  /*0050*/  LDC.64 R14, c[0x0][0x380] ;  /* 0x0000e000ff0e7b82 */ /* 0x000ea20000000a00 */
[----:B0-----:R-:W-:-:S05]  /*0060*/  IMAD R3, R4, UR4, R3 ;  /* 0x0000000404037c24 */ /* 0x001fca000f8e0203 */
[----:B-1----:R-:W-:-:S13]  /*0070*/  ISETP.GE.AND P0, PT, R3, R6, PT ;  /* 0x000000060300720c */ /* 0x002fda0003f06270 */
[----:B--2---:R-:W-:Y:S05]  /*0080*/  @P0 EXIT ;  /* 0x000000000000094d */ /* 0x004fea0003800000 */
[----:B------:R-:W0:Y:S01]  /*0090*/  LDCU.64 UR4, c[0x0][0x358] ;  /* 0x00006b00ff0477ac */ /* 0x000e220008000a00 */
[----:B------:R-:W-:Y:S01]  /*00a0*/  IMAD R5, R7, R6, R7 ;  /* 0x0000000607057224 */ /* 0x000fe200078e0207 */
[----:B------:R-:W1:Y:S01]  /*00b0*/  LDC R2, c[0x0][0x394] ;  /* 0x0000e500ff027b82 */ /* 0x000e620000000800 */
[----:B------:R-:W2:Y:S02]  /*00c0*/  LDCU UR6, c[0x0][0x370] ;  /* 0x00006e00ff0677ac */ /* 0x000ea40008000800 */
[----:B------:R-:W-:Y:S01]  /*00d0*/  IMAD.WIDE R14, R5, 0x8, R14 ;  /* 0x00000008050e7825 */ /* 0x000fe200078e020e */
[----:B------:R-:W3:Y:S04]  /*00e0*/  LDCU UR7, c[0x0][0x390] ;  /* 0x00007200ff0777ac */ /* 0x000ee80008000800 */
[----:B------:R-:W4:Y:S01]  /*00f0*/  LDC.64 R12, c[0x0][0x380] ;  /* 0x0000e000ff0c7b82 */ /* 0x000f220000000a00 */
[----:B0-----:R-:W5:Y:S07]  /*0100*/  LDG.E.64 R14, desc[UR4][R14.64] ;  /* 0x000000040e0e7981 */ /* 0x001f6e000c1e1b00 */
[----:B------:R-:W0:Y:S01]  /*0110*/  LDC.64 R10, c[0x0][0x388] ;  /* 0x0000e200ff0a7b82 */ /* 0x000e220000000a00 */
[----:B--2---:R-:W-:-:S07]  /*0120*/  IMAD R4, R4, UR6, RZ ;  /* 0x0000000604047c24 */ /* 0x004fce000f8e02ff */
[----:B---3--:R-:W2:Y:S02]  /*0130*/  LDC.64 R8, c[0x0][0x390] ;  /* 0x0000e400ff087b82 */ /* 0x008ea40000000a00 */
.L_x_723:
[----:B-1----:R-:W-:Y:S01]  /*0140*/  ISETP.NE.AND P0, PT, R3, R2, PT ;  /* 0x000000020300720c */ /* 0x002fe20003f05270 */
[----:B------:R-:W-:-:S12]  /*0150*/  BSSY.RECONVERGENT B0, `(.L_x_717) ;  /* 0x000001e000007945 */ /* 0x000fd80003800200 */
[----:B------:R-:W-:Y:S05]  /*0160*/  @!P0 BRA `(.L_x_718) ;  /* 0x0000000000708947 */ /* 0x000fea0003800000 */
[----:B------:R-:W-:-:S04]  /*0170*/  IMAD R31, R3, UR7, R2 ;  /* 0x00000007031f7c24 */ /* 0x000fc8000f8e0202 */
[----:B----4-:R-:W-:-:S05]  /*0180*/  IMAD.WIDE R30, R31, 0x8, R12 ;  /* 0x000000081f1e7825 */ /* 0x010fca00078e020c */
[----:B------:R-:W3:Y:S01]  /*0190*/  LDG.E.64 R16, desc[UR4][R30.64] ;  /* 0x000000041e107981 */ /* 0x000ee2000c1e1b00 */
[----:B-----5:R-:W1:Y:S01]  /*01a0*/  MUFU.RCP64H R7, R15 ;  /* 0x0000000f00077308 */ /* 0x020e620000001800 */
[----:B------:R-:W-:Y:S01]  /*01b0*/  IMAD.MOV.U32 R6, RZ, RZ, 0x1 ;  /* 0x00000001ff067424 */ /* 0x000fe200078e00ff */
[----:B------:R-:W-:Y:S05]  /*01c0*/  BSSY.RECONVERGENT B1, `(.L_x_719) ;  /* 0x0000015000017945 */ /* 0x000fea0003800200 */
[----:B-1----:R-:W-:-:S08]  /*01d0*/  DFMA R18, -R14, R6, 1 ;  /* 0x3ff000000e12742b */ /* 0x002fd00000000106 */
[----:B------:R-:W-:-:S08]  /*01e0*/  DFMA R18, R18, R18, R18 ;  /* 0x000000121212722b */ /* 0x000fd00000000012 */
[----:B------:R-:W-:-:S08]  /*01f0*/  DFMA R18, R6, R18, R6 ;  /* 0x000000120612722b */ /* 0x000fd00000000006 */
[----:B------:R-:W-:-:S08]  /*0200*/  DFMA R6, -R14, R18, 1 ;  /* 0x3ff000000e06742b */ /* 0x000fd00000000112 */
[----:B------:R-:W-:-:S08]  /*0210*/  DFMA R6, R18, R6, R18 ;  /* 0x000000061206722b */ /* 0x000fd00000000012 */
[----:B---3--:R-:W-:Y:S01]  /*0220*/  DMUL R18, R16, R6 ;  /* 0x0000000610127228 */ /* 0x008fe20000000000 */
[----:B------:R-:W-:-:S07]  /*0230*/  FSETP.GEU.AND P1, PT, |R17|, 6.5827683646048100446e-37, PT ;  /* 0x036000001100780b */ /* 0x000fce0003f2e200 */
[----:B------:R-:W-:-:S08]  /*0240*/  DFMA R20, -R14, R18, R16 ;  /* 0x000000120e14722b */ /* 0x000fd00000000110 */
[----:B------:R-:W-:-:S10]  /*0250*/  DFMA R6, R6, R20, R18 ;  /* 0x000000140606722b */ /* 0x000fd40000000012 */
[----:B------:R-:W-:-:S05]  /*0260*/  FFMA R0, RZ, R15, R7 ;  /* 0x0000000fff007223 */ /* 0x000fca0000000007 */
[----:B------:R-:W-:-:S13]  /*0270*/  FSETP.GT.AND P0, PT, |R0|, 1.469367938527859385e-39, PT ;  /* 0x001000000000780b */ /* 0x000fda0003f04200 */
[----:B------:R-:W-:Y:S05]  /*0280*/  @P0 BRA P1, `(.L_x_720) ;  /* 0x0000000000200947 */ /* 0x000fea0000800000 */
[----:B------:R-:W-:Y:S01]  /*0290*/  IMAD.MOV.U32 R20, RZ, RZ, R16 ;  /* 0x000000ffff147224 */ /* 0x000fe200078e0010 */
[----:B------:R-:W-:Y:S01]  /*02a0*/  MOV R0, 0x2f0 ;  /* 0x000002f000007802 */ /* 0x000fe20000000f00 */
[----:B------:R-:W-:Y:S02]  /*02b0*/  IMAD.MOV.U32 R21, RZ, RZ, R17 ;  /* 0x000000ffff157224 */ /* 0x000fe400078e0011 */
[----:B------:R-:W-:Y:S02]  /*02c0*/  IMAD.MOV.U32 R18, RZ, RZ, R14 ;  /* 0x000000ffff127224 */ /* 0x000fe400078e000e */
[----:B------:R-:W-:-:S07]  /*02d0*/  IMAD.MOV.U32 R19, RZ, RZ, R15 ;  /* 0x000000ffff137224 */ /* 0x000fce00078e000f */
[----:B0-2---:R-:W-:Y:S05]  /*02e0*/  CALL.REL.NOINC `($__internal_0_$__cuda_sm20_div_rn_f64_full) ;  /* 0x0000000000947944 */ /* 0x005fea0003c00000 */
[----:B------:R-:W-:Y:S02]  /*02f0*/  IMAD.MOV.U32 R6, RZ, RZ, R24 ;  /* 0x000000ffff067224 */ /* 0x000fe400078e0018 */
[----:B------:R-:W-:-:S07]  /*0300*/  IMAD.MOV.U32 R7, RZ, RZ, R25 ;  /* 0x000000ffff077224 */ /* 0x000fce00078e0019 */
.L_x_720:
[----:B------:R-:W-:Y:S05]  /*0310*/  BSYNC.RECONVERGENT B1 ;  /* 0x0000000000017941 */ /* 0x000fea0003800200 */
.L_x_719:
[----:B------:R1:W-:Y:S02]  /*0320*/  STG.E.64 desc[UR4][R30.64], R6 ;  /* 0x000000061e007986 */ /* 0x0003e4000c101b04 */
.L_x_718:
[----:B------:R-:W-:Y:S05]  /*0330*/  BSYNC.RECONVERGENT B0 ;  /* 0x0000000000007941 */ /* 0x000fea0003800200 */
.L_x_717:
[----:B-12---:R-:W-:-:S04]  /*0340*/  IMAD R31, R3, R8, R9 ;  /* 0x00000008031f7224 */ /* 0x006fc800078e0209 */
[----:B0-----:R-:W-:-:S05]  /*0350*/  IMAD.WIDE R30, R31, 0x8, R10 ;  /* 0x000000081f1e7825 */ /* 0x001fca00078e020a */
[----:B------:R-:W2:Y:S01]  /*0360*/  LDG.E.64 R16, desc[UR4][R30.64] ;  /* 0x000000041e107981 */ /* 0x000ea2000c1e1b00 */
[----:B-----5:R-:W0:Y:S01]  /*0370*/  MUFU.RCP64H R7, R15 ;  /* 0x0000000f00077308 */ /* 0x020e220000001800 */
[----:B------:R-:W-:Y:S01]  /*0380*/  IMAD.MOV.U32 R6, RZ, RZ, 0x1 ;  /* 0x00000001ff067424 */ /* 0x000fe200078e00ff */
[----:B------:R-:W-:Y:S05]  /*0390*/  BSSY.RECONVERGENT B0, `(.L_x_721) ;  /* 0x0000015000007945 */ /* 0x000fea0003800200 */
[----:B0-----:R-:W-:-:S08]  /*03a0*/  DFMA R18, -R14, R6, 1 ;  /* 0x3ff000000e12742b */ /* 0x001fd00000000106 */
[----:B------:R-:W-:-:S08]  /*03b0*/  DFMA R18, R18, R18, R18 ;  /* 0x000000121212722b */ /* 0x000fd00000000012 */
[----:B------:R-:W-:-:S08]  /*03c0*/  DFMA R18, R6, R18, R6 ;  /* 0x000000120612722b */ /* 0x000fd00000000006 */
[----:B------:R-:W-:-:S08]  /*03d0*/  DFMA R6, -R14, R18, 1 ;  /* 0x3ff000000e06742b */ /* 0x000fd00000000112 */
[----:B------:R-:W-:-:S08]  /*03e0*/  DFMA R20, R18, R6, R18 ;  /* 0x000000061214722b */ /* 0x000fd00000000012 */
[----:B--2---:R-:W-:Y:S01]  /*03f0*/  DMUL R6, R20, R16 ;  /* 0x0000001014067228 */ /* 0x004fe20000000000 */
        /* <DEDUP_REMOVED lines=11> */
[----:B----4-:R-:W-:Y:S05]  /*04b0*/  CALL.REL.NOINC `($__internal_0_$__cuda_sm20_div_rn_f64_full) ;  /* 0x0000000000207944 */ /* 0x010fea0003c00000 */
[----:B------:R-:W-:Y:S02]  /*04c0*/  IMAD.MOV.U32 R6, RZ, RZ, R24 ;  /* 0x000000ffff067224 */ /* 0x000fe400078e0018 */
[----:B------:R-:W-:-:S07]  /*04d0*/  IMAD.MOV.U32 R7, RZ, RZ, R25 ;  /* 0x000000ffff077224 */ /* 0x000fce00078e0019 */
.L_x_722:
[----:B------:R-:W-:Y:S05]  /*04e0*/  BSYNC.RECONVERGENT B0 ;  /* 0x0000000000007941 */ /* 0x000fea0003800200 */
.L_x_721:
[----:B------:R3:W-:Y:S01]  /*04f0*/  STG.E.64 desc[UR4][R30.64], R6 ;  /* 0x000000061e007986 */ /* 0x0007e2000c101b04 */
[----:B------:R-:W-:-:S05]  /*0500*/  IMAD.IADD R3, R4, 0x1, R3 ;  /* 0x0000000104037824 */ /* 0x000fca00078e0203 */
[----:B------:R-:W-:-:S13]  /*0510*/  ISETP.GE.AND P0, PT, R3, UR7, PT ;  /* 0x0000000703007c0c */ /* 0x000fda000bf06270 */
[----:B---3--:R-:W-:Y:S05]  /*0520*/  @!P0 BRA `(.L_x_723) ;  /* 0xfffffffc00048947 */ /* 0x008fea000383ffff */
[----:B------:R-:W-:Y:S05]  /*0530*/  EXIT ;  /* 0x000000000000794d */ /* 0x000fea0003800000 */
        .weak           $__internal_0_$__cuda_sm20_div_rn_f64_full
        .type           $__internal_0_$__cuda_sm20_div_rn_f64_full,@function
        .size           $__internal_0_$__cuda_sm20_div_rn_f64_full,(.L_x_735 - $__internal_0_$__cuda_sm20_div_rn_f64_full)
$__internal_0_$__cuda_sm20_div_rn_f64_full:
[C---:B------:R-:W-:Y:S01]  /*0540*/  FSETP.GEU.AND P0, PT, |R19|.reuse, 1.469367938527859385e-39, PT ;  /* 0x001000001300780b */ /* 0x040fe20003f0e200 */
[----:B------:R-:W-:Y:S01]  /*0550*/  IMAD.MOV.U32 R24, RZ, RZ, 0x1 ;  /* 0x00000001ff187424 */ /* 0x000fe200078e00ff */
[----:B------:R-:W-:Y:S01]  /*0560*/  LOP3.LUT R16, R19, 0x800fffff, RZ, 0xc0, !PT ;  /* 0x800fffff13107812 */ /* 0x000fe200078ec0ff */
[----:B------:R-:W-:Y:S01]  /*0570*/  BSSY.RECONVERGENT B2, `(.L_x_724) ;  /* 0x0000054000027945 */ /* 0x000fe20003800200 */
[C---:B------:R-:W-:Y:S02]  /*0580*/  FSETP.GEU.AND P2, PT, |R21|.reuse, 1.469367938527859385e-39, PT ;  /* 0x001000001500780b */ /* 0x040fe40003f4e200 */
[----:B------:R-:W-:Y:S01]  /*0590*/  LOP3.LUT R17, R16, 0x3ff00000, RZ, 0xfc, !PT ;  /* 0x3ff0000010117812 */ /* 0x000fe200078efcff */
[----:B------:R-:W-:Y:S01]  /*05a0*/  IMAD.MOV.U32 R16, RZ, RZ, R18 ;  /* 0x000000ffff107224 */ /* 0x000fe200078e0012 */
[----:B------:R-:W-:Y:S02]  /*05b0*/  LOP3.LUT R5, R21, 0x7ff00000, RZ, 0xc0, !PT ;  /* 0x7ff0000015057812 */ /* 0x000fe400078ec0ff */
[----:B------:R-:W-:-:S03]  /*05c0*/  LOP3.LUT R32, R19, 0x7ff00000, RZ, 0xc0, !PT ;  /* 0x7ff0000013207812 */ /* 0x000fc600078ec0ff */
[----:B------:R-:W-:Y:S01]  /*05d0*/  @!P0 DMUL R16, R18, 8.98846567431157953865e+307 ;  /* 0x7fe0000012108828 */ /* 0x000fe20000000000 */
[----:B------:R-:W-:-:S03]  /*05e0*/  ISETP.GE.U32.AND P1, PT, R5, R32, PT ;  /* 0x000000200500720c */ /* 0x000fc60003f26070 */
[----:B------:R-:W-:Y:S01]  /*05f0*/  @!P2 LOP3.LUT R6, R19, 0x7ff00000, RZ, 0xc0, !PT ;  /* 0x7ff000001306a812 */ /* 0x000fe200078ec0ff */
[----:B------:R-:W-:Y:S01]  /*0600*/  @!P2 IMAD.MOV.U32 R28, RZ, RZ, RZ ;  /* 0x000000ffff1ca224 */ /* 0x000fe200078e00ff */
[----:B------:R-:W0:Y:S02]  /*0610*/  MUFU.RCP64H R25, R17 ;  /* 0x0000001100197308 */ /* 0x000e240000001800 */
[----:B------:R-:W-:Y:S01]  /*0620*/  @!P2 ISETP.GE.U32.AND P3, PT, R5, R6, PT ;  /* 0x000000060500a20c */ /* 0x000fe20003f66070 */
[----:B------:R-:W-:Y:S01]  /*0630*/  IMAD.MOV.U32 R6, RZ, RZ, 0x1ca00000 ;  /* 0x1ca00000ff067424 */ /* 0x000fe200078e00ff */
[----:B------:R-:W-:-:S04]  /*0640*/  @!P0 LOP3.LUT R32, R17, 0x7ff00000, RZ, 0xc0, !PT ;  /* 0x7ff0000011208812 */ /* 0x000fc800078ec0ff */
[----:B------:R-:W-:-:S04]  /*0650*/  @!P2 SEL R7, R6, 0x63400000, !P3 ;  /* 0x634000000607a807 */ /* 0x000fc80005800000 */
[----:B------:R-:W-:-:S04]  /*0660*/  @!P2 LOP3.LUT R7, R7, 0x80000000, R21, 0xf8, !PT ;  /* 0x800000000707a812 */ /* 0x000fc800078ef815 */
[----:B------:R-:W-:Y:S01]  /*0670*/  @!P2 LOP3.LUT R29, R7, 0x100000, RZ, 0xfc, !PT ;  /* 0x00100000071da812 */ /* 0x000fe200078efcff */
[----:B0-----:R-:W-:Y:S01]  /*0680*/  DFMA R22, R24, -R16, 1 ;  /* 0x3ff000001816742b */ /* 0x001fe20000000810 */
[----:B------:R-:W-:-:S07]  /*0690*/  IMAD.MOV.U32 R7, RZ, RZ, R5 ;  /* 0x000000ffff077224 */ /* 0x000fce00078e0005 */
[----:B------:R-:W-:-:S08]  /*06a0*/  DFMA R22, R22, R22, R22 ;  /* 0x000000161616722b */ /* 0x000fd00000000016 */
[----:B------:R-:W-:Y:S01]  /*06b0*/  DFMA R24, R24, R22, R24 ;  /* 0x000000161818722b */ /* 0x000fe20000000018 */
[----:B------:R-:W-:Y:S01]  /*06c0*/  SEL R23, R6, 0x63400000, !P1 ;  /* 0x6340000006177807 */ /* 0x000fe20004800000 */
[----:B------:R-:W-:-:S03]  /*06d0*/  IMAD.MOV.U32 R22, RZ, RZ, R20 ;  /* 0x000000ffff167224 */ /* 0x000fc600078e0014 */
[----:B------:R-:W-:-:S03]  /*06e0*/  LOP3.LUT R23, R23, 0x800fffff, R21, 0xf8, !PT ;  /* 0x800fffff17177812 */ /* 0x000fc600078ef815 */
[----:B------:R-:W-:-:S03]  /*06f0*/  DFMA R26, R24, -R16, 1 ;  /* 0x3ff00000181a742b */ /* 0x000fc60000000810 */
[----:B------:R-:W-:-:S05]  /*0700*/  @!P2 DFMA R22, R22, 2, -R28 ;  /* 0x400000001616a82b */ /* 0x000fca000000081c */
[----:B------:R-:W-:-:S05]  /*0710*/  DFMA R24, R24, R26, R24 ;  /* 0x0000001a1818722b */ /* 0x000fca0000000018 */
[----:B------:R-:W-:-:S03]  /*0720*/  @!P2 LOP3.LUT R7, R23, 0x7ff00000, RZ, 0xc0, !PT ;  /* 0x7ff000001707a812 */ /* 0x000fc600078ec0ff */
[----:B------:R-:W-:Y:S02]  /*0730*/  DMUL R26, R24, R22 ;  /* 0x00000016181a7228 */ /* 0x000fe40000000000 */
[----:B------:R-:W-:-:S05]  /*0740*/  VIADD R33, R7, 0xffffffff ;  /* 0xffffffff07217836 */ /* 0x000fca0000000000 */
[----:B------:R-:W-:Y:S01]  /*0750*/  ISETP.GT.U32.AND P0, PT, R33, 0x7feffffe, PT ;  /* 0x7feffffe2100780c */ /* 0x000fe20003f04070 */
[----:B------:R-:W-:Y:S01]  /*0760*/  VIADD R33, R32, 0xffffffff ;  /* 0xffffffff20217836 */ /* 0x000fe20000000000 */
[----:B------:R-:W-:-:S04]  /*0770*/  DFMA R28, R26, -R16, R22 ;  /* 0x800000101a1c722b */ /* 0x000fc80000000016 */
[----:B------:R-:W-:-:S04]  /*0780*/  ISETP.GT.U32.OR P0, PT, R33, 0x7feffffe, P0 ;  /* 0x7feffffe2100780c */ /* 0x000fc80000704470 */
[----:B------:R-:W-:-:S09]  /*0790*/  DFMA R28, R24, R28, R26 ;  /* 0x0000001c181c722b */ /* 0x000fd2000000001a */
[----:B------:R-:W-:Y:S05]  /*07a0*/  @P0 BRA `(.L_x_725) ;  /* 0x00000000006c0947 */ /* 0x000fea0003800000 */
[----:B------:R-:W-:-:S04]  /*07b0*/  LOP3.LUT R20, R19, 0x7ff00000, RZ, 0xc0, !PT ;  /* 0x7ff0000013147812 */ /* 0x000fc800078ec0ff */
[CC--:B------:R-:W-:Y:S02]  /*07c0*/  VIADDMNMX R7, R5.reuse, -R20.reuse, 0xb9600000, !PT ;  /* 0xb960000005077446 */ /* 0x0c0fe40007800914 */
[----:B------:R-:W-:Y:S02]  /*07d0*/  ISETP.GE.U32.AND P0, PT, R5, R20, PT ;  /* 0x000000140500720c */ /* 0x000fe40003f06070 */
[----:B------:R-:W-:Y:S02]  /*07e0*/  VIMNMX R5, PT, PT, R7, 0x46a00000, PT ;  /* 0x46a0000007057848 */ /* 0x000fe40003fe0100 */
[----:B------:R-:W-:-:S05]  /*07f0*/  SEL R6, R6, 0x63400000, !P0 ;  /* 0x6340000006067807 */ /* 0x000fca0004000000 */
[----:B------:R-:W-:Y:S02]  /*0800*/  IMAD.IADD R5, R5, 0x1, -R6 ;  /* 0x0000000105057824 */ /* 0x000fe400078e0a06 */
[----:B------:R-:W-:Y:S02]  /*0810*/  IMAD.MOV.U32 R6, RZ, RZ, RZ ;  /* 0x000000ffff067224 */ /* 0x000fe400078e00ff */
[----:B------:R-:W-:-:S06]  /*0820*/  VIADD R7, R5, 0x7fe00000 ;  /* 0x7fe0000005077836 */ /* 0x000fcc0000000000 */
[----:B------:R-:W-:-:S10]  /*0830*/  DMUL R24, R28, R6 ;  /* 0x000000061c187228 */ /* 0x000fd40000000000 */
[----:B------:R-:W-:-:S13]  /*0840*/  FSETP.GTU.AND P0, PT, |R25|, 1.469367938527859385e-39, PT ;  /* 0x001000001900780b */ /* 0x000fda0003f0c200 */
[----:B------:R-:W-:Y:S05]  /*0850*/  @P0 BRA `(.L_x_726) ;  /* 0x0000000000940947 */ /* 0x000fea0003800000 */
[----:B------:R-:W-:Y:S01]  /*0860*/  DFMA R16, R28, -R16, R22 ;  /* 0x800000101c10722b */ /* 0x000fe20000000016 */
[----:B------:R-:W-:-:S09]  /*0870*/  IMAD.MOV.U32 R6, RZ, RZ, RZ ;  /* 0x000000ffff067224 */ /* 0x000fd200078e00ff */
[C---:B------:R-:W-:Y:S02]  /*0880*/  FSETP.NEU.AND P0, PT, R17.reuse, RZ, PT ;  /* 0x000000ff1100720b */ /* 0x040fe40003f0d000 */
[----:B------:R-:W-:-:S04]  /*0890*/  LOP3.LUT R19, R17, 0x80000000, R19, 0x48, !PT ;  /* 0x8000000011137812 */ /* 0x000fc800078e4813 */
[----:B------:R-:W-:-:S07]  /*08a0*/  LOP3.LUT R7, R19, R7, RZ, 0xfc, !PT ;  /* 0x0000000713077212 */ /* 0x000fce00078efcff */
[----:B------:R-:W-:Y:S05]  /*08b0*/  @!P0 BRA `(.L_x_726) ;  /* 0x00000000007c8947 */ /* 0x000fea0003800000 */
[----:B------:R-:W-:Y:S01]  /*08c0*/  IMAD.MOV R17, RZ, RZ, -R5 ;  /* 0x000000ffff117224 */ /* 0x000fe200078e0a05 */
[----:B------:R-:W-:Y:S01]  /*08d0*/  DMUL.RP R6, R28, R6 ;  /* 0x000000061c067228 */ /* 0x000fe20000008000 */
[----:B------:R-:W-:Y:S01]  /*08e0*/  IMAD.MOV.U32 R16, RZ, RZ, RZ ;  /* 0x000000ffff107224 */ /* 0x000fe200078e00ff */
[----:B------:R-:W-:-:S05]  /*08f0*/  IADD3 R5, PT, PT, -R5, -0x43300000, RZ ;  /* 0xbcd0000005057810 */ /* 0x000fca0007ffe1ff */
[----:B------:R-:W-:-:S03]  /*0900*/  DFMA R16, R24, -R16, R28 ;  /* 0x800000101810722b */ /* 0x000fc6000000001c */
[----:B------:R-:W-:-:S07]  /*0910*/  LOP3.LUT R19, R7, R19, RZ, 0x3c, !PT ;  /* 0x0000001307137212 */ /* 0x000fce00078e3cff */
[----:B------:R-:W-:-:S04]  /*0920*/  FSETP.NEU.AND P0, PT, |R17|, R5, PT ;  /* 0x000000051100720b */ /* 0x000fc80003f0d200 */
[----:B------:R-:W-:Y:S02]  /*0930*/  FSEL R24, R6, R24, !P0 ;  /* 0x0000001806187208 */ /* 0x000fe40004000000 */
[----:B------:R-:W-:Y:S01]  /*0940*/  FSEL R25, R19, R25, !P0 ;  /* 0x0000001913197208 */ /* 0x000fe20004000000 */
[----:B------:R-:W-:Y:S06]  /*0950*/  BRA `(.L_x_726) ;  /* 0x0000000000547947 */ /* 0x000fec0003800000 */
.L_x_725:
[----:B------:R-:W-:-:S14]  /*0960*/  DSETP.NAN.AND P0, PT, R20, R20, PT ;  /* 0x000000141400722a */ /* 0x000fdc0003f08000 */
[----:B------:R-:W-:Y:S05]  /*0970*/  @P0 BRA `(.L_x_727) ;  /* 0x0000000000440947 */ /* 0x000fea0003800000 */
[----:B------:R-:W-:-:S14]  /*0980*/  DSETP.NAN.AND P0, PT, R18, R18, PT ;  /* 0x000000121200722a */ /* 0x000fdc0003f08000 */
[----:B------:R-:W-:Y:S05]  /*0990*/  @P0 BRA `(.L_x_728) ;  /* 0x0000000000300947 */ /* 0x000fea0003800000 */
[----:B------:R-:W-:Y:S01]  /*09a0*/  ISETP.NE.AND P0, PT, R7, R32, PT ;  /* 0x000000200700720c */ /* 0x000fe20003f05270 */
[----:B------:R-:W-:Y:S02]  /*09b0*/  IMAD.MOV.U32 R24, RZ, RZ, 0x0 ;  /* 0x00000000ff187424 */ /* 0x000fe400078e00ff */
[----:B------:R-:W-:-:S10]  /*09c0*/  IMAD.MOV.U32 R25, RZ, RZ, -0x80000 ;  /* 0xfff80000ff197424 */ /* 0x000fd400078e00ff */
[----:B------:R-:W-:Y:S05]  /*09d0*/  @!P0 BRA `(.L_x_726) ;  /* 0x0000000000348947 */ /* 0x000fea0003800000 */
[----:B------:R-:W-:Y:S02]  /*09e0*/  ISETP.NE.AND P0, PT, R7, 0x7ff00000, PT ;  /* 0x7ff000000700780c */ /* 0x000fe40003f05270 */
[----:B------:R-:W-:Y:S02]  /*09f0*/  LOP3.LUT R25, R21, 0x80000000, R19, 0x48, !PT ;  /* 0x8000000015197812 */ /* 0x000fe400078e4813 */
[----:B------:R-:W-:-:S13]  /*0a00*/  ISETP.EQ.OR P0, PT, R32, RZ, !P0 ;  /* 0x000000ff2000720c */ /* 0x000fda0004702670 */
[----:B------:R-:W-:Y:S01]  /*0a10*/  @P0 LOP3.LUT R5, R25, 0x7ff00000, RZ, 0xfc, !PT ;  /* 0x7ff0000019050812 */ /* 0x000fe200078efcff */
[----:B------:R-:W-:Y:S02]  /*0a20*/  @!P0 IMAD.MOV.U32 R24, RZ, RZ, RZ ;  /* 0x000000ffff188224 */ /* 0x000fe400078e00ff */
[----:B------:R-:W-:Y:S02]  /*0a30*/  @P0 IMAD.MOV.U32 R24, RZ, RZ, RZ ;  /* 0x000000ffff180224 */ /* 0x000fe400078e00ff */
[----:B------:R-:W-:Y:S01]  /*0a40*/  @P0 IMAD.MOV.U32 R25, RZ, RZ, R5 ;  /* 0x000000ffff190224 */ /* 0x000fe200078e0005 */
[----:B------:R-:W-:Y:S06]  /*0a50*/  BRA `(.L_x_726) ;  /* 0x0000000000147947 */ /* 0x000fec0003800000 */
.L_x_728:
[----:B------:R-:W-:Y:S01]  /*0a60*/  LOP3.LUT R25, R19, 0x80000, RZ, 0xfc, !PT ;  /* 0x0008000013197812 */ /* 0x000fe200078efcff */
[----:B------:R-:W-:Y:S01]  /*0a70*/  IMAD.MOV.U32 R24, RZ, RZ, R18 ;  /* 0x000000ffff187224 */ /* 0x000fe200078e0012 */
[----:B------:R-:W-:Y:S06]  /*0a80*/  BRA `(.L_x_726) ;  /* 0x0000000000087947 */ /* 0x000fec0003800000 */
.L_x_727:
[----:B------:R-:W-:Y:S01]  /*0a90*/  LOP3.LUT R25, R21, 0x80000, RZ, 0xfc, !PT ;  /* 0x0008000015197812 */ /* 0x000fe200078efcff */
[----:B------:R-:W-:-:S07]  /*0aa0*/  IMAD.MOV.U32 R24, RZ, RZ, R20 ;  /* 0x000000ffff187224 */ /* 0x000fce00078e0014 */
.L_x_726:
[----:B------:R-:W-:Y:S05]  /*0ab0*/  BSYNC.RECONVERGENT B2 ;  /* 0x0000000000027941 */ /* 0x000fea0003800200 */
.L_x_724:
[----:B------:R-:W-:Y:S02]  /*0ac0*/  IMAD.MOV.U32 R6, RZ, RZ, R0 ;  /* 0x000000ffff067224 */ /* 0x000fe400078e0000 */
[----:B------:R-:W-:-:S04]  /*0ad0*/  IMAD.MOV.U32 R7, RZ, RZ, 0x0 ;  /* 0x00000000ff077424 */ /* 0x000fc800078e00ff */
[----:B------:R-:W-:Y:S05]  /*0ae0*/  RET.REL.NODEC R6 `(_Z13normalizationPdS_ii) ;  /* 0xfffffff406447950 */ /* 0x000fea0003c3ffff */
.L_x_729:
        /* <DEDUP_REMOVED lines=9> */
.L_x_735:


//--------------------- .text._Z7my_swapPdS_iii   --------------------------
	.section	.text._Z7my_swapPdS_iii,"ax",@progbits
	.align	128
        .global         _Z7my_swapPdS_iii
        .type           _Z7my_swapPdS_iii,@function
        .size           _Z7my_swapPdS_iii,(.L_x_747 - _Z7my_swapPdS_iii)
        .other          _Z7my_swapPdS_iii,@"STO_CUDA_ENTRY STV_DEFAULT"
_Z7my_swapPdS_iii:
.text._Z7my_swapPdS_iii:
[----:B------:R-:W-:Y:S01]  /*0000*/  LDC R1, c[0x0][0x37c] ;  /* 0x0000df00ff017b82 */ /* 0x000fe20000000800 */
[----:B------:R-:W0:Y:S07]  /*0010*/  S2R R9, SR_TID.X ;  /* 0x0000000000097919 */ /* 0x000e2e0000002100 */
[----:B------:R-:W0:Y:S01]  /*0020*/  S2UR UR4, SR_CTAID.X ;  /* 0x00000000000479c3 */ /* 0x000e220000002500 */
[----:B------:R-:W1:Y:S07]  /*0030*/  LDCU UR6, c[0x0][0x390] ;  /* 0x00007200ff0677ac */ /* 0x000e6e0008000800 */
[----:B------:R-:W0:Y:S01]  /*0040*/  LDC R0, c[0x0][0x360] ;  /* 0x0000d800ff007b82 */ /* 0x000e220000000800 */
[----:B------:R-:W2:Y:S01]  /*0050*/  LDCU UR5, c[0x0][0x370] ;  /* 0x00006e00ff0577ac */ /* 0x000ea20008000800 */
[----:B0-----:R-:W-:-:S02]  /*0060*/  IMAD R9, R0, UR4, R9 ;  /* 0x0000000400097c24 */ /* 0x001fc4000f8e0209 */
[----:B--2---:R-:W-:-:S03]  /*0070*/  IMAD R0, R0, UR5, RZ ;  /* 0x0000000500007c24 */ /* 0x004fc6000f8e02ff */
[----:B-1----:R-:W-:-:S13]  /*0080*/  ISETP.GE.AND P0, PT, R9, UR6, PT ;  /* 0x0000000609007c0c */ /* 0x002fda000bf06270 */
[----:B------:R-:W-:Y:S05]  /*0090*/  @P0 EXIT ;  /* 0x000000000000094d */ /* 0x000fea0003800000 */
[----:B------:R-:W0:Y:S01]  /*00a0*/  I2F.U32.RP R7, R0 ;  /* 0x0000000000077306 */ /* 0x000e220000209000 */
[----:B------:R-:W-:Y:S01]  /*00b0*/  IADD3 R4, PT, PT, R0, R9, RZ ;  /* 0x0000000900047210 */ /* 0x000fe20007ffe0ff */
[----:B------:R-:W1:Y:S01]  /*00c0*/  LDCU.64 UR4, c[0x0][0x358] ;  /* 0x00006b00ff0477ac */ /* 0x000e620008000a00 */
[----:B------:R-:W-:Y:S01]  /*00d0*/  IADD3 R11, PT, PT, RZ, -R0, RZ ;  /* 0x80000000ff0b7210 */ /* 0x000fe20007ffe0ff */
[----:B------:R-:W-:Y:S01]  /*00e0*/  BSSY.RECONVERGENT B0, `(.L_x_730) ;  /* 0x0000035000007945 */ /* 0x000fe20003800200 */
[C---:B------:R-:W-:Y:S02]  /*00f0*/  ISETP.GE.AND P0, PT, R4.reuse, UR6, PT ;  /* 0x0000000604007c0c */ /* 0x040fe4000bf06270 */
[----:B------:R-:W-:Y:S02]  /*0100*/  VIMNMX R5, PT, PT, R4, UR6, !PT ;  /* 0x0000000604057c48 */ /* 0x000fe4000ffe0100 */
[----:B------:R-:W-:Y:S02]  /*0110*/  SEL R6, RZ, 0x1, P0 ;  /* 0x00000001ff067807 */ /* 0x000fe40000000000 */
[----:B------:R-:W-:-:S02]  /*0120*/  ISETP.NE.U32.AND P2, PT, R0, RZ, PT ;  /* 0x000000ff0000720c */ /* 0x000fc40003f45070 */
[----:B------:R-:W-:Y:S01]  /*0130*/  IADD3 R5, PT, PT, R5, -R4, -R6 ;  /* 0x8000000405057210 */ /* 0x000fe20007ffe806 */
[----:B0-----:R-:W0:Y:S02]  /*0140*/  MUFU.RCP R7, R7 ;  /* 0x0000000700077308 */ /* 0x001e240000001000 */
[----:B0-----:R-:W-:-:S06]  /*0150*/  IADD3 R2, PT, PT, R7, 0xffffffe, RZ ;  /* 0x0ffffffe07027810 */ /* 0x001fcc0007ffe0ff */
[----:B------:R0:W2:Y:S02]  /*0160*/  F2I.FTZ.U32.TRUNC.NTZ R3, R2 ;  /* 0x0000000200037305 */ /* 0x0000a4000021f000 */
[----:B0-----:R-:W-:Y:S02]  /*0170*/  HFMA2 R2, -RZ, RZ, 0, 0 ;  /* 0x00000000ff027431 */ /* 0x001fe400000001ff */
[----:B--2---:R-:W-:-:S04]  /*0180*/  IMAD R11, R11, R3, RZ ;  /* 0x000000030b0b7224 */ /* 0x004fc800078e02ff */
[----:B------:R-:W-:-:S06]  /*0190*/  IMAD.HI.U32 R8, R3, R11, R2 ;  /* 0x0000000b03087227 */ /* 0x000fcc00078e0002 */
[----:B------:R-:W-:-:S05]  /*01a0*/  IMAD.HI.U32 R3, R8, R5, RZ ;  /* 0x0000000508037227 */ /* 0x000fca00078e00ff */
[----:B------:R-:W-:-:S05]  /*01b0*/  IADD3 R2, PT, PT, -R3, RZ, RZ ;  /* 0x000000ff03027210 */ /* 0x000fca0007ffe1ff */
[----:B------:R-:W-:-:S05]  /*01c0*/  IMAD R5, R0, R2, R5 ;  /* 0x0000000200057224 */ /* 0x000fca00078e0205 */
[----:B------:R-:W-:-:S13]  /*01d0*/  ISETP.GE.U32.AND P0, PT, R5, R0, PT ;  /* 0x000000000500720c */ /* 0x000fda0003f06070 */
[----:B------:R-:W-:Y:S02]  /*01e0*/  @P0 IADD3 R5, PT, PT, -R0, R5, RZ ;  /* 0x0000000500050210 */ /* 0x000fe40007ffe1ff */
[----:B------:R-:W-:Y:S02]  /*01f0*/  @P0 IADD3 R3, PT, PT, R3, 0x1, RZ ;  /* 0x0000000103030810 */ /* 0x000fe40007ffe0ff */
[----:B------:R-:W-:-:S13]  /*0200*/  ISETP.GE.U32.AND P1, PT, R5, R0, PT ;  /* 0x000000000500720c */ /* 0x000fda0003f26070 */
[----:B------:R-:W-:Y:S02]  /*0210*/  @P1 IADD3 R3, PT, PT, R3, 0x1, RZ ;  /* 0x0000000103031810 */ /* 0x000fe40007ffe0ff */
[----:B------:R-:W-:-:S04]  /*0220*/  @!P2 LOP3.LUT R3, RZ, R0, RZ, 0x33, !PT ;  /* 0x00000000ff03a212 */ /* 0x000fc800078e33ff */
[----:B------:R-:W-:-:S04]  /*0230*/  IADD3 R6, PT, PT, R6, R3, RZ ;  /* 0x0000000306067210 */ /* 0x000fc80007ffe0ff */
[C---:B------:R-:W-:Y:S02]  /*0240*/  LOP3.LUT R2, R6.reuse, 0x3, RZ, 0xc0, !PT ;  /* 0x0000000306027812 */ /* 0x040fe400078ec0ff */
[----:B------:R-:W-:Y:S02]  /*0250*/  ISETP.GE.U32.AND P1, PT, R6, 0x3, PT ;  /* 0x000000030600780c */ /* 0x000fe40003f26070 */
[----:B------:R-:W-:-:S13]  /*0260*/  ISETP.NE.AND P0, PT, R2, 0x3, PT ;  /* 0x000000030200780c */ /* 0x000fda0003f05270 */
[----:B-1----:R-:W-:Y:S05]  /*0270*/  @!P0 BRA `(.L_x_731) ;  /* 0x00000000006c8947 */ /* 0x002fea0003800000 */
[----:B------:R-:W0:Y:S01]  /*0280*/  LDC R8, c[0x0][0x398] ;  /* 0x0000e600ff087b82 */ /* 0x000e220000000800 */
[----:B------:R-:W-:-:S04]  /*0290*/  IADD3 R6, PT, PT, R6, 0x1, RZ ;  /* 0x0000000106067810 */ /* 0x000fc80007ffe0ff */
[----:B------:R-:W-:-:S03]  /*02a0*/  LOP3.LUT R6, R6, 0x3, RZ, 0xc0, !PT ;  /* 0x0000000306067812 */ /* 0x000fc600078ec0ff */
[----:B------:R-:W1:Y:S08]  /*02b0*/  LDC R10, c[0x0][0x394] ;  /* 0x0000e500ff0a7b82 */ /* 0x000e700000000800 */
[----:B------:R-:W2:Y:S08]  /*02c0*/  LDC.64 R4, c[0x0][0x380] ;  /* 0x0000e000ff047b82 */ /* 0x000eb00000000a00 */
[----:B------:R-:W3:Y:S01]  /*02d0*/  LDC.64 R2, c[0x0][0x388] ;  /* 0x0000e200ff027b82 */ /* 0x000ee20000000a00 */
[C---:B0-----:R-:W-:Y:S01]  /*02e0*/  IMAD R25, R9.reuse, UR6, R8 ;  /* 0x0000000609197c24 */ /* 0x041fe2000f8e0208 */
[----:B------:R-:W-:Y:S01]  /*02f0*/  IADD3 R8, PT, PT, -R6, RZ, RZ ;  /* 0x000000ff06087210 */ /* 0x000fe20007ffe1ff */
[----:B-1----:R-:W-:-:S07]  /*0300*/  IMAD R27, R9, UR6, R10 ;  /* 0x00000006091b7c24 */ /* 0x002fce000f8e020a */
.L_x_732:
[----:B0-2---:R-:W-:-:S04]  /*0310*/  IMAD.WIDE R16, R25, 0x8, R4 ;  /* 0x0000000819107825 */ /* 0x005fc800078e0204 */
[----:B------:R-:W-:Y:S01]  /*0320*/  IMAD.WIDE R12, R27, 0x8, R4 ;  /* 0x000000081b0c7825 */ /* 0x000fe200078e0204 */
[----:B------:R-:W2:Y:S04]  /*0330*/  LDG.E.64 R18, desc[UR4][R16.64] ;  /* 0x0000000410127981 */ /* 0x000ea8000c1e1b00 */
[----:B------:R-:W4:Y:S01]  /*0340*/  LDG.E.64 R14, desc[UR4][R12.64] ;  /* 0x000000040c0e7981 */ /* 0x000f22000c1e1b00 */
[----:B---3--:R-:W-:-:S04]  /*0350*/  IMAD.WIDE R6, R25, 0x8, R2 ;  /* 0x0000000819067825 */ /* 0x008fc800078e0202 */
[----:B------:R-:W-:Y:S01]  /*0360*/  IMAD.WIDE R10, R27, 0x8, R2 ;  /* 0x000000081b0a7825 */ /* 0x000fe200078e0202 */
[----:B--2---:R0:W-:Y:S04]  /*0370*/  STG.E.64 desc[UR4][R12.64], R18 ;  /* 0x000000120c007986 */ /* 0x0041e8000c101b04 */
[----:B----4-:R0:W-:Y:S04]  /*0380*/  STG.E.64 desc[UR4][R16.64], R14 ;  /* 0x0000000e10007986 */ /* 0x0101e8000c101b04 */
[----:B------:R-:W2:Y:S04]  /*0390*/  LDG.E.64 R22, desc[UR4][R6.64] ;  /* 0x0000000406167981 */ /* 0x000ea8000c1e1b00 */
[----:B------:R-:W3:Y:S01]  /*03a0*/  LDG.E.64 R20, desc[UR4][R10.64] ;  /* 0x000000040a147981 */ /* 0x000ee2000c1e1b00 */
[----:B------:R-:W-:Y:S01]  /*03b0*/  IADD3 R8, PT, PT, R8, 0x1, RZ ;  /* 0x0000000108087810 */ /* 0x000fe20007ffe0ff */
[C---:B------:R-:W-:Y:S01]  /*03c0*/  IMAD R25, R0.reuse, UR6, R25 ;  /* 0x0000000600197c24 */ /* 0x040fe2000f8e0219 */
[C---:B------:R-:W-:Y:S01]  /*03d0*/  IADD3 R9, PT, PT, R0.reuse, R9, RZ ;  /* 0x0000000900097210 */ /* 0x040fe20007ffe0ff */
[----:B------:R-:W-:Y:S01]  /*03e0*/  IMAD R27, R0, UR6, R27 ;  /* 0x00000006001b7c24 */ /* 0x000fe2000f8e021b */
[----:B------:R-:W-:Y:S01]  /*03f0*/  ISETP.NE.AND P0, PT, R8, RZ, PT ;  /* 0x000000ff0800720c */ /* 0x000fe20003f05270 */
[----:B--2---:R0:W-:Y:S04]  /*0400*/  STG.E.64 desc[UR4][R10.64], R22 ;  /* 0x000000160a007986 */ /* 0x0041e8000c101b04 */
[----:B---3--:R0:W-:Y:S08]  /*0410*/  STG.E.64 desc[UR4][R6.64], R20 ;  /* 0x0000001406007986 */ /* 0x0081f0000c101b04 */
[----:B------:R-:W-:Y:S05]  /*0420*/  @P0 BRA `(.L_x_732) ;  /* 0xfffffffc00b80947 */ /* 0x000fea000383ffff */
.L_x_731:
[----:B------:R-:W-:Y:S05]  /*0430*/  BSYNC.RECONVERGENT B0 ;  /* 0x0000000000007941 */ /* 0x000fea0003800200 */
.L_x_730:
[----:B------:R-:W-:Y:S05]  /*0440*/  @!P1 EXIT ;  /* 0x000000000000994d */ /* 0x000fea0003800000 */
.L_x_733:
[----:B01----:R-:W0:Y:S08]  /*0450*/  LDC R6, c[0x0][0x398] ;  /* 0x0000e600ff067b82 */ /* 0x003e300000000800 */
[----:B------:R-:W1:Y:S08]  /*0460*/  LDC R7, c[0x0][0x394] ;  /* 0x0000e500ff077b82 */ /* 0x000e700000000800 */
[----:B------:R-:W2:Y:S01]  /*0470*/  LDC.64 R4, c[0x0][0x380] ;  /* 0x0000e000ff047b82 */ /* 0x000ea20000000a00 */
[----:B0-----:R-:W-:-:S07]  /*0480*/  IMAD R13, R9, UR6, R6 ;  /* 0x00000006090d7c24 */ /* 0x001fce000f8e0206 */
[----:B------:R-:W0:Y:S01]  /*0490*/  LDC.64 R2, c[0x0][0x388] ;  /* 0x0000e200ff027b82 */ /* 0x000e220000000a00 */
[----:B-1----:R-:W-:Y:S02]  /*04a0*/  IMAD R15, R9, UR6, R7 ;  /* 0x00000006090f7c24 */ /* 0x002fe4000f8e0207 */
[----:B--2---:R-:W-:-:S04]  /*04b0*/  IMAD.WIDE R28, R13, 0x8, R4 ;  /* 0x000000080d1c7825 */ /* 0x004fc800078e0204 */
[----:B------:R-:W-:Y:S01]  /*04c0*/  IMAD.WIDE R10, R15, 0x8, R4 ;  /* 0x000000080f0a7825 */ /* 0x000fe200078e0204 */
[----:B------:R-:W2:Y:S04]  /*04d0*/  LDG.E.64 R16, desc[UR4][R28.64] ;  /* 0x000000041c107981 */ /* 0x000ea8000c1e1b00 */
[----:B------:R-:W3:Y:S01]  /*04e0*/  LDG.E.64 R22, desc[UR4][R10.64] ;  /* 0x000000040a167981 */ /* 0x000ee2000c1e1b00 */
[----:B0-----:R-:W-:-:S04]  /*04f0*/  IMAD.WIDE R12, R13, 0x8, R2 ;  /* 0x000000080d0c7825 */ /* 0x001fc800078e0202 */
[----:B------:R-:W-:Y:S01]  /*0500*/  IMAD.WIDE R14, R15, 0x8, R2 ;  /* 0x000000080f0e7825 */ /* 0x000fe200078e0202 */
[----:B------:R-:W-:Y:S01]  /*0510*/  IADD3 R19, PT, PT, R0, R9, RZ ;  /* 0x0000000900137210 */ /* 0x000fe20007ffe0ff */
[----:B--2---:R0:W-:Y:S04]  /*0520*/  STG.E.64 desc[UR4][R10.64], R16 ;  /* 0x000000100a007986 */ /* 0x0041e8000c101b04 */
[----:B---3--:R1:W-:Y:S04]  /*0530*/  STG.E.64 desc[UR4][R28.64], R22 ;  /* 0x000000161c007986 */ /* 0x0083e8000c101b04 */
[----:B------:R-:W2:Y:S04]  /*0540*/  LDG.E.64 R24, desc[UR4][R12.64] ;  /* 0x000000040c187981 */ /* 0x000ea8000c1e1b00 */
[----:B------:R-:W3:Y:S01]  /*0550*/  LDG.E.64 R26, desc[UR4][R14.64] ;  /* 0x000000040e1a7981 */ /* 0x000ee2000c1e1b00 */
[----:B------:R-:W-:-:S02]  /*0560*/  IMAD R8, R19, UR6, R6 ;  /* 0x0000000613087c24 */ /* 0x000fc4000f8e0206 */
[----:B------:R-:W-:Y:S02]  /*0570*/  IMAD R9, R19, UR6, R7 ;  /* 0x0000000613097c24 */ /* 0x000fe4000f8e0207 */
[----:B------:R-:W-:-:S04]  /*0580*/  IMAD.WIDE R20, R8, 0x8, R4 ;  /* 0x0000000808147825 */ /* 0x000fc800078e0204 */
[----:B0-----:R-:W-:Y:S01]  /*0590*/  IMAD.WIDE R16, R9, 0x8, R4 ;  /* 0x0000000809107825 */ /* 0x001fe200078e0204 */
[----:B--2---:R-:W-:Y:S04]  /*05a0*/  STG.E.64 desc[UR4][R14.64], R24 ;  /* 0x000000180e007986 */ /* 0x004fe8000c101b04 */
[----:B---3--:R0:W-:Y:S04]  /*05b0*/  STG.E.64 desc[UR4][R12.64], R26 ;  /* 0x0000001a0c007986 */ /* 0x0081e8000c101b04 */
[----:B-1----:R-:W2:Y:S04]  /*05c0*/  LDG.E.64 R22, desc[UR4][R16.64] ;  /* 0x0000000410167981 */ /* 0x002ea8000c1e1b00 */
[----:B0-----:R-:W3:Y:S01]  /*05d0*/  LDG.E.64 R12, desc[UR4][R20.64] ;  /* 0x00000004140c7981 */ /* 0x001ee2000c1e1b00 */
[----:B------:R-:W-:-:S04]  /*05e0*/  IMAD.WIDE R10, R8, 0x8, R2 ;  /* 0x00000008080a7825 */ /* 0x000fc800078e0202 */
[----:B------:R-:W-:Y:S01]  /*05f0*/  IMAD.WIDE R8, R9, 0x8, R2 ;  /* 0x0000000809087825 */ /* 0x000fe200078e0202 */
[----:B---3--:R-:W-:Y:S04]  /*0600*/  STG.E.64 desc[UR4][R16.64], R12 ;  /* 0x0000000c10007986 */ /* 0x008fe8000c101b04 */
[----:B--2---:R0:W-:Y:S04]  /*0610*/  STG.E.64 desc[UR4][R20.64], R22 ;  /* 0x0000001614007986 */ /* 0x0041e8000c101b04 */
[----:B------:R-:W2:Y:S04]  /*0620*/  LDG.E.64 R28, desc[UR4][R10.64] ;  /* 0x000000040a1c7981 */ /* 0x000ea8000c1e1b00 */
[----:B------:R-:W3:Y:S01]  /*0630*/  LDG.E.64 R26, desc[UR4][R8.64] ;  /* 0x00000004081a7981 */ /* 0x000ee2000c1e1b00 */
[----:B0-----:R-:W-:-:S05]  /*0640*/  IADD3 R23, PT, PT, R0, R19, RZ ;  /* 0x0000001300177210 */ /* 0x001fca0007ffe0ff */
[C---:B------:R-:W-:Y:S02]  /*0650*/  IMAD R14, R23.reuse, UR6, R6 ;  /* 0x00000006170e7c24 */ /* 0x040fe4000f8e0206 */
[----:B------:R-:W-:Y:S02]  /*0660*/  IMAD R15, R23, UR6, R7 ;  /* 0x00000006170f7c24 */ /* 0x000fe4000f8e0207 */
[----:B------:R-:W-:-:S04]  /*0670*/  IMAD.WIDE R24, R14, 0x8, R4 ;  /* 0x000000080e187825 */ /* 0x000fc800078e0204 */
[----:B------:R-:W-:Y:S01]  /*0680*/  IMAD.WIDE R18, R15, 0x8, R4 ;  /* 0x000000080f127825 */ /* 0x000fe200078e0204 */
[----:B--2---:R-:W-:Y:S04]  /*0690*/  STG.E.64 desc[UR4][R8.64], R28 ;  /* 0x0000001c08007986 */ /* 0x004fe8000c101b04 */
[----:B---3--:R0:W-:Y:S04]  /*06a0*/  STG.E.64 desc[UR4][R10.64], R26 ;  /* 0x0000001a0a007986 */ /* 0x0081e8000c101b04 */
[----:B------:R-:W2:Y:S04]  /*06b0*/  LDG.E.64 R16, desc[UR4][R18.64] ;  /* 0x0000000412107981 */ /* 0x000ea8000c1e1b00 */
[----:B0-----:R-:W3:Y:S01]  /*06c0*/  LDG.E.64 R26, desc[UR4][R24.64] ;  /* 0x00000004181a7981 */ /* 0x001ee2000c1e1b00 */
[----:B------:R-:W-:-:S04]  /*06d0*/  IMAD.WIDE R12, R14, 0x8, R2 ;  /* 0x000000080e0c7825 */ /* 0x000fc800078e0202 */
[----:B------:R-:W-:Y:S01]  /*06e0*/  IMAD.WIDE R14, R15, 0x8, R2 ;  /* 0x000000080f0e7825 */ /* 0x000fe200078e0202 */
[----:B------:R-:W-:Y:S01]  /*06f0*/  IADD3 R23, PT, PT, R0, R23, RZ ;  /* 0x0000001700177210 */ /* 0x000fe20007ffe0ff */
[----:B---3--:R-:W-:Y:S04]  /*0700*/  STG.E.64 desc[UR4][R18.64], R26 ;  /* 0x0000001a12007986 */ /* 0x008fe8000c101b04 */
[----:B--2---:R0:W-:Y:S04]  /*0710*/  STG.E.64 desc[UR4][R24.64], R16 ;  /* 0x0000001018007986 */ /* 0x0041e8000c101b04 */
[----:B------:R-:W2:Y:S04]  /*0720*/  LDG.E.64 R20, desc[UR4][R14.64] ;  /* 0x000000040e147981 */ /* 0x000ea8000c1e1b00 */
[----:B0-----:R-:W3:Y:S01]  /*0730*/  LDG.E.64 R16, desc[UR4][R12.64] ;  /* 0x000000040c107981 */ /* 0x001ee2000c1e1b00 */
[----:B------:R-:W-:-:S02]  /*0740*/  IMAD R29, R23, UR6, R6 ;  /* 0x00000006171d7c24 */ /* 0x000fc4000f8e0206 */
[----:B------:R-:W-:Y:S02]  /*0750*/  IMAD R9, R23, UR6, R7 ;  /* 0x0000000617097c24 */ /* 0x000fe4000f8e0207 */
[----:B------:R-:W-:-:S04]  /*0760*/  IMAD.WIDE R6, R29, 0x8, R4 ;  /* 0x000000081d067825 */ /* 0x000fc800078e0204 */
[----:B------:R-:W-:Y:S01]  /*0770*/  IMAD.WIDE R4, R9, 0x8, R4 ;  /* 0x0000000809047825 */ /* 0x000fe200078e0204 */
[----:B---3--:R1:W-:Y:S04]  /*0780*/  STG.E.64 desc[UR4][R14.64], R16 ;  /* 0x000000100e007986 */ /* 0x0083e8000c101b04 */
[----:B--2---:R1:W-:Y:S04]  /*0790*/  STG.E.64 desc[UR4][R12.64], R20 ;  /* 0x000000140c007986 */ /* 0x0043e8000c101b04 */
[----:B------:R-:W2:Y:S04]  /*07a0*/  LDG.E.64 R18, desc[UR4][R6.64] ;  /* 0x0000000406127981 */ /* 0x000ea8000c1e1b00 */
[----:B------:R-:W3:Y:S01]  /*07b0*/  LDG.E.64 R10, desc[UR4][R4.64] ;  /* 0x00000004040a7981 */ /* 0x000ee2000c1e1b00 */
[----:B------:R-:W-:-:S04]  /*07c0*/  IMAD.WIDE R26, R29, 0x8, R2 ;  /* 0x000000081d1a7825 */ /* 0x000fc800078e0202 */
[----:B------:R-:W-:Y:S01]  /*07d0*/  IMAD.WIDE R2, R9, 0x8, R2 ;  /* 0x0000000809027825 */ /* 0x000fe200078e0202 */
[----:B--2---:R1:W-:Y:S04]  /*07e0*/  STG.E.64 desc[UR4][R4.64], R18 ;  /* 0x0000001204007986 */ /* 0x0043e8000c101b04 */
[----:B---3--:R1:W-:Y:S04]  /*07f0*/  STG.E.64 desc[UR4][R6.64], R10 ;  /* 0x0000000a06007986 */ /* 0x0083e8000c101b04 */
[----:B------:R-:W2:Y:S04]  /*0800*/  LDG.E.64 R28, desc[UR4][R26.64] ;  /* 0x000000041a1c7981 */ /* 0x000ea8000c1e1b00 */
[----:B------:R-:W3:Y:S01]  /*0810*/  LDG.E.64 R24, desc[UR4][R2.64] ;  /* 0x0000000402187981 */ /* 0x000ee2000c1e1b00 */
[----:B------:R-:W-:-:S04]  /*0820*/  IADD3 R9, PT, PT, R0, R23, RZ ;  /* 0x0000001700097210 */ /* 0x000fc80007ffe0ff */
[----:B------:R-:W-:Y:S01]  /*0830*/  ISETP.GE.AND P0, PT, R9, UR6, PT ;  /* 0x0000000609007c0c */ /* 0x000fe2000bf06270 */
[----:B--2---:R1:W-:Y:S04]  /*0840*/  STG.E.64 desc[UR4][R2.64], R28 ;  /* 0x0000001c02007986 */ /* 0x0043e8000c101b04 */
[----:B---3--:R1:W-:Y:S08]  /*0850*/  STG.E.64 desc[UR4][R26.64], R24 ;  /* 0x000000181a007986 */ /* 0x0083f0000c101b04 */
[----:B------:R-:W-:Y:S05]  /*0860*/  @!P0 BRA `(.L_x_733) ;  /* 0xfffffff800f88947 */ /* 0x000fea000383ffff */
[----:B------:R-:W-:Y:S05]  /*0870*/  EXIT ;  /* 0x000000000000794d */ /* 0x000fea0003800000 */
.L_x_734:
        /* <DEDUP_REMOVED lines=16> */
.L_x_747:


//--------------------- .nv.shared._ZN3cub18CUB_300001_SM_10006detail11EmptyKernelIvEEvv --------------------------
	.section	.nv.shared._ZN3cub18CUB_300001_SM_10006detail11EmptyKernelIvEEvv,"aw",@nobits
	.sectionflags	@""
	.align	16
	.zero		1024


//--------------------- .nv.shared.reserved.0     --------------------------
	.section	.nv.shared.reserved.0,"aw",@nobits
	.weak		__nv_reservedSMEM_offset_0_alias
	.size		__nv_reservedSMEM_offset_0_alias, 0, 64
	.other		__nv_reservedSMEM_offset_0_alias,@"STO_CUDA_RESERVED_SHARED STV_DEFAULT"
__nv_reservedSMEM_offset_0_alias:
	.zero		0
	.zero		64


//--------------------- .nv.global                --------------------------
	.section	.nv.global,"aw",@nobits
.nv.global:
	.type		_ZN34_INTERNAL_cc62c4ab_4_k_cu__Z4zzz2i6thrust24THRUST_300001_SM_1000_NS12placeholders2_8E,@object
	.size		_ZN34_INTERNAL_cc62c4ab_4_k_cu__Z4zzz2i6thrust24THRUST_300001_SM_1000_NS12placeholders2_8E,(_ZN34_INTERNAL_cc62c4ab_4_k_cu__Z4zzz2i4cuda3std3__436_GLOBAL__N__cc62c4ab_4_k_cu__Z4zzz2i6ignoreE - _ZN34_INTERNAL_cc62c4ab_4_k_cu__Z4zzz2i6thrust24THRUST_300001_SM_1000_NS12placeholders2_8E)
_ZN34_INTERNAL_cc62c4ab_4_k_cu__Z4zzz2i6thrust24THRUST_300001_SM_1000_NS12placeholders2_8E:
	.zero		1
	.type		_ZN34_INTERNAL_cc62c4ab_4_k_cu__Z4zzz2i4cuda3std3__436_GLOBAL__N__cc62c4ab_4_k_cu__Z4zzz2i6ignoreE,@object
	.size		_ZN34_INTERNAL_cc62c4ab_4_k_cu__Z4zzz2i4cuda3std3__436_GLOBAL__N__cc62c4ab_4_k_cu__Z4zzz2i6ignoreE,(_ZN34_INTERNAL_cc62c4ab_4_k_cu__Z4zzz2i4cuda3std6ranges3__45__cpo4dataE - _ZN34_INTERNAL_cc62c4ab_4_k_cu__Z4zzz2i4cuda3std3__436_GLOBAL__N__cc62c4ab_4_k_cu__Z4zzz2i6ignoreE)
_ZN34_INTERNAL_cc62c4ab_4_k_cu__Z4zzz2i4cuda3std3__436_GLOBAL__N__cc62c4ab_4_k_cu__Z4zzz2i6ignoreE:
	.zero		1
	.type		_ZN34_INTERNAL_cc62c4ab_4_k_cu__Z4zzz2i4cuda3std6ranges3__45__cpo4dataE,@object
	.size		_ZN34_INTERNAL_cc62c4ab_4_k_cu__Z4zzz2i4cuda3std6ranges3__45__cpo4dataE,(_ZN34_INTERNAL_cc62c4ab_4_k_cu__Z4zzz2i6thrust24THRUST_300001_SM_1000_NS6system3cpp3parE - _ZN34_INTERNAL_cc62c4ab_4_k_cu__Z4zzz2i4cuda3std6ranges3__45__cpo4dataE)
_ZN34_INTERNAL_cc62c4ab_4_k_cu__Z4zzz2i4cuda3std6ranges3__45__cpo4dataE:
	.zero		1
	.type		_ZN34_INTERNAL_cc62c4ab_4_k_cu__Z4zzz2i6thrust24THRUST_300001_SM_1000_NS6system3cpp3parE,@object
	.size		_ZN34_INTERNAL_cc62c4ab_4_k_cu__Z4zzz2i6thrust24THRUST_300001_SM_1000_NS6system3cpp3parE,(_ZN34_INTERNAL_cc62c4ab_4_k_cu__Z4zzz2i4cuda3std3__45__cpo5beginE - _ZN34_INTERNAL_cc62c4ab_4_k_cu__Z4zzz2i6thrust24THRUST_300001_SM_1000_NS6system3cpp3parE)
_ZN34_INTERNAL_cc62c4ab_4_k_cu__Z4zzz2i6thrust24THRUST_300001_SM_1000_NS6system3cpp3parE:
	.zero		1
	.type		_ZN34_INTERNAL_cc62c4ab_4_k_cu__Z4zzz2i4cuda3std3__45__cpo5beginE,@object
	.size		_ZN34_INTERNAL_cc62c4ab_4_k_cu__Z4zzz2i4cuda3std3__45__cpo5beginE,(_ZN34_INTERNAL_cc62c4ab_4_k_cu__Z4zzz2i4cuda3std6ranges3__45__cpo5beginE - _ZN34_INTERNAL_cc62c4ab_4_k_cu__Z4zzz2i4cuda3std3__45__cpo5beginE)
_ZN34_INTERNAL_cc62c4ab_4_k_cu__Z4zzz2i4cuda3std3__45__cpo5beginE:
	.zero		1
	.type		_ZN34_INTERNAL_cc62c4ab_4_k_cu__Z4zzz2i4cuda3std6ranges3__45__cpo5beginE,@object
	.size		_ZN34_INTERNAL_cc62c4ab_4_k_cu__Z4zzz2i4cuda3std6ranges3__45__cpo5beginE,(_ZN34_INTERNAL_cc62c4ab_4_k_cu__Z4zzz2i6thrust24THRUST_300001_SM_1000_NS6deviceE - _ZN34_INTERNAL_cc62c4ab_4_k_cu__Z4zzz2i4cuda3std6ranges3__45__cpo5beginE)
_ZN34_INTERNAL_cc62c4ab_4_k_cu__Z4zzz2i4cuda3std6ranges3__45__cpo5beginE:
	.zero		1
	.type		_ZN34_INTERNAL_cc62c4ab_4_k_cu__Z4zzz2i6thrust24THRUST_300001_SM_1000_NS6deviceE,@object
	.size		_ZN34_INTERNAL_cc62c4ab_4_k_cu__Z4zzz2i6thrust24THRUST_300001_SM_1000_NS6deviceE,(_ZN34_INTERNAL_cc62c4ab_4_k_cu__Z4zzz2i4cuda3std3__47nulloptE - _ZN34_INTERNAL_cc62c4ab_4_k_cu__Z4zzz2i6thrust24THRUST_300001_SM_1000_NS6deviceE)
_ZN34_INTERNAL_cc62c4ab_4_k_cu__Z4zzz2i6thrust24THRUST_300001_SM_1000_NS6deviceE:
	.zero		1
	.type		_ZN34_INTERNAL_cc62c4ab_4_k_cu__Z4zzz2i4cuda3std3__47nulloptE,@object
	.size		_ZN34_INTERNAL_cc62c4ab_4_k_cu__Z4zzz2i4cuda3std3__47nulloptE,(_ZN34_INTERNAL_cc62c4ab_4_k_cu__Z4zzz2i4cuda3std6ranges3__45__cpo8distanceE - _ZN34_INTERNAL_cc62c4ab_4_k_cu__Z4zzz2i4cuda3std3__47nulloptE)
_ZN34_INTERNAL_cc62c4ab_4_k_cu__Z4zzz2i4cuda3std3__47nulloptE:
	.zero		1
	.type		_ZN34_INTERNAL_cc62c4ab_4_k_cu__Z4zzz2i4cuda3std6ranges3__45__cpo8distanceE,@object
	.size		_ZN34_INTERNAL_cc62c4ab_4_k_cu__Z4zzz2i4cuda3std6ranges3__45__cpo8distanceE,(_ZN34_INTERNAL_cc62c4ab_4_k_cu__Z4zzz2i6thrust24THRUST_300001_SM_1000_NS12placeholders2_4E - _ZN34_INTERNAL_cc62c4ab_4_k_cu__Z4zzz2i4cuda3std6ranges3__45__cpo8distanceE)
_ZN34_INTERNAL_cc62c4ab_4_k_cu__Z4zzz2i4cuda3std6ranges3__45__cpo8distanceE:
	.zero		1
	.type		_ZN34_INTERNAL_cc62c4ab_4_k_cu__Z4zzz2i6thrust24THRUST_300001_SM_1000_NS12placeholders2_4E,@object
	.size		_ZN34_INTERNAL_cc62c4ab_4_k_cu__Z4zzz2i6thrust24THRUST_300001_SM_1000_NS12placeholders2_4E,(_ZN34_INTERNAL_cc62c4ab_4_k_cu__Z4zzz2i4cuda3std3__45__cpo6rbeginE - _ZN34_INTERNAL_cc62c4ab_4_k_cu__Z4zzz2i6thrust24THRUST_300001_SM_1000_NS12placeholders2_4E)
_ZN34_INTERNAL_cc62c4ab_4_k_cu__Z4zzz2i6thrust24THRUST_300001_SM_1000_NS12placeholders2_4E:
	.zero		1
	.type		_ZN34_INTERNAL_cc62c4ab_4_k_cu__Z4zzz2i4cuda3std3__45__cpo6rbeginE,@object
	.size		_ZN34_INTERNAL_cc62c4ab_4_k_cu__Z4zzz2i4cuda3std3__45__cpo6rbeginE,(_ZN34_INTERNAL_cc62c4ab_4_k_cu__Z4zzz2i4cuda3std6ranges3__45__cpo7advanceE - _ZN34_INTERNAL_cc62c4ab_4_k_cu__Z4zzz2i4cuda3std3__45__cpo6rbeginE)
_ZN34_INTERNAL_cc62c4ab_4_k_cu__Z4zzz2i4cuda3std3__45__cpo6rbeginE:
	.zero		1
	.type		_ZN34_INTERNAL_cc62c4ab_4_k_cu__Z4zzz2i4cuda3std6ranges3__45__cpo7advanceE,@object
	.size		_ZN34_INTERNAL_cc62c4ab_4_k_cu__Z4zzz2i4cuda3std6ranges3__45__cpo7advanceE,(_ZN34_INTERNAL_cc62c4ab_4_k_cu__Z4zzz2i6thrust24THRUST_300001_SM_1000_NS12placeholders3_10E - _ZN34_INTERNAL_cc62c4ab_4_k_cu__Z4zzz2i4cuda3std6ranges3__45__cpo7advanceE)
_ZN34_INTERNAL_cc62c4ab_4_k_cu__Z4zzz2i4cuda3std6ranges3__45__cpo7advanceE:
	.zero		1
	.type		_ZN34_INTERNAL_cc62c4ab_4_k_cu__Z4zzz2i6thrust24THRUST_300001_SM_1000_NS12placeholders3_10E,@object
	.size		_ZN34_INTERNAL_cc62c4ab_4_k_cu__Z4zzz2i6thrust24THRUST_300001_SM_1000_NS12placeholders3_10E,(_ZN34_INTERNAL_cc62c4ab_4_k_cu__Z4zzz2i4cuda3std3__48in_placeE - _ZN34_INTERNAL_cc62c4ab_4_k_cu__Z4zzz2i6thrust24THRUST_300001_SM_1000_NS12placeholders3_10E)
_ZN34_INTERNAL_cc62c4ab_4_k_cu__Z4zzz2i6thrust24THRUST_300001_SM_1000_NS12placeholders3_10E:
	.zero		1
	.type		_ZN34_INTERNAL_cc62c4ab_4_k_cu__Z4zzz2i4cuda3std3__48in_placeE,@object
	.size		_ZN34_INTERNAL_cc62c4ab_4_k_cu__Z4zzz2i4cuda3std3__48in_placeE,(_ZN34_INTERNAL_cc62c4ab_4_k_cu__Z4zzz2i4cuda3std6ranges3__45__cpo4sizeE - _ZN34_INTERNAL_cc62c4ab_4_k_cu__Z4zzz2i4cuda3std3__48in_placeE)
_ZN34_INTERNAL_cc62c4ab_4_k_cu__Z4zzz2i4cuda3std3__48in_placeE:
	.zero		1
	.type		_ZN34_INTERNAL_cc62c4ab_4_k_cu__Z4zzz2i4cuda3std6ranges3__45__cpo4sizeE,@object
	.size		_ZN34_INTERNAL_cc62c4ab_4_k_cu__Z4zzz2i4cuda3std6ranges3__45__cpo4sizeE,(_ZN34_INTERNAL_cc62c4ab_4_k_cu__Z4zzz2i6thrust24THRUST_300001_SM_1000_NS12placeholders2_2E - _ZN34_INTERNAL_cc62c4ab_4_k_cu__Z4zzz2i4cuda3std6ranges3__45__cpo4sizeE)
_ZN34_INTERNAL_cc62c4ab_4_k_cu__Z4zzz2i4cuda3std6ranges3__45__cpo4sizeE:
	.zero		1
	.type		_ZN34_INTERNAL_cc62c4ab_4_k_cu__Z4zzz2i6thrust24THRUST_300001_SM_1000_NS12placeholders2_2E,@object
	.size		_ZN34_INTERNAL_cc62c4ab_4_k_cu__Z4zzz2i6thrust24THRUST_300001_SM_1000_NS12placeholders2_2E,(_ZN34_INTERNAL_cc62c4ab_4_k_cu__Z4zzz2i4cuda3std3__45__cpo6cbeginE - _ZN34_INTERNAL_cc62c4ab_4_k_cu__Z4zzz2i6thrust24THRUST_300001_SM_1000_NS12placeholders2_2E)
_ZN34_INTERNAL_cc62c4ab_4_k_cu__Z4zzz2i6thrust24THRUST_300001_SM_1000_NS12placeholders2_2E:
	.zero		1
	.type		_ZN34_INTERNAL_cc62c4ab_4_k_cu__Z4zzz2i4cuda3std3__45__cpo6cbeginE,@object
	.size		_ZN34_INTERNAL_cc62c4ab_4_k_cu__Z4zzz2i4cuda3std3__45__cpo6cbeginE,(_ZN34_INTERNAL_cc62c4ab_4_k_cu__Z4zzz2i4cuda3std6ranges3__45__cpo6cbeginE - _ZN34_INTERNAL_cc62c4ab_4_k_cu__Z4zzz2i4cuda3std3__45__cpo6cbeginE)
_ZN34_INTERNAL_cc62c4ab_4_k_cu__Z4zzz2i4cuda3std3__45__cpo6cbeginE:
	.zero		1
	.type		_ZN34_INTERNAL_cc62c4ab_4_k_cu__Z4zzz2i4cuda3std6ranges3__45__cpo6cbeginE,@object
	.size		_ZN34_INTERNAL_cc62c4ab_4_k_cu__Z4zzz2i4cuda3std6ranges3__45__cpo6cbeginE,(_ZN34_INTERNAL_cc62c4ab_4_k_cu__Z4zzz2i6thrust24THRUST_300001_SM_1000_NS12placeholders2_6E - _ZN34_INTERNAL_cc62c4ab_4_k_cu__Z4zzz2i4cuda3std6ranges3__45__cpo6cbeginE)
_ZN34_INTERNAL_cc62c4ab_4_k_cu__Z4zzz2i4cuda3std6ranges3__45__cpo6cbeginE:
	.zero		1
	.type		_ZN34_INTERNAL_cc62c4ab_4_k_cu__Z4zzz2i6thrust24THRUST_300001_SM_1000_NS12placeholders2_6E,@object
	.size		_ZN34_INTERNAL_cc62c4ab_4_k_cu__Z4zzz2i6thrust24THRUST_300001_SM_1000_NS12placeholders2_6E,(_ZN34_INTERNAL_cc62c4ab_4_k_cu__Z4zzz2i4cuda3std3__45__cpo7crbeginE - _ZN34_INTERNAL_cc62c4ab_4_k_cu__Z4zzz2i6thrust24THRUST_300001_SM_1000_NS12placeholders2_6E)
_ZN34_INTERNAL_cc62c4ab_4_k_cu__Z4zzz2i6thrust24THRUST_300001_SM_1000_NS12placeholders2_6E:
	.zero		1
	.type		_ZN34_INTERNAL_cc62c4ab_4_k_cu__Z4zzz2i4cuda3std3__45__cpo7crbeginE,@object
	.size		_ZN34_INTERNAL_cc62c4ab_4_k_cu__Z4zzz2i4cuda3std3__45__cpo7crbeginE,(_ZN34_INTERNAL_cc62c4ab_4_k_cu__Z4zzz2i4cuda3std6ranges3__45__cpo4nextE - _ZN34_INTERNAL_cc62c4ab_4_k_cu__Z4zzz2i4cuda3std3__45__cpo7crbeginE)
_ZN34_INTERNAL_cc62c4ab_4_k_cu__Z4zzz2i4cuda3std3__45__cpo7crbeginE:
	.zero		1
	.type		_ZN34_INTERNAL_cc62c4ab_4_k_cu__Z4zzz2i4cuda3std6ranges3__45__cpo4nextE,@object
	.size		_ZN34_INTERNAL_cc62c4ab_4_k_cu__Z4zzz2i4cuda3std6ranges3__45__cpo4nextE,(_ZN34_INTERNAL_cc62c4ab_4_k_cu__Z4zzz2i4cuda3std6ranges3__45__cpo4swapE - _ZN34_INTERNAL_cc62c4ab_4_k_cu__Z4zzz2i4cuda3std6ranges3__45__cpo4nextE)
_ZN34_INTERNAL_cc62c4ab_4_k_cu__Z4zzz2i4cuda3std6ranges3__45__cpo4nextE:
	.zero		1
	.type		_ZN34_INTERNAL_cc62c4ab_4_k_cu__Z4zzz2i4cuda3std6ranges3__45__cpo4swapE,@object
	.size		_ZN34_INTERNAL_cc62c4ab_4_k_cu__Z4zzz2i4cuda3std6ranges3__45__cpo4swapE,(_ZN34_INTERNAL_cc62c4ab_4_k_cu__Z4zzz2i6thrust24THRUST_300001_SM_1000_NS8cuda_cub10par_nosyncE - _ZN34_INTERNAL_cc62c4ab_4_k_cu__Z4zzz2i4cuda3std6ranges3__45__cpo4swapE)
_ZN34_INTERNAL_cc62c4ab_4_k_cu__Z4zzz2i4cuda3std6ranges3__45__cpo4swapE:
	.zero		1
	.type		_ZN34_INTERNAL_cc62c4ab_4_k_cu__Z4zzz2i6thrust24THRUST_300001_SM_1000_NS8cuda_cub10par_nosyncE,@object
	.size		_ZN34_INTERNAL_cc62c4ab_4_k_cu__Z4zzz2i6thrust24THRUST_300001_SM_1000_NS8cuda_cub10par_nosyncE,(_ZN34_INTERNAL_cc62c4ab_4_k_cu__Z4zzz2i6thrust24THRUST_300001_SM_1000_NS3seqE - _ZN34_INTERNAL_cc62c4ab_4_k_cu__Z4zzz2i6thrust24THRUST_300001_SM_1000_NS8cuda_cub10par_nosyncE)
_ZN34_INTERNAL_cc62c4ab_4_k_cu__Z4zzz2i6thrust24THRUST_300001_SM_1000_NS8cuda_cub10par_nosyncE:
	.zero		1
	.type		_ZN34_INTERNAL_cc62c4ab_4_k_cu__Z4zzz2i6thrust24THRUST_300001_SM_1000_NS3seqE,@object
	.size		_ZN34_INTERNAL_cc62c4ab_4_k_cu__Z4zzz2i6thrust24THRUST_300001_SM_1000_NS3seqE,(_ZN34_INTERNAL_cc62c4ab_4_k_cu__Z4zzz2i4cuda3std3__420unreachable_sentinelE - _ZN34_INTERNAL_cc62c4ab_4_k_cu__Z4zzz2i6thrust24THRUST_300001_SM_1000_NS3seqE)
_ZN34_INTERNAL_cc62c4ab_4_k_cu__Z4zzz2i6thrust24THRUST_300001_SM_1000_NS3seqE:
	.zero		1
	.type		_ZN34_INTERNAL_cc62c4ab_4_k_cu__Z4zzz2i4cuda3std3__420unreachable_sentinelE,@object
	.size		_ZN34_INTERNAL_cc62c4ab_4_k_cu__Z4zzz2i4cuda3std3__420unreachable_sentinelE,(_ZN34_INTERNAL_cc62c4ab_4_k_cu__Z4zzz2i4cuda3std6ranges3__45__cpo5ssizeE - _ZN34_INTERNAL_cc62c4ab_4_k_cu__Z4zzz2i4cuda3std3__420unreachable_sentinelE)
_ZN34_INTERNAL_cc62c4ab_4_k_cu__Z4zzz2i4cuda3std3__420unreachable_sentinelE:
	.zero		1
	.type		_ZN34_INTERNAL_cc62c4ab_4_k_cu__Z4zzz2i4cuda3std6ranges3__45__cpo5ssizeE,@object
	.size		_ZN34_INTERNAL_cc62c4ab_4_k_cu__Z4zzz2i4cuda3std6ranges3__45__cpo5ssizeE,(_ZN34_INTERNAL_cc62c4ab_4_k_cu__Z4zzz2i6thrust24THRUST_300001_SM_1000_NS12placeholders2_3E - _ZN34_INTERNAL_cc62c4ab_4_k_cu__Z4zzz2i4cuda3std6ranges3__45__cpo5ssizeE)
_ZN34_INTERNAL_cc62c4ab_4_k_cu__Z4zzz2i4cuda3std6ranges3__45__cpo5ssizeE:
	.zero		1
	.type		_ZN34_INTERNAL_cc62c4ab_4_k_cu__Z4zzz2i6thrust24THRUST_300001_SM_1000_NS12placeholders2_3E,@object
	.size		_ZN34_INTERNAL_cc62c4ab_4_k_cu__Z4zzz2i6thrust24THRUST_300001_SM_1000_NS12placeholders2_3E,(_ZN34_INTERNAL_cc62c4ab_4_k_cu__Z4zzz2i4cuda3std3__45__cpo4cendE - _ZN34_INTERNAL_cc62c4ab_4_k_cu__Z4zzz2i6thrust24THRUST_300001_SM_1000_NS12placeholders2_3E)
_ZN34_INTERNAL_cc62c4ab_4_k_cu__Z4zzz2i6thrust24THRUST_300001_SM_1000_NS12placeholders2_3E:
	.zero		1
	.type		_ZN34_INTERNAL_cc62c4ab_4_k_cu__Z4zzz2i4cuda3std3__45__cpo4cendE,@object
	.size		_ZN34_INTERNAL_cc62c4ab_4_k_cu__Z4zzz2i4cuda3std3__45__cpo4cendE,(_ZN34_INTERNAL_cc62c4ab_4_k_cu__Z4zzz2i4cuda3std6ranges3__45__cpo4cendE - _ZN34_INTERNAL_cc62c4ab_4_k_cu__Z4zzz2i4cuda3std3__45__cpo4cendE)
_ZN34_INTERNAL_cc62c4ab_4_k_cu__Z4zzz2i4cuda3std3__45__cpo4cendE:
	.zero		1
	.type		_ZN34_INTERNAL_cc62c4ab_4_k_cu__Z4zzz2i4cuda3std6ranges3__45__cpo4cendE,@object
	.size		_ZN34_INTERNAL_cc62c4ab_4_k_cu__Z4zzz2i4cuda3std6ranges3__45__cpo4cendE,(_ZN34_INTERNAL_cc62c4ab_4_k_cu__Z4zzz2i6thrust24THRUST_300001_SM_1000_NS12placeholders2_7E - _ZN34_INTERNAL_cc62c4ab_4_k_cu__Z4zzz2i4cuda3std6ranges3__45__cpo4cendE)
_ZN34_INTERNAL_cc62c4ab_4_k_cu__Z4zzz2i4cuda3std6ranges3__45__cpo4cendE:
	.zero		1
	.type		_ZN34_INTERNAL_cc62c4ab_4_k_cu__Z4zzz2i6thrust24THRUST_300001_SM_1000_NS12placeholders2_7E,@object
	.size		_ZN34_INTERNAL_cc62c4ab_4_k_cu__Z4zzz2i6thrust24THRUST_300001_SM_1000_NS12placeholders2_7E,(_ZN34_INTERNAL_cc62c4ab_4_k_cu__Z4zzz2i4cuda3std3__45__cpo5crendE - _ZN34_INTERNAL_cc62c4ab_4_k_cu__Z4zzz2i6thrust24THRUST_300001_SM_1000_NS12placeholders2_7E)
_ZN34_INTERNAL_cc62c4ab_4_k_cu__Z4zzz2i6thrust24THRUST_300001_SM_1000_NS12placeholders2_7E:
	.zero		1
	.type		_ZN34_INTERNAL_cc62c4ab_4_k_cu__Z4zzz2i4cuda3std3__45__cpo5crendE,@object
	.size		_ZN34_INTERNAL_cc62c4ab_4_k_cu__Z4zzz2i4cuda3std3__45__cpo5crendE,(_ZN34_INTERNAL_cc62c4ab_4_k_cu__Z4zzz2i4cuda3std6ranges3__45__cpo4prevE - _ZN34_INTERNAL_cc62c4ab_4_k_cu__Z4zzz2i4cuda3std3__45__cpo5crendE)
_ZN34_INTERNAL_cc62c4ab_4_k_cu__Z4zzz2i4cuda3std3__45__cpo5crendE:
	.zero		1
	.type		_ZN34_INTERNAL_cc62c4ab_4_k_cu__Z4zzz2i4cuda3std6ranges3__45__cpo4prevE,@object
	.size		_ZN34_INTERNAL_cc62c4ab_4_k_cu__Z4zzz2i4cuda3std6ranges3__45__cpo4prevE,(_ZN34_INTERNAL_cc62c4ab_4_k_cu__Z4zzz2i4cuda3std6ranges3__45__cpo9iter_moveE - _ZN34_INTERNAL_cc62c4ab_4_k_cu__Z4zzz2i4cuda3std6ranges3__45__cpo4prevE)
_ZN34_INTERNAL_cc62c4ab_4_k_cu__Z4zzz2i4cuda3std6ranges3__45__cpo4prevE:
	.zero		1
	.type		_ZN34_INTERNAL_cc62c4ab_4_k_cu__Z4zzz2i4cuda3std6ranges3__45__cpo9iter_moveE,@object
	.size		_ZN34_INTERNAL_cc62c4ab_4_k_cu__Z4zzz2i4cuda3std6ranges3__45__cpo9iter_moveE,(_ZN34_INTERNAL_cc62c4ab_4_k_cu__Z4zzz2i6thrust24THRUST_300001_SM_1000_NS6system6detail10sequential3seqE - _ZN34_INTERNAL_cc62c4ab_4_k_cu__Z4zzz2i4cuda3std6ranges3__45__cpo9iter_moveE)
_ZN34_INTERNAL_cc62c4ab_4_k_cu__Z4zzz2i4cuda3std6ranges3__45__cpo9iter_moveE:
	.zero		1
	.type		_ZN34_INTERNAL_cc62c4ab_4_k_cu__Z4zzz2i6thrust24THRUST_300001_SM_1000_NS6system6detail10sequential3seqE,@object
	.size		_ZN34_INTERNAL_cc62c4ab_4_k_cu__Z4zzz2i6thrust24THRUST_300001_SM_1000_NS6system6detail10sequential3seqE,(_ZN34_INTERNAL_cc62c4ab_4_k_cu__Z4zzz2i6thrust24THRUST_300001_SM_1000_NS12placeholders2_9E - _ZN34_INTERNAL_cc62c4ab_4_k_cu__Z4zzz2i6thrust24THRUST_300001_SM_1000_NS6system6detail10sequential3seqE)
_ZN34_INTERNAL_cc62c4ab_4_k_cu__Z4zzz2i6thrust24THRUST_300001_SM_1000_NS6system6detail10sequential3seqE:
	.zero		1
	.type		_ZN34_INTERNAL_cc62c4ab_4_k_cu__Z4zzz2i6thrust24THRUST_300001_SM_1000_NS12placeholders2_9E,@object
	.size		_ZN34_INTERNAL_cc62c4ab_4_k_cu__Z4zzz2i6thrust24THRUST_300001_SM_1000_NS12placeholders2_9E,(_ZN34_INTERNAL_cc62c4ab_4_k_cu__Z4zzz2i4cuda3std3__419piecewise_constructE - _ZN34_INTERNAL_cc62c4ab_4_k_cu__Z4zzz2i6thrust24THRUST_300001_SM_1000_NS12placeholders2_9E)
_ZN34_INTERNAL_cc62c4ab_4_k_cu__Z4zzz2i6thrust24THRUST_300001_SM_1000_NS12placeholders2_9E:
	.zero		1
	.type		_ZN34_INTERNAL_cc62c4ab_4_k_cu__Z4zzz2i4cuda3std3__419piecewise_constructE,@object
	.size		_ZN34_INTERNAL_cc62c4ab_4_k_cu__Z4zzz2i4cuda3std3__419piecewise_constructE,(_ZN34_INTERNAL_cc62c4ab_4_k_cu__Z4zzz2i4cuda3std6ranges3__45__cpo5cdataE - _ZN34_INTERNAL_cc62c4ab_4_k_cu__Z4zzz2i4cuda3std3__419piecewise_constructE)
_ZN34_INTERNAL_cc62c4ab_4_k_cu__Z4zzz2i4cuda3std3__419piecewise_constructE:
	.zero		1
	.type		_ZN34_INTERNAL_cc62c4ab_4_k_cu__Z4zzz2i4cuda3std6ranges3__45__cpo5cdataE,@object
	.size		_ZN34_INTERNAL_cc62c4ab_4_k_cu__Z4zzz2i4cuda3std6ranges3__45__cpo5cdataE,(_ZN34_INTERNAL_cc62c4ab_4_k_cu__Z4zzz2i6thrust24THRUST_300001_SM_1000_NS12placeholders2_1E - _ZN34_INTERNAL_cc62c4ab_4_k_cu__Z4zzz2i4cuda3std6ranges3__45__cpo5cdataE)
_ZN34_INTERNAL_cc62c4ab_4_k_cu__Z4zzz2i4cuda3std6ranges3__45__cpo5cdataE:
	.zero		1
	.type		_ZN34_INTERNAL_cc62c4ab_4_k_cu__Z4zzz2i6thrust24THRUST_300001_SM_1000_NS12placeholders2_1E,@object
	.size		_ZN34_INTERNAL_cc62c4ab_4_k_cu__Z4zzz2i6thrust24THRUST_300001_SM_1000_NS12placeholders2_1E,(_ZN34_INTERNAL_cc62c4ab_4_k_cu__Z4zzz2i4cuda3std3__45__cpo3endE - _ZN34_INTERNAL_cc62c4ab_4_k_cu__Z4zzz2i6thrust24THRUST_300001_SM_1000_NS12placeholders2_1E)
_ZN34_INTERNAL_cc62c4ab_4_k_cu__Z4zzz2i6thrust24THRUST_300001_SM_1000_NS12placeholders2_1E:
	.zero		1
	.type		_ZN34_INTERNAL_cc62c4ab_4_k_cu__Z4zzz2i4cuda3std3__45__cpo3endE,@object
	.size		_ZN34_INTERNAL_cc62c4ab_4_k_cu__Z4zzz2i4cuda3std3__45__cpo3endE,(_ZN34_INTERNAL_cc62c4ab_4_k_cu__Z4zzz2i4cuda3std6ranges3__45__cpo3endE - _ZN34_INTERNAL_cc62c4ab_4_k_cu__Z4zzz2i4cuda3std3__45__cpo3endE)
_ZN34_INTERNAL_cc62c4ab_4_k_cu__Z4zzz2i4cuda3std3__45__cpo3endE:
	.zero		1
	.type		_ZN34_INTERNAL_cc62c4ab_4_k_cu__Z4zzz2i4cuda3std6ranges3__45__cpo3endE,@object
	.size		_ZN34_INTERNAL_cc62c4ab_4_k_cu__Z4zzz2i4cuda3std6ranges3__45__cpo3endE,(_ZN34_INTERNAL_cc62c4ab_4_k_cu__Z4zzz2i6thrust24THRUST_300001_SM_1000_NS12placeholders2_5E - _ZN34_INTERNAL_cc62c4ab_4_k_cu__Z4zzz2i4cuda3std6ranges3__45__cpo3endE)
_ZN34_INTERNAL_cc62c4ab_4_k_cu__Z4zzz2i4cuda3std6ranges3__45__cpo3endE:
	.zero		1
	.type		_ZN34_INTERNAL_cc62c4ab_4_k_cu__Z4zzz2i6thrust24THRUST_300001_SM_1000_NS12placeholders2_5E,@object
	.size		_ZN34_INTERNAL_cc62c4ab_4_k_cu__Z4zzz2i6thrust24THRUST_300001_SM_1000_NS12placeholders2_5E,(_ZN34_INTERNAL_cc62c4ab_4_k_cu__Z4zzz2i4cuda3std3__45__cpo4rendE - _ZN34_INTERNAL_cc62c4ab_4_k_cu__Z4zzz2i6thrust24THRUST_300001_SM_1000_NS12placeholders2_5E)
_ZN34_INTERNAL_cc62c4ab_4_k_cu__Z4zzz2i6thrust24THRUST_300001_SM_1000_NS12placeholders2_5E:
	.zero		1
	.type		_ZN34_INTERNAL_cc62c4ab_4_k_cu__Z4zzz2i4cuda3std3__45__cpo4rendE,@object
	.size		_ZN34_INTERNAL_cc62c4ab_4_k_cu__Z4zzz2i4cuda3std3__45__cpo4rendE,(_ZN34_INTERNAL_cc62c4ab_4_k_cu__Z4zzz2i4cuda3std6ranges3__45__cpo9iter_swapE - _ZN34_INTERNAL_cc62c4ab_4_k_cu__Z4zzz2i4cuda3std3__45__cpo4rendE)
_ZN34_INTERNAL_cc62c4ab_4_k_cu__Z4zzz2i4cuda3std3__45__cpo4rendE:
	.zero		1
	.type		_ZN34_INTERNAL_cc62c4ab_4_k_cu__Z4zzz2i4cuda3std6ranges3__45__cpo9iter_swapE,@object
	.size		_ZN34_INTERNAL_cc62c4ab_4_k_cu__Z4zzz2i4cuda3std6ranges3__45__cpo9iter_swapE,(_ZN34_INTERNAL_cc62c4ab_4_k_cu__Z4zzz2i4cuda3std3__48unexpectE - _ZN34_INTERNAL_cc62c4ab_4_k_cu__Z4zzz2i4cuda3std6ranges3__45__cpo9iter_swapE)
_ZN34_INTERNAL_cc62c4ab_4_k_cu__Z4zzz2i4cuda3std6ranges3__45__cpo9iter_swapE:
	.zero		1
	.type		_ZN34_INTERNAL_cc62c4ab_4_k_cu__Z4zzz2i4cuda3std3__48unexpectE,@object
	.size		_ZN34_INTERNAL_cc62c4ab_4_k_cu__Z4zzz2i4cuda3std3__48unexpectE,(_ZN34_INTERNAL_cc62c4ab_4_k_cu__Z4zzz2i6thrust24THRUST_300001_SM_1000_NS8cuda_cub3parE - _ZN34_INTERNAL_cc62c4ab_4_k_cu__Z4zzz2i4cuda3std3__48unexpectE)
_ZN34_INTERNAL_cc62c4ab_4_k_cu__Z4zzz2i4cuda3std3__48unexpectE:
	.zero		1
	.type		_ZN34_INTERNAL_cc62c4ab_4_k_cu__Z4zzz2i6thrust24THRUST_300001_SM_1000_NS8cuda_cub3parE,@object
	.size		_ZN34_INTERNAL_cc62c4ab_4_k_cu__Z4zzz2i6thrust24THRUST_300001_SM_1000_NS8cuda_cub3parE,(.L_29 - _ZN34_INTERNAL_cc62c4ab_4_k_cu__Z4zzz2i6thrust24THRUST_300001_SM_1000_NS8cuda_cub3parE)
_ZN34_INTERNAL_cc62c4ab_4_k_cu__Z4zzz2i6thrust24THRUST_300001_SM_1000_NS8cuda_cub3parE:
	.zero		1
.L_29:


//--------------------- .nv.shared._ZN6thrust24THRUST_300001_SM_1000_NS8cuda_cub4core6detail13_kernel_agentINS1_8__reduce11ReduceAgentIPN4cuda3std3__45tupleIJdlEEESC_SB_lNS1_9__extrema9arg_max_fIdl7abs_maxEEEEJSC_SC_iSG_EEEvDpT0_ --------------------------
	.section	.nv.shared._ZN6thrust24THRUST_300001_SM_1000_NS8cuda_cub4core6detail13_kernel_agentINS1_8__reduce11ReduceAgentIPN4cuda3std3__45tupleIJdlEEESC_SB_lNS1_9__extrema9arg_max_fIdl7abs_maxEEEEJSC_SC_iSG_EEEvDpT0_,"aw",@nobits
	.sectionflags	@""
	.align	16
	.zero		1024


//--------------------- .nv.shared._ZN6thrust24THRUST_300001_SM_1000_NS8cuda_cub4core6detail13_kernel_agentINS1_8__reduce10DrainAgentIlEEJN3cub18CUB_300001_SM_10009GridQueueIyEElEEEvDpT0_ --------------------------
	.section	.nv.shared._ZN6thrust24THRUST_300001_SM_1000_NS8cuda_cub4core6detail13_kernel_agentINS1_8__reduce10DrainAgentIlEEJN3cub18CUB_300001_SM_10009GridQueueIyEElEEEvDpT0_,"aw",@nobits
	.sectionflags	@""
	.align	16
	.zero		1024


//--------------------- .nv.shared._ZN6thrust24THRUST_300001_SM_1000_NS8cuda_cub4core6detail13_kernel_agentINS1_8__reduce11ReduceAgentINS0_12zip_iteratorIN4cuda3std3__45tupleIJNS0_10device_ptrIdEENS0_17counting_iteratorIlNS0_11use_defaultESF_SF_EEEEEEEPNSB_IJdlEEESJ_lNS1_9__extrema9arg_max_fIdl7abs_maxEEEEJSI_SK_lN3cub18CUB_300001_SM_100013GridEvenShareIlEENSR_9GridQueueIyEESO_EEEvDpT0_ --------------------------
	.section	.nv.shared._ZN6thrust24THRUST_300001_SM_1000_NS8cuda_cub4core6detail13_kernel_agentINS1_8__reduce11ReduceAgentINS0_12zip_iteratorIN4cuda3std3__45tupleIJNS0_10device_ptrIdEENS0_17counting_iteratorIlNS0_11use_defaultESF_SF_EEEEEEEPNSB_IJdlEEESJ_lNS1_9__extrema9arg_max_fIdl7abs_maxEEEEJSI_SK_lN3cub18CUB_300001_SM_100013GridEvenShareIlEENSR_9GridQueueIyEESO_EEEvDpT0_,"aw",@nobits
	.sectionflags	@""
	.align	16
	.zero		1024


//--------------------- .nv.shared._ZN6thrust24THRUST_300001_SM_1000_NS8cuda_cub4core6detail13_kernel_agentINS1_8__reduce11ReduceAgentINS0_12zip_iteratorIN4cuda3std3__45tupleIJNS0_10device_ptrIdEENS0_17counting_iteratorIlNS0_11use_defaultESF_SF_EEEEEEEPNSB_IJdlEEESJ_lNS1_9__extrema9arg_max_fIdl7abs_maxEEEEJSI_SK_lSO_EEEvDpT0_ --------------------------
	.section	.nv.shared._ZN6thrust24THRUST_300001_SM_1000_NS8cuda_cub4core6detail13_kernel_agentINS1_8__reduce11ReduceAgentINS0_12zip_iteratorIN4cuda3std3__45tupleIJNS0_10device_ptrIdEENS0_17counting_iteratorIlNS0_11use_defaultESF_SF_EEEEEEEPNSB_IJdlEEESJ_lNS1_9__extrema9arg_max_fIdl7abs_maxEEEEJSI_SK_lSO_EEEvDpT0_,"aw",@nobits
	.sectionflags	@""
	.align	16
	.zero		1024


//--------------------- .nv.shared._ZN6thrust24THRUST_300001_SM_1000_NS8cuda_cub4core6detail13_kernel_agentINS1_8__reduce11ReduceAgentIPN4cuda3std3__45tupleIJdlEEESC_SB_iNS1_9__extrema9arg_max_fIdl7abs_maxEEEEJSC_SC_iSG_EEEvDpT0_ --------------------------
	.section	.nv.shared._ZN6thrust24THRUST_300001_SM_1000_NS8cuda_cub4core6detail13_kernel_agentINS1_8__reduce11ReduceAgentIPN4cuda3std3__45tupleIJdlEEESC_SB_iNS1_9__extrema9arg_max_fIdl7abs_maxEEEEJSC_SC_iSG_EEEvDpT0_,"aw",@nobits
	.sectionflags	@""
	.align	16
	.zero		1024


//--------------------- .nv.shared._ZN6thrust24THRUST_300001_SM_1000_NS8cuda_cub4core6detail13_kernel_agentINS1_8__reduce10DrainAgentIiEEJN3cub18CUB_300001_SM_10009GridQueueIjEEiEEEvDpT0_ --------------------------
	.section	.nv.shared._ZN6thrust24THRUST_300001_SM_1000_NS8cuda_cub4core6detail13_kernel_agentINS1_8__reduce10DrainAgentIiEEJN3cub18CUB_300001_SM_10009GridQueueIjEEiEEEvDpT0_,"aw",@nobits
	.sectionflags	@""
	.align	16
	.zero		1024


//--------------------- .nv.shared._ZN6thrust24THRUST_300001_SM_1000_NS8cuda_cub4core6detail13_kernel_agentINS1_8__reduce11ReduceAgentINS0_12zip_iteratorIN4cuda3std3__45tupleIJNS0_10device_ptrIdEENS0_17counting_iteratorIlNS0_11use_defaultESF_SF_EEEEEEEPNSB_IJdlEEESJ_iNS1_9__extrema9arg_max_fIdl7abs_maxEEEEJSI_SK_iN3cub18CUB_300001_SM_100013GridEvenShareIiEENSR_9GridQueueIjEESO_EEEvDpT0_ --------------------------
	.section	.nv.shared._ZN6thrust24THRUST_300001_SM_1000_NS8cuda_cub4core6detail13_kernel_agentINS1_8__reduce11ReduceAgentINS0_12zip_iteratorIN4cuda3std3__45tupleIJNS0_10device_ptrIdEENS0_17counting_iteratorIlNS0_11use_defaultESF_SF_EEEEEEEPNSB_IJdlEEESJ_iNS1_9__extrema9arg_max_fIdl7abs_maxEEEEJSI_SK_iN3cub18CUB_300001_SM_100013GridEvenShareIiEENSR_9GridQueueIjEESO_EEEvDpT0_,"aw",@nobits
	.sectionflags	@""
	.align	16
	.zero		1024


//--------------------- .nv.shared._ZN6thrust24THRUST_300001_SM_1000_NS8cuda_cub4core6detail13_kernel_agentINS1_8__reduce11ReduceAgentINS0_12zip_iteratorIN4cuda3std3__45tupleIJNS0_10device_ptrIdEENS0_17counting_iteratorIlNS0_11use_defaultESF_SF_EEEEEEEPNSB_IJdlEEESJ_iNS1_9__extrema9arg_max_fIdl7abs_maxEEEEJSI_SK_iSO_EEEvDpT0_ --------------------------
	.section	.nv.shared._ZN6thrust24THRUST_300001_SM_1000_NS8cuda_cub4core6detail13_kernel_agentINS1_8__reduce11ReduceAgentINS0_12zip_iteratorIN4cuda3std3__45tupleIJNS0_10device_ptrIdEENS0_17counting_iteratorIlNS0_11use_defaultESF_SF_EEEEEEEPNSB_IJdlEEESJ_iNS1_9__extrema9arg_max_fIdl7abs_maxEEEEJSI_SK_iSO_EEEvDpT0_,"aw",@nobits
	.sectionflags	@""
	.align	16
	.zero		1024


//--------------------- .nv.shared._Z6kernelPdS_ii --------------------------
	.section	.nv.shared._Z6kernelPdS_ii,"aw",@nobits
	.sectionflags	@""
	.align	16
	.zero		1024


//--------------------- .nv.shared._Z13normalizationPdS_ii --------------------------
	.section	.nv.shared._Z13normalizationPdS_ii,"aw",@nobits
	.sectionflags	@""
	.align	16
	.zero		1024


//--------------------- .nv.shared._Z7my_swapPdS_iii --------------------------
	.section	.nv.shared._Z7my_swapPdS_iii,"aw",@nobits
	.sectionflags	@""
	.align	16
	.zero		1024


//--------------------- .nv.constant0._ZN3cub18CUB_300001_SM_10006detail11EmptyKernelIvEEvv --------------------------
	.section	.nv.constant0._ZN3cub18CUB_300001_SM_10006detail11EmptyKernelIvEEvv,"a",@progbits
	.sectionflags	@""
	.align	4
.nv.constant0._ZN3cub18CUB_300001_SM_10006detail11EmptyKernelIvEEvv:
	.zero		896


//--------------------- .nv.constant0._ZN6thrust24THRUST_300001_SM_1000_NS8cuda_cub4core6detail13_kernel_agentINS1_8__reduce11ReduceAgentIPN4cuda3std3__45tupleIJdlEEESC_SB_lNS1_9__extrema9arg_max_fIdl7abs_maxEEEEJSC_SC_iSG_EEEvDpT0_ --------------------------
	.section	.nv.constant0._ZN6thrust24THRUST_300001_SM_1000_NS8cuda_cub4core6detail13_kernel_agentINS1_8__reduce11ReduceAgentIPN4cuda3std3__45tupleIJdlEEESC_SB_lNS1_9__extrema9arg_max_fIdl7abs_maxEEEEJSC_SC_iSG_EEEvDpT0_,"a",@progbits
	.sectionflags	@""
	.align	4
.nv.constant0._ZN6thrust24THRUST_300001_SM_1000_NS8cuda_cub4core6detail13_kernel_agentINS1_8__reduce11ReduceAgentIPN4cuda3std3__45tupleIJdlEEESC_SB_lNS1_9__extrema9arg_max_fIdl7abs_maxEEEEJSC_SC_iSG_EEEvDpT0_:
	.zero		917


//--------------------- .nv.constant0._ZN6thrust24THRUST_300001_SM_1000_NS8cuda_cub4core6detail13_kernel_agentINS1_8__reduce10DrainAgentIlEEJN3cub18CUB_300001_SM_10009GridQueueIyEElEEEvDpT0_ --------------------------
	.section	.nv.constant0._ZN6thrust24THRUST_300001_SM_1000_NS8cuda_cub4core6detail13_kernel_agentINS1_8__reduce10DrainAgentIlEEJN3cub18CUB_300001_SM_10009GridQueueIyEElEEEvDpT0_,"a",@progbits
	.sectionflags	@""
	.align	4
.nv.constant0._ZN6thrust24THRUST_300001_SM_1000_NS8cuda_cub4core6detail13_kernel_agentINS1_8__reduce10DrainAgentIlEEJN3cub18CUB_300001_SM_10009GridQueueIyEElEEEvDpT0_:
	.zero		912


//--------------------- .nv.constant0._ZN6thrust24THRUST_300001_SM_1000_NS8cuda_cub4core6detail13_kernel_agentINS1_8__reduce11ReduceAgentINS0_12zip_iteratorIN4cuda3std3__45tupleIJNS0_10device_ptrIdEENS0_17counting_iteratorIlNS0_11use_defaultESF_SF_EEEEEEEPNSB_IJdlEEESJ_lNS1_9__extrema9arg_max_fIdl7abs_maxEEEEJSI_SK_lN3cub18CUB_300001_SM_100013GridEvenShareIlEENSR_9GridQueueIyEESO_EEEvDpT0_ --------------------------
	.section	.nv.constant0._ZN6thrust24THRUST_300001_SM_1000_NS8cuda_cub4core6detail13_kernel_agentINS1_8__reduce11ReduceAgentINS0_12zip_iteratorIN4cuda3std3__45tupleIJNS0_10device_ptrIdEENS0_17counting_iteratorIlNS0_11use_defaultESF_SF_EEEEEEEPNSB_IJdlEEESJ_lNS1_9__extrema9arg_max_fIdl7abs_maxEEEEJSI_SK_lN3cub18CUB_300001_SM_100013GridEvenShareIlEENSR_9GridQueueIyEESO_EEEvDpT0_,"a",@progbits
	.sectionflags	@""
	.align	4
.nv.constant0._ZN6thrust24THRUST_300001_SM_1000_NS8cuda_cub4core6detail13_kernel_agentINS1_8__reduce11ReduceAgentINS0_12zip_iteratorIN4cuda3std3__45tupleIJNS0_10device_ptrIdEENS0_17counting_iteratorIlNS0_11use_defaultESF_SF_EEEEEEEPNSB_IJdlEEESJ_lNS1_9__extrema9arg_max_fIdl7abs_maxEEEEJSI_SK_lN3cub18CUB_300001_SM_100013GridEvenShareIlEENSR_9GridQueueIyEESO_EEEvDpT0_:
	.zero		1009


//--------------------- .nv.constant0._ZN6thrust24THRUST_300001_SM_1000_NS8cuda_cub4core6detail13_kernel_agentINS1_8__reduce11ReduceAgentINS0_12zip_iteratorIN4cuda3std3__45tupleIJNS0_10device_ptrIdEENS0_17counting_iteratorIlNS0_11use_defaultESF_SF_EEEEEEEPNSB_IJdlEEESJ_lNS1_9__extrema9arg_max_fIdl7abs_maxEEEEJSI_SK_lSO_EEEvDpT0_ --------------------------
	.section	.nv.constant0._ZN6thrust24THRUST_300001_SM_1000_NS8cuda_cub4core6detail13_kernel_agentINS1_8__reduce11ReduceAgentINS0_12zip_iteratorIN4cuda3std3__45tupleIJNS0_10device_ptrIdEENS0_17counting_iteratorIlNS0_11use_defaultESF_SF_EEEEEEEPNSB_IJdlEEESJ_lNS1_9__extrema9arg_max_fIdl7abs_maxEEEEJSI_SK_lSO_EEEvDpT0_,"a",@progbits
	.sectionflags	@""
	.align	4
.nv.constant0._ZN6thrust24THRUST_300001_SM_1000_NS8cuda_cub4core6detail13_kernel_agentINS1_8__reduce11ReduceAgentINS0_12zip_iteratorIN4cuda3std3__45tupleIJNS0_10device_ptrIdEENS0_17counting_iteratorIlNS0_11use_defaultESF_SF_EEEEEEEPNSB_IJdlEEESJ_lNS1_9__extrema9arg_max_fIdl7abs_maxEEEEJSI_SK_lSO_EEEvDpT0_:
	.zero		929


//--------------------- .nv.constant0._ZN6thrust24THRUST_300001_SM_1000_NS8cuda_cub4core6detail13_kernel_agentINS1_8__reduce11ReduceAgentIPN4cuda3std3__45tupleIJdlEEESC_SB_iNS1_9__extrema9arg_max_fIdl7abs_maxEEEEJSC_SC_iSG_EEEvDpT0_ --------------------------
	.section	.nv.constant0._ZN6thrust24THRUST_300001_SM_1000_NS8cuda_cub4core6detail13_kernel_agentINS1_8__reduce11ReduceAgentIPN4cuda3std3__45tupleIJdlEEESC_SB_iNS1_9__extrema9arg_max_fIdl7abs_maxEEEEJSC_SC_iSG_EEEvDpT0_,"a",@progbits
	.sectionflags	@""
	.align	4
.nv.constant0._ZN6thrust24THRUST_300001_SM_1000_NS8cuda_cub4core6detail13_kernel_agentINS1_8__reduce11ReduceAgentIPN4cuda3std3__45tupleIJdlEEESC_SB_iNS1_9__extrema9arg_max_fIdl7abs_maxEEEEJSC_SC_iSG_EEEvDpT0_:
	.zero		917


//--------------------- .nv.constant0._ZN6thrust24THRUST_300001_SM_1000_NS8cuda_cub4core6detail13_kernel_agentINS1_8__reduce10DrainAgentIiEEJN3cub18CUB_300001_SM_10009GridQueueIjEEiEEEvDpT0_ --------------------------
	.section	.nv.constant0._ZN6thrust24THRUST_300001_SM_1000_NS8cuda_cub4core6detail13_kernel_agentINS1_8__reduce10DrainAgentIiEEJN3cub18CUB_300001_SM_10009GridQueueIjEEiEEEvDpT0_,"a",@progbits
	.sectionflags	@""
	.align	4
.nv.constant0._ZN6thrust24THRUST_300001_SM_1000_NS8cuda_cub4core6detail13_kernel_agentINS1_8__reduce10DrainAgentIiEEJN3cub18CUB_300001_SM_10009GridQueueIjEEiEEEvDpT0_:
	.zero		908


//--------------------- .nv.constant0._ZN6thrust24THRUST_300001_SM_1000_NS8cuda_cub4core6detail13_kernel_agentINS1_8__reduce11ReduceAgentINS0_12zip_iteratorIN4cuda3std3__45tupleIJNS0_10device_ptrIdEENS0_17counting_iteratorIlNS0_11use_defaultESF_SF_EEEEEEEPNSB_IJdlEEESJ_iNS1_9__extrema9arg_max_fIdl7abs_maxEEEEJSI_SK_iN3cub18CUB_300001_SM_100013GridEvenShareIiEENSR_9GridQueueIjEESO_EEEvDpT0_ --------------------------
	.section	.nv.constant0._ZN6thrust24THRUST_300001_SM_1000_NS8cuda_cub4core6detail13_kernel_agentINS1_8__reduce11ReduceAgentINS0_12zip_iteratorIN4cuda3std3__45tupleIJNS0_10device_ptrIdEENS0_17counting_iteratorIlNS0_11use_defaultESF_SF_EEEEEEEPNSB_IJdlEEESJ_iNS1_9__extrema9arg_max_fIdl7abs_maxEEEEJSI_SK_iN3cub18CUB_300001_SM_100013GridEvenShareIiEENSR_9GridQueueIjEESO_EEEvDpT0_,"a",@progbits
	.sectionflags	@""
	.align	4
.nv.constant0._ZN6thrust24THRUST_300001_SM_1000_NS8cuda_cub4core6detail13_kernel_agentINS1_8__reduce11ReduceAgentINS0_12zip_iteratorIN4cuda3std3__45tupleIJNS0_10device_ptrIdEENS0_17counting_iteratorIlNS0_11use_defaultESF_SF_EEEEEEEPNSB_IJdlEEESJ_iNS1_9__extrema9arg_max_fIdl7abs_maxEEEEJSI_SK_iN3cub18CUB_300001_SM_100013GridEvenShareIiEENSR_9GridQueueIjEESO_EEEvDpT0_:
	.zero		977


//--------------------- .nv.constant0._ZN6thrust24THRUST_300001_SM_1000_NS8cuda_cub4core6detail13_kernel_agentINS1_8__reduce11ReduceAgentINS0_12zip_iteratorIN4cuda3std3__45tupleIJNS0_10device_ptrIdEENS0_17counting_iteratorIlNS0_11use_defaultESF_SF_EEEEEEEPNSB_IJdlEEESJ_iNS1_9__extrema9arg_max_fIdl7abs_maxEEEEJSI_SK_iSO_EEEvDpT0_ --------------------------
	.section	.nv.constant0._ZN6thrust24THRUST_300001_SM_1000_NS8cuda_cub4core6detail13_kernel_agentINS1_8__reduce11ReduceAgentINS0_12zip_iteratorIN4cuda3std3__45tupleIJNS0_10device_ptrIdEENS0_17counting_iteratorIlNS0_11use_defaultESF_SF_EEEEEEEPNSB_IJdlEEESJ_iNS1_9__extrema9arg_max_fIdl7abs_maxEEEEJSI_SK_iSO_EEEvDpT0_,"a",@progbits
	.sectionflags	@""
	.align	4
.nv.constant0._ZN6thrust24THRUST_300001_SM_1000_NS8cuda_cub4core6detail13_kernel_agentINS1_8__reduce11ReduceAgentINS0_12zip_iteratorIN4cuda3std3__45tupleIJNS0_10device_ptrIdEENS0_17counting_iteratorIlNS0_11use_defaultESF_SF_EEEEEEEPNSB_IJdlEEESJ_iNS1_9__extrema9arg_max_fIdl7abs_maxEEEEJSI_SK_iSO_EEEvDpT0_:
	.zero		925


//--------------------- .nv.constant0._Z6kernelPdS_ii --------------------------
	.section	.nv.constant0._Z6kernelPdS_ii,"a",@progbits
	.sectionflags	@""
	.align	4
.nv.constant0._Z6kernelPdS_ii:
	.zero		920


//--------------------- .nv.constant0._Z13normalizationPdS_ii --------------------------
	.section	.nv.constant0._Z13normalizationPdS_ii,"a",@progbits
	.sectionflags	@""
	.align	4
.nv.constant0._Z13normalizationPdS_ii:
	.zero		920


//--------------------- .nv.constant0._Z7my_swapPdS_iii --------------------------
	.section	.nv.constant0._Z7my_swapPdS_iii,"a",@progbits
	.sectionflags	@""
	.align	4
.nv.constant0._Z7my_swapPdS_iii:
	.zero		924


//--------------------- SYMBOLS --------------------------

	.type		.nv.reservedSmem.offset0,@object
	.size		.nv.reservedSmem.offset0,0x4
	.type		.nv.reservedSmem.cap,@object
	.size		.nv.reservedSmem.cap,0x4
